//
// Generated by NVIDIA NVVM Compiler
//
// Compiler Build ID: CL-36424714
// Cuda compilation tools, release 13.0, V13.0.88
// Based on NVVM 20.0.0
//

.version 9.0
.target sm_100
.address_size 64

	// .globl	_Z4stepPdS_m
// _ZZN3cub18CUB_300001_SM_10006detail6reduce28DeviceReduceSingleTileKernelINS2_10policy_hubIdyN4cuda3__47maximumIvEEE10Policy1000EPdSB_yS8_ddNS5_3std3__410__identityEEEvT0_T1_T2_T3_T4_T6_E12temp_storage has been demoted
// _ZZN3cub18CUB_300001_SM_10006detail6reduce18DeviceReduceKernelINS2_10policy_hubIdyN4cuda3__47maximumIvEEE10Policy1000EPdyS8_dNS5_3std3__410__identityEEEvT0_PT3_T1_NS0_13GridEvenShareISI_EET2_T4_E12temp_storage has been demoted
// _ZZN3cub18CUB_300001_SM_10006detail6reduce28DeviceReduceSingleTileKernelINS2_10policy_hubIdyN4cuda3__47maximumIvEEE10Policy1000EPdSB_iS8_ddNS5_3std3__410__identityEEEvT0_T1_T2_T3_T4_T6_E12temp_storage has been demoted
.global .align 1 .b8 _ZN34_INTERNAL_ac3ecc12_4_k_cu_1126c9014cuda3std3__45__cpo5beginE[1];
.global .align 1 .b8 _ZN34_INTERNAL_ac3ecc12_4_k_cu_1126c9014cuda3std3__45__cpo3endE[1];
.global .align 1 .b8 _ZN34_INTERNAL_ac3ecc12_4_k_cu_1126c9014cuda3std3__45__cpo6cbeginE[1];
.global .align 1 .b8 _ZN34_INTERNAL_ac3ecc12_4_k_cu_1126c9014cuda3std3__45__cpo4cendE[1];
.global .align 1 .b8 _ZN34_INTERNAL_ac3ecc12_4_k_cu_1126c9014cuda3std3__45__cpo6rbeginE[1];
.global .align 1 .b8 _ZN34_INTERNAL_ac3ecc12_4_k_cu_1126c9014cuda3std3__45__cpo4rendE[1];
.global .align 1 .b8 _ZN34_INTERNAL_ac3ecc12_4_k_cu_1126c9014cuda3std3__45__cpo7crbeginE[1];
.global .align 1 .b8 _ZN34_INTERNAL_ac3ecc12_4_k_cu_1126c9014cuda3std3__45__cpo5crendE[1];
.global .align 1 .b8 _ZN34_INTERNAL_ac3ecc12_4_k_cu_1126c9014cuda3std3__436_GLOBAL__N__ac3ecc12_4_k_cu_1126c9016ignoreE[1];
.global .align 1 .b8 _ZN34_INTERNAL_ac3ecc12_4_k_cu_1126c9014cuda3std3__419piecewise_constructE[1];
.global .align 1 .b8 _ZN34_INTERNAL_ac3ecc12_4_k_cu_1126c9014cuda3std3__48in_placeE[1];
.global .align 1 .b8 _ZN34_INTERNAL_ac3ecc12_4_k_cu_1126c9014cuda3std3__420unreachable_sentinelE[1];
.global .align 1 .b8 _ZN34_INTERNAL_ac3ecc12_4_k_cu_1126c9014cuda3std3__47nulloptE[1];
.global .align 1 .b8 _ZN34_INTERNAL_ac3ecc12_4_k_cu_1126c9014cuda3std3__48unexpectE[1];
.global .align 1 .b8 _ZN34_INTERNAL_ac3ecc12_4_k_cu_1126c9014cuda3std6ranges3__45__cpo4swapE[1];
.global .align 1 .b8 _ZN34_INTERNAL_ac3ecc12_4_k_cu_1126c9014cuda3std6ranges3__45__cpo9iter_moveE[1];
.global .align 1 .b8 _ZN34_INTERNAL_ac3ecc12_4_k_cu_1126c9014cuda3std6ranges3__45__cpo5beginE[1];
.global .align 1 .b8 _ZN34_INTERNAL_ac3ecc12_4_k_cu_1126c9014cuda3std6ranges3__45__cpo3endE[1];
.global .align 1 .b8 _ZN34_INTERNAL_ac3ecc12_4_k_cu_1126c9014cuda3std6ranges3__45__cpo6cbeginE[1];
.global .align 1 .b8 _ZN34_INTERNAL_ac3ecc12_4_k_cu_1126c9014cuda3std6ranges3__45__cpo4cendE[1];
.global .align 1 .b8 _ZN34_INTERNAL_ac3ecc12_4_k_cu_1126c9014cuda3std6ranges3__45__cpo7advanceE[1];
.global .align 1 .b8 _ZN34_INTERNAL_ac3ecc12_4_k_cu_1126c9014cuda3std6ranges3__45__cpo9iter_swapE[1];
.global .align 1 .b8 _ZN34_INTERNAL_ac3ecc12_4_k_cu_1126c9014cuda3std6ranges3__45__cpo4nextE[1];
.global .align 1 .b8 _ZN34_INTERNAL_ac3ecc12_4_k_cu_1126c9014cuda3std6ranges3__45__cpo4prevE[1];
.global .align 1 .b8 _ZN34_INTERNAL_ac3ecc12_4_k_cu_1126c9014cuda3std6ranges3__45__cpo4dataE[1];
.global .align 1 .b8 _ZN34_INTERNAL_ac3ecc12_4_k_cu_1126c9014cuda3std6ranges3__45__cpo5cdataE[1];
.global .align 1 .b8 _ZN34_INTERNAL_ac3ecc12_4_k_cu_1126c9014cuda3std6ranges3__45__cpo4sizeE[1];
.global .align 1 .b8 _ZN34_INTERNAL_ac3ecc12_4_k_cu_1126c9014cuda3std6ranges3__45__cpo5ssizeE[1];
.global .align 1 .b8 _ZN34_INTERNAL_ac3ecc12_4_k_cu_1126c9014cuda3std6ranges3__45__cpo8distanceE[1];
.global .align 1 .b8 _ZN34_INTERNAL_ac3ecc12_4_k_cu_1126c9016thrust24THRUST_300001_SM_1000_NS6system6detail10sequential3seqE[1];
.global .align 1 .b8 _ZN34_INTERNAL_ac3ecc12_4_k_cu_1126c9016thrust24THRUST_300001_SM_1000_NS12placeholders2_1E[1];
.global .align 1 .b8 _ZN34_INTERNAL_ac3ecc12_4_k_cu_1126c9016thrust24THRUST_300001_SM_1000_NS12placeholders2_2E[1];
.global .align 1 .b8 _ZN34_INTERNAL_ac3ecc12_4_k_cu_1126c9016thrust24THRUST_300001_SM_1000_NS12placeholders2_3E[1];
.global .align 1 .b8 _ZN34_INTERNAL_ac3ecc12_4_k_cu_1126c9016thrust24THRUST_300001_SM_1000_NS12placeholders2_4E[1];
.global .align 1 .b8 _ZN34_INTERNAL_ac3ecc12_4_k_cu_1126c9016thrust24THRUST_300001_SM_1000_NS12placeholders2_5E[1];
.global .align 1 .b8 _ZN34_INTERNAL_ac3ecc12_4_k_cu_1126c9016thrust24THRUST_300001_SM_1000_NS12placeholders2_6E[1];
.global .align 1 .b8 _ZN34_INTERNAL_ac3ecc12_4_k_cu_1126c9016thrust24THRUST_300001_SM_1000_NS12placeholders2_7E[1];
.global .align 1 .b8 _ZN34_INTERNAL_ac3ecc12_4_k_cu_1126c9016thrust24THRUST_300001_SM_1000_NS12placeholders2_8E[1];
.global .align 1 .b8 _ZN34_INTERNAL_ac3ecc12_4_k_cu_1126c9016thrust24THRUST_300001_SM_1000_NS12placeholders2_9E[1];
.global .align 1 .b8 _ZN34_INTERNAL_ac3ecc12_4_k_cu_1126c9016thrust24THRUST_300001_SM_1000_NS12placeholders3_10E[1];

.visible .entry _Z4stepPdS_m(
	.param .u64 .ptr .align 1 _Z4stepPdS_m_param_0,
	.param .u64 .ptr .align 1 _Z4stepPdS_m_param_1,
	.param .u64 _Z4stepPdS_m_param_2
)
{
	.reg .pred 	%p<8>;
	.reg .b32 	%r<9>;
	.reg .b64 	%rd<20>;
	.reg .b64 	%fd<9>;

	ld.param.u64 	%rd3, [_Z4stepPdS_m_param_0];
	ld.param.u64 	%rd4, [_Z4stepPdS_m_param_1];
	ld.param.u64 	%rd5, [_Z4stepPdS_m_param_2];
	mov.u32 	%r1, %ctaid.x;
	mov.u32 	%r2, %ntid.x;
	mov.u32 	%r3, %tid.x;
	mad.lo.s32 	%r4, %r1, %r2, %r3;
	cvt.u64.u32 	%rd1, %r4;
	mov.u32 	%r5, %ctaid.y;
	mov.u32 	%r6, %ntid.y;
	mov.u32 	%r7, %tid.y;
	mad.lo.s32 	%r8, %r5, %r6, %r7;
	cvt.u64.u32 	%rd2, %r8;
	setp.eq.s32 	%p1, %r4, 0;
	setp.eq.s32 	%p2, %r8, 0;
	or.pred  	%p3, %p1, %p2;
	add.s64 	%rd6, %rd5, -1;
	setp.eq.s64 	%p4, %rd6, %rd1;
	or.pred  	%p5, %p3, %p4;
	setp.eq.s64 	%p6, %rd6, %rd2;
	or.pred  	%p7, %p6, %p5;
	@%p7 bra 	$L__BB0_2;
	cvta.to.global.u64 	%rd7, %rd3;
	cvta.to.global.u64 	%rd8, %rd4;
	mul.lo.s64 	%rd9, %rd5, %rd1;
	add.s64 	%rd10, %rd9, %rd2;
	shl.b64 	%rd11, %rd10, 3;
	add.s64 	%rd12, %rd7, %rd11;
	ld.global.f64 	%fd1, [%rd12+-8];
	sub.s64 	%rd13, %rd9, %rd5;
	add.s64 	%rd14, %rd13, %rd2;
	shl.b64 	%rd15, %rd14, 3;
	add.s64 	%rd16, %rd7, %rd15;
	ld.global.f64 	%fd2, [%rd16];
	add.f64 	%fd3, %fd1, %fd2;
	shl.b64 	%rd17, %rd5, 3;
	add.s64 	%rd18, %rd12, %rd17;
	ld.global.f64 	%fd4, [%rd18];
	add.f64 	%fd5, %fd3, %fd4;
	ld.global.f64 	%fd6, [%rd12+8];
	add.f64 	%fd7, %fd5, %fd6;
	mul.f64 	%fd8, %fd7, 0d3FD0000000000000;
	add.s64 	%rd19, %rd8, %rd11;
	st.global.f64 	[%rd19], %fd8;
$L__BB0_2:
	ret;

}
	// .globl	_Z7restorePdi
.visible .entry _Z7restorePdi(
	.param .u64 .ptr .align 1 _Z7restorePdi_param_0,
	.param .u32 _Z7restorePdi_param_1
)
{
	.reg .b32 	%r<8>;
	.reg .b64 	%rd<14>;
	.reg .b64 	%fd<7>;

	ld.param.u64 	%rd1, [_Z7restorePdi_param_0];
	ld.param.u32 	%r1, [_Z7restorePdi_param_1];
	cvta.to.global.u64 	%rd2, %rd1;
	mov.u32 	%r2, %ctaid.x;
	mov.u32 	%r3, %ntid.x;
	mov.u32 	%r4, %tid.x;
	mad.lo.s32 	%r5, %r2, %r3, %r4;
	cvt.u64.u32 	%rd3, %r5;
	cvt.rn.f64.u32 	%fd1, %r5;
	mul.f64 	%fd2, %fd1, 0d4024000000000000;
	add.s32 	%r6, %r1, -1;
	cvt.rn.f64.s32 	%fd3, %r6;
	div.rn.f64 	%fd4, %fd2, %fd3;
	add.f64 	%fd5, %fd4, 0d4024000000000000;
	mul.wide.u32 	%rd4, %r5, 8;
	add.s64 	%rd5, %rd2, %rd4;
	st.global.f64 	[%rd5], %fd5;
	cvt.s64.s32 	%rd6, %r1;
	mul.lo.s64 	%rd7, %rd6, %rd3;
	shl.b64 	%rd8, %rd7, 3;
	add.s64 	%rd9, %rd2, %rd8;
	st.global.f64 	[%rd9], %fd5;
	add.f64 	%fd6, %fd4, 0d4034000000000000;
	mul.wide.s32 	%rd10, %r1, 8;
	add.s64 	%rd11, %rd9, %rd10;
	st.global.f64 	[%rd11+-8], %fd6;
	mul.lo.s32 	%r7, %r6, %r1;
	mul.wide.s32 	%rd12, %r7, 8;
	add.s64 	%rd13, %rd5, %rd12;
	st.global.f64 	[%rd13], %fd6;
	ret;

}
	// .globl	_Z11subtractionPdS_m
.visible .entry _Z11subtractionPdS_m(
	.param .u64 .ptr .align 1 _Z11subtractionPdS_m_param_0,
	.param .u64 .ptr .align 1 _Z11subtractionPdS_m_param_1,
	.param .u64 _Z11subtractionPdS_m_param_2
)
{
	.reg .b32 	%r<9>;
	.reg .b64 	%rd<12>;
	.reg .b64 	%fd<4>;

	ld.param.u64 	%rd1, [_Z11subtractionPdS_m_param_0];
	ld.param.u64 	%rd2, [_Z11subtractionPdS_m_param_1];
	ld.param.u64 	%rd3, [_Z11subtractionPdS_m_param_2];
	cvta.to.global.u64 	%rd4, %rd2;
	cvta.to.global.u64 	%rd5, %rd1;
	mov.u32 	%r1, %ctaid.x;
	mov.u32 	%r2, %ntid.x;
	mov.u32 	%r3, %tid.x;
	mad.lo.s32 	%r4, %r1, %r2, %r3;
	cvt.u64.u32 	%rd6, %r4;
	mov.u32 	%r5, %ctaid.y;
	mov.u32 	%r6, %ntid.y;
	mov.u32 	%r7, %tid.y;
	mad.lo.s32 	%r8, %r5, %r6, %r7;
	cvt.u64.u32 	%rd7, %r8;
	mad.lo.s64 	%rd8, %rd3, %rd6, %rd7;
	shl.b64 	%rd9, %rd8, 3;
	add.s64 	%rd10, %rd5, %rd9;
	ld.global.f64 	%fd1, [%rd10];
	add.s64 	%rd11, %rd4, %rd9;
	ld.global.f64 	%fd2, [%rd11];
	sub.f64 	%fd3, %fd1, %fd2;
	st.global.f64 	[%rd11], %fd3;
	ret;

}
	// .globl	_ZN3cub18CUB_300001_SM_10006detail11EmptyKernelIvEEvv
.visible .entry _ZN3cub18CUB_300001_SM_10006detail11EmptyKernelIvEEvv()
{


	ret;

}
	// .globl	_ZN3cub18CUB_300001_SM_10006detail6reduce28DeviceReduceSingleTileKernelINS2_10policy_hubIdyN4cuda3__47maximumIvEEE10Policy1000EPdSB_yS8_ddNS5_3std3__410__identityEEEvT0_T1_T2_T3_T4_T6_
.visible .entry _ZN3cub18CUB_300001_SM_10006detail6reduce28DeviceReduceSingleTileKernelINS2_10policy_hubIdyN4cuda3__47maximumIvEEE10Policy1000EPdSB_yS8_ddNS5_3std3__410__identityEEEvT0_T1_T2_T3_T4_T6_(
	.param .u64 .ptr .align 1 _ZN3cub18CUB_300001_SM_10006detail6reduce28DeviceReduceSingleTileKernelINS2_10policy_hubIdyN4cuda3__47maximumIvEEE10Policy1000EPdSB_yS8_ddNS5_3std3__410__identityEEEvT0_T1_T2_T3_T4_T6__param_0,
	.param .u64 .ptr .align 1 _ZN3cub18CUB_300001_SM_10006detail6reduce28DeviceReduceSingleTileKernelINS2_10policy_hubIdyN4cuda3__47maximumIvEEE10Policy1000EPdSB_yS8_ddNS5_3std3__410__identityEEEvT0_T1_T2_T3_T4_T6__param_1,
	.param .u64 _ZN3cub18CUB_300001_SM_10006detail6reduce28DeviceReduceSingleTileKernelINS2_10policy_hubIdyN4cuda3__47maximumIvEEE10Policy1000EPdSB_yS8_ddNS5_3std3__410__identityEEEvT0_T1_T2_T3_T4_T6__param_2,
	.param .align 1 .b8 _ZN3cub18CUB_300001_SM_10006detail6reduce28DeviceReduceSingleTileKernelINS2_10policy_hubIdyN4cuda3__47maximumIvEEE10Policy1000EPdSB_yS8_ddNS5_3std3__410__identityEEEvT0_T1_T2_T3_T4_T6__param_3[1],
	.param .f64 _ZN3cub18CUB_300001_SM_10006detail6reduce28DeviceReduceSingleTileKernelINS2_10policy_hubIdyN4cuda3__47maximumIvEEE10Policy1000EPdSB_yS8_ddNS5_3std3__410__identityEEEvT0_T1_T2_T3_T4_T6__param_4,
	.param .align 1 .b8 _ZN3cub18CUB_300001_SM_10006detail6reduce28DeviceReduceSingleTileKernelINS2_10policy_hubIdyN4cuda3__47maximumIvEEE10Policy1000EPdSB_yS8_ddNS5_3std3__410__identityEEEvT0_T1_T2_T3_T4_T6__param_5[1]
)
.maxntid 256
.minnctapersm 1
{
	.reg .pred 	%p<220>;
	.reg .b32 	%r<446>;
	.reg .b64 	%rd<232>;
	.reg .b64 	%fd<381>;
	// demoted variable
	.shared .align 8 .b8 _ZZN3cub18CUB_300001_SM_10006detail6reduce28DeviceReduceSingleTileKernelINS2_10policy_hubIdyN4cuda3__47maximumIvEEE10Policy1000EPdSB_yS8_ddNS5_3std3__410__identityEEEvT0_T1_T2_T3_T4_T6_E12temp_storage[80];
	ld.param.u64 	%rd31, [_ZN3cub18CUB_300001_SM_10006detail6reduce28DeviceReduceSingleTileKernelINS2_10policy_hubIdyN4cuda3__47maximumIvEEE10Policy1000EPdSB_yS8_ddNS5_3std3__410__identityEEEvT0_T1_T2_T3_T4_T6__param_0];
	ld.param.u64 	%rd33, [_ZN3cub18CUB_300001_SM_10006detail6reduce28DeviceReduceSingleTileKernelINS2_10policy_hubIdyN4cuda3__47maximumIvEEE10Policy1000EPdSB_yS8_ddNS5_3std3__410__identityEEEvT0_T1_T2_T3_T4_T6__param_1];
	ld.param.u64 	%rd32, [_ZN3cub18CUB_300001_SM_10006detail6reduce28DeviceReduceSingleTileKernelINS2_10policy_hubIdyN4cuda3__47maximumIvEEE10Policy1000EPdSB_yS8_ddNS5_3std3__410__identityEEEvT0_T1_T2_T3_T4_T6__param_2];
	ld.param.f64 	%fd58, [_ZN3cub18CUB_300001_SM_10006detail6reduce28DeviceReduceSingleTileKernelINS2_10policy_hubIdyN4cuda3__47maximumIvEEE10Policy1000EPdSB_yS8_ddNS5_3std3__410__identityEEEvT0_T1_T2_T3_T4_T6__param_4];
	cvta.to.global.u64 	%rd1, %rd33;
	setp.ne.s64 	%p1, %rd32, 0;
	@%p1 bra 	$L__BB4_3;
	mov.u32 	%r427, %tid.x;
	setp.ne.s32 	%p219, %r427, 0;
	@%p219 bra 	$L__BB4_74;
	st.global.f64 	[%rd1], %fd58;
	bra.uni 	$L__BB4_74;
$L__BB4_3:
	and.b64  	%rd34, %rd31, 31;
	setp.ne.s64 	%p2, %rd34, 0;
	@%p2 bra 	$L__BB4_38;
	setp.gt.u64 	%p110, %rd32, 2047;
	@%p110 bra 	$L__BB4_22;
	cvt.u32.u64 	%r1, %rd32;
	mov.u32 	%r2, %tid.x;
	setp.ge.u32 	%p159, %r2, %r1;
	mov.f64 	%fd359, 0d0000000000000000;
	mov.u32 	%r431, %r2;
	@%p159 bra 	$L__BB4_7;
	mul.wide.u32 	%rd189, %r2, 8;
	add.s64 	%rd188, %rd31, %rd189;
	// begin inline asm
	ld.global.nc.u64 %rd187, [%rd188];
	// end inline asm
	mov.b64 	%fd359, %rd187;
	add.s32 	%r431, %r2, 256;
$L__BB4_7:
	setp.ge.u32 	%p160, %r431, %r1;
	@%p160 bra 	$L__BB4_13;
	not.b32 	%r303, %r431;
	add.s32 	%r5, %r303, %r1;
	and.b32  	%r304, %r5, 768;
	setp.eq.s32 	%p161, %r304, 768;
	@%p161 bra 	$L__BB4_11;
	mul.wide.u32 	%rd190, %r431, 8;
	add.s64 	%rd222, %rd31, %rd190;
	shr.u32 	%r305, %r5, 8;
	add.s32 	%r306, %r305, 1;
	and.b32  	%r307, %r306, 3;
	neg.s32 	%r429, %r307;
$L__BB4_10:
	.pragma "nounroll";
	// begin inline asm
	ld.global.nc.u64 %rd191, [%rd222];
	// end inline asm
	mov.b64 	%fd272, %rd191;
	setp.lt.f64 	%p162, %fd359, %fd272;
	selp.f64 	%fd359, %fd272, %fd359, %p162;
	add.s32 	%r431, %r431, 256;
	add.s64 	%rd222, %rd222, 2048;
	add.s32 	%r429, %r429, 1;
	setp.ne.s32 	%p163, %r429, 0;
	@%p163 bra 	$L__BB4_10;
$L__BB4_11:
	setp.lt.u32 	%p164, %r5, 768;
	@%p164 bra 	$L__BB4_13;
$L__BB4_12:
	mul.wide.s32 	%rd201, %r431, 8;
	add.s64 	%rd194, %rd31, %rd201;
	// begin inline asm
	ld.global.nc.u64 %rd193, [%rd194];
	// end inline asm
	mov.b64 	%fd273, %rd193;
	setp.lt.f64 	%p165, %fd359, %fd273;
	selp.f64 	%fd274, %fd273, %fd359, %p165;
	add.s64 	%rd196, %rd194, 2048;
	// begin inline asm
	ld.global.nc.u64 %rd195, [%rd196];
	// end inline asm
	mov.b64 	%fd275, %rd195;
	setp.lt.f64 	%p166, %fd274, %fd275;
	selp.f64 	%fd276, %fd275, %fd274, %p166;
	add.s64 	%rd198, %rd194, 4096;
	// begin inline asm
	ld.global.nc.u64 %rd197, [%rd198];
	// end inline asm
	mov.b64 	%fd277, %rd197;
	setp.lt.f64 	%p167, %fd276, %fd277;
	selp.f64 	%fd278, %fd277, %fd276, %p167;
	add.s64 	%rd200, %rd194, 6144;
	// begin inline asm
	ld.global.nc.u64 %rd199, [%rd200];
	// end inline asm
	mov.b64 	%fd279, %rd199;
	setp.lt.f64 	%p168, %fd278, %fd279;
	selp.f64 	%fd359, %fd279, %fd278, %p168;
	add.s32 	%r431, %r431, 1024;
	setp.lt.s32 	%p169, %r431, %r1;
	@%p169 bra 	$L__BB4_12;
$L__BB4_13:
	setp.lt.u64 	%p170, %rd32, 256;
	@%p170 bra 	$L__BB4_18;
	// begin inline asm
	mov.u32 %r371, %laneid;
	// end inline asm
	mov.b64 	%rd212, %fd359;
	mov.b64 	{%r373, %r378}, %rd212;
	mov.b32 	%r379, 1;
	mov.b32 	%r420, 31;
	mov.b32 	%r421, -1;
	// begin inline asm
	shfl.sync.down.b32 %r372, %r373, %r379, %r420, %r421;
	// end inline asm
	// begin inline asm
	shfl.sync.down.b32 %r377, %r378, %r379, %r420, %r421;
	// end inline asm
	mov.b64 	%rd213, {%r372, %r377};
	mov.b64 	%fd327, %rd213;
	setp.gt.s32 	%p198, %r371, 30;
	setp.lt.f64 	%p199, %fd359, %fd327;
	selp.f64 	%fd328, %fd327, %fd359, %p199;
	selp.f64 	%fd329, %fd359, %fd328, %p198;
	mov.b64 	%rd214, %fd329;
	mov.b64 	{%r383, %r388}, %rd214;
	mov.b32 	%r389, 2;
	// begin inline asm
	shfl.sync.down.b32 %r382, %r383, %r389, %r420, %r421;
	// end inline asm
	// begin inline asm
	shfl.sync.down.b32 %r387, %r388, %r389, %r420, %r421;
	// end inline asm
	mov.b64 	%rd215, {%r382, %r387};
	mov.b64 	%fd330, %rd215;
	setp.gt.s32 	%p200, %r371, 29;
	setp.lt.f64 	%p201, %fd329, %fd330;
	selp.f64 	%fd331, %fd330, %fd329, %p201;
	selp.f64 	%fd332, %fd329, %fd331, %p200;
	mov.b64 	%rd216, %fd332;
	mov.b64 	{%r393, %r398}, %rd216;
	mov.b32 	%r399, 4;
	// begin inline asm
	shfl.sync.down.b32 %r392, %r393, %r399, %r420, %r421;
	// end inline asm
	// begin inline asm
	shfl.sync.down.b32 %r397, %r398, %r399, %r420, %r421;
	// end inline asm
	mov.b64 	%rd217, {%r392, %r397};
	mov.b64 	%fd333, %rd217;
	setp.gt.s32 	%p202, %r371, 27;
	setp.lt.f64 	%p203, %fd332, %fd333;
	selp.f64 	%fd334, %fd333, %fd332, %p203;
	selp.f64 	%fd335, %fd332, %fd334, %p202;
	mov.b64 	%rd218, %fd335;
	mov.b64 	{%r403, %r408}, %rd218;
	mov.b32 	%r409, 8;
	// begin inline asm
	shfl.sync.down.b32 %r402, %r403, %r409, %r420, %r421;
	// end inline asm
	// begin inline asm
	shfl.sync.down.b32 %r407, %r408, %r409, %r420, %r421;
	// end inline asm
	mov.b64 	%rd219, {%r402, %r407};
	mov.b64 	%fd336, %rd219;
	setp.gt.s32 	%p204, %r371, 23;
	setp.lt.f64 	%p205, %fd335, %fd336;
	selp.f64 	%fd337, %fd336, %fd335, %p205;
	selp.f64 	%fd338, %fd335, %fd337, %p204;
	mov.b64 	%rd220, %fd338;
	mov.b64 	{%r413, %r418}, %rd220;
	mov.b32 	%r419, 16;
	// begin inline asm
	shfl.sync.down.b32 %r412, %r413, %r419, %r420, %r421;
	// end inline asm
	// begin inline asm
	shfl.sync.down.b32 %r417, %r418, %r419, %r420, %r421;
	// end inline asm
	mov.b64 	%rd221, {%r412, %r417};
	mov.b64 	%fd339, %rd221;
	setp.gt.s32 	%p206, %r371, 15;
	setp.lt.f64 	%p207, %fd338, %fd339;
	selp.f64 	%fd10, %fd339, %fd338, %p207;
	selp.f64 	%fd380, %fd338, %fd10, %p206;
	setp.ne.s32 	%p208, %r371, 0;
	@%p208 bra 	$L__BB4_16;
	shr.u32 	%r422, %r2, 2;
	and.b32  	%r423, %r422, 248;
	mov.u32 	%r424, _ZZN3cub18CUB_300001_SM_10006detail6reduce28DeviceReduceSingleTileKernelINS2_10policy_hubIdyN4cuda3__47maximumIvEEE10Policy1000EPdSB_yS8_ddNS5_3std3__410__identityEEEvT0_T1_T2_T3_T4_T6_E12temp_storage;
	add.s32 	%r425, %r424, %r423;
	st.shared.f64 	[%r425+8], %fd10;
$L__BB4_16:
	bar.sync 	0;
	setp.ne.s32 	%p209, %r2, 0;
	@%p209 bra 	$L__BB4_72;
	ld.shared.f64 	%fd340, [_ZZN3cub18CUB_300001_SM_10006detail6reduce28DeviceReduceSingleTileKernelINS2_10policy_hubIdyN4cuda3__47maximumIvEEE10Policy1000EPdSB_yS8_ddNS5_3std3__410__identityEEEvT0_T1_T2_T3_T4_T6_E12temp_storage+16];
	setp.lt.f64 	%p210, %fd380, %fd340;
	selp.f64 	%fd341, %fd340, %fd380, %p210;
	ld.shared.f64 	%fd342, [_ZZN3cub18CUB_300001_SM_10006detail6reduce28DeviceReduceSingleTileKernelINS2_10policy_hubIdyN4cuda3__47maximumIvEEE10Policy1000EPdSB_yS8_ddNS5_3std3__410__identityEEEvT0_T1_T2_T3_T4_T6_E12temp_storage+24];
	setp.lt.f64 	%p211, %fd341, %fd342;
	selp.f64 	%fd343, %fd342, %fd341, %p211;
	ld.shared.f64 	%fd344, [_ZZN3cub18CUB_300001_SM_10006detail6reduce28DeviceReduceSingleTileKernelINS2_10policy_hubIdyN4cuda3__47maximumIvEEE10Policy1000EPdSB_yS8_ddNS5_3std3__410__identityEEEvT0_T1_T2_T3_T4_T6_E12temp_storage+32];
	setp.lt.f64 	%p212, %fd343, %fd344;
	selp.f64 	%fd345, %fd344, %fd343, %p212;
	ld.shared.f64 	%fd346, [_ZZN3cub18CUB_300001_SM_10006detail6reduce28DeviceReduceSingleTileKernelINS2_10policy_hubIdyN4cuda3__47maximumIvEEE10Policy1000EPdSB_yS8_ddNS5_3std3__410__identityEEEvT0_T1_T2_T3_T4_T6_E12temp_storage+40];
	setp.lt.f64 	%p213, %fd345, %fd346;
	selp.f64 	%fd347, %fd346, %fd345, %p213;
	ld.shared.f64 	%fd348, [_ZZN3cub18CUB_300001_SM_10006detail6reduce28DeviceReduceSingleTileKernelINS2_10policy_hubIdyN4cuda3__47maximumIvEEE10Policy1000EPdSB_yS8_ddNS5_3std3__410__identityEEEvT0_T1_T2_T3_T4_T6_E12temp_storage+48];
	setp.lt.f64 	%p214, %fd347, %fd348;
	selp.f64 	%fd349, %fd348, %fd347, %p214;
	ld.shared.f64 	%fd350, [_ZZN3cub18CUB_300001_SM_10006detail6reduce28DeviceReduceSingleTileKernelINS2_10policy_hubIdyN4cuda3__47maximumIvEEE10Policy1000EPdSB_yS8_ddNS5_3std3__410__identityEEEvT0_T1_T2_T3_T4_T6_E12temp_storage+56];
	setp.lt.f64 	%p215, %fd349, %fd350;
	selp.f64 	%fd351, %fd350, %fd349, %p215;
	ld.shared.f64 	%fd352, [_ZZN3cub18CUB_300001_SM_10006detail6reduce28DeviceReduceSingleTileKernelINS2_10policy_hubIdyN4cuda3__47maximumIvEEE10Policy1000EPdSB_yS8_ddNS5_3std3__410__identityEEEvT0_T1_T2_T3_T4_T6_E12temp_storage+64];
	setp.lt.f64 	%p216, %fd351, %fd352;
	selp.f64 	%fd380, %fd352, %fd351, %p216;
	bra.uni 	$L__BB4_72;
$L__BB4_18:
	// begin inline asm
	mov.u32 %r308, %laneid;
	// end inline asm
	and.b32  	%r359, %r2, 992;
	add.s32 	%r360, %r359, 32;
	setp.gt.u32 	%p171, %r360, %r1;
	not.b32 	%r361, %r359;
	add.s32 	%r362, %r1, %r361;
	selp.b32 	%r357, %r362, 31, %p171;
	mov.b64 	%rd202, %fd359;
	mov.b64 	{%r310, %r315}, %rd202;
	mov.b32 	%r316, 1;
	mov.b32 	%r358, -1;
	// begin inline asm
	shfl.sync.down.b32 %r309, %r310, %r316, %r357, %r358;
	// end inline asm
	// begin inline asm
	shfl.sync.down.b32 %r314, %r315, %r316, %r357, %r358;
	// end inline asm
	mov.b64 	%rd203, {%r309, %r314};
	mov.b64 	%fd280, %rd203;
	setp.lt.s32 	%p172, %r308, %r357;
	setp.lt.f64 	%p173, %fd359, %fd280;
	selp.f64 	%fd281, %fd280, %fd359, %p173;
	selp.f64 	%fd282, %fd281, %fd359, %p172;
	mov.b64 	%rd204, %fd282;
	mov.b64 	{%r320, %r325}, %rd204;
	mov.b32 	%r326, 2;
	// begin inline asm
	shfl.sync.down.b32 %r319, %r320, %r326, %r357, %r358;
	// end inline asm
	// begin inline asm
	shfl.sync.down.b32 %r324, %r325, %r326, %r357, %r358;
	// end inline asm
	mov.b64 	%rd205, {%r319, %r324};
	mov.b64 	%fd283, %rd205;
	add.s32 	%r363, %r308, 2;
	setp.gt.s32 	%p174, %r363, %r357;
	setp.lt.f64 	%p175, %fd282, %fd283;
	selp.f64 	%fd284, %fd283, %fd282, %p175;
	selp.f64 	%fd285, %fd282, %fd284, %p174;
	mov.b64 	%rd206, %fd285;
	mov.b64 	{%r330, %r335}, %rd206;
	mov.b32 	%r336, 4;
	// begin inline asm
	shfl.sync.down.b32 %r329, %r330, %r336, %r357, %r358;
	// end inline asm
	// begin inline asm
	shfl.sync.down.b32 %r334, %r335, %r336, %r357, %r358;
	// end inline asm
	mov.b64 	%rd207, {%r329, %r334};
	mov.b64 	%fd286, %rd207;
	add.s32 	%r364, %r308, 4;
	setp.gt.s32 	%p176, %r364, %r357;
	setp.lt.f64 	%p177, %fd285, %fd286;
	selp.f64 	%fd287, %fd286, %fd285, %p177;
	selp.f64 	%fd288, %fd285, %fd287, %p176;
	mov.b64 	%rd208, %fd288;
	mov.b64 	{%r340, %r345}, %rd208;
	mov.b32 	%r346, 8;
	// begin inline asm
	shfl.sync.down.b32 %r339, %r340, %r346, %r357, %r358;
	// end inline asm
	// begin inline asm
	shfl.sync.down.b32 %r344, %r345, %r346, %r357, %r358;
	// end inline asm
	mov.b64 	%rd209, {%r339, %r344};
	mov.b64 	%fd289, %rd209;
	add.s32 	%r365, %r308, 8;
	setp.gt.s32 	%p178, %r365, %r357;
	setp.lt.f64 	%p179, %fd288, %fd289;
	selp.f64 	%fd290, %fd289, %fd288, %p179;
	selp.f64 	%fd291, %fd288, %fd290, %p178;
	mov.b64 	%rd210, %fd291;
	mov.b64 	{%r350, %r355}, %rd210;
	mov.b32 	%r356, 16;
	// begin inline asm
	shfl.sync.down.b32 %r349, %r350, %r356, %r357, %r358;
	// end inline asm
	// begin inline asm
	shfl.sync.down.b32 %r354, %r355, %r356, %r357, %r358;
	// end inline asm
	mov.b64 	%rd211, {%r349, %r354};
	mov.b64 	%fd292, %rd211;
	add.s32 	%r366, %r308, 16;
	setp.gt.s32 	%p180, %r366, %r357;
	setp.lt.f64 	%p181, %fd291, %fd292;
	selp.f64 	%fd293, %fd292, %fd291, %p181;
	selp.f64 	%fd380, %fd291, %fd293, %p180;
	setp.ne.s32 	%p182, %r308, 0;
	@%p182 bra 	$L__BB4_20;
	shr.u32 	%r367, %r2, 2;
	and.b32  	%r368, %r367, 248;
	mov.u32 	%r369, _ZZN3cub18CUB_300001_SM_10006detail6reduce28DeviceReduceSingleTileKernelINS2_10policy_hubIdyN4cuda3__47maximumIvEEE10Policy1000EPdSB_yS8_ddNS5_3std3__410__identityEEEvT0_T1_T2_T3_T4_T6_E12temp_storage;
	add.s32 	%r370, %r369, %r368;
	st.shared.f64 	[%r370+8], %fd380;
$L__BB4_20:
	bar.sync 	0;
	setp.ne.s32 	%p183, %r2, 0;
	@%p183 bra 	$L__BB4_72;
	setp.gt.u64 	%p184, %rd32, 32;
	ld.shared.f64 	%fd294, [_ZZN3cub18CUB_300001_SM_10006detail6reduce28DeviceReduceSingleTileKernelINS2_10policy_hubIdyN4cuda3__47maximumIvEEE10Policy1000EPdSB_yS8_ddNS5_3std3__410__identityEEEvT0_T1_T2_T3_T4_T6_E12temp_storage+16];
	setp.lt.f64 	%p185, %fd380, %fd294;
	selp.f64 	%fd296, %fd294, %fd380, %p185;
	selp.f64 	%fd297, %fd296, %fd380, %p184;
	setp.gt.u64 	%p186, %rd32, 64;
	ld.shared.f64 	%fd299, [_ZZN3cub18CUB_300001_SM_10006detail6reduce28DeviceReduceSingleTileKernelINS2_10policy_hubIdyN4cuda3__47maximumIvEEE10Policy1000EPdSB_yS8_ddNS5_3std3__410__identityEEEvT0_T1_T2_T3_T4_T6_E12temp_storage+24];
	setp.lt.f64 	%p187, %fd297, %fd299;
	selp.f64 	%fd301, %fd299, %fd297, %p187;
	selp.f64 	%fd302, %fd301, %fd297, %p186;
	setp.gt.u64 	%p188, %rd32, 96;
	ld.shared.f64 	%fd304, [_ZZN3cub18CUB_300001_SM_10006detail6reduce28DeviceReduceSingleTileKernelINS2_10policy_hubIdyN4cuda3__47maximumIvEEE10Policy1000EPdSB_yS8_ddNS5_3std3__410__identityEEEvT0_T1_T2_T3_T4_T6_E12temp_storage+32];
	setp.lt.f64 	%p189, %fd302, %fd304;
	selp.f64 	%fd306, %fd304, %fd302, %p189;
	selp.f64 	%fd307, %fd306, %fd302, %p188;
	setp.gt.u64 	%p190, %rd32, 128;
	ld.shared.f64 	%fd309, [_ZZN3cub18CUB_300001_SM_10006detail6reduce28DeviceReduceSingleTileKernelINS2_10policy_hubIdyN4cuda3__47maximumIvEEE10Policy1000EPdSB_yS8_ddNS5_3std3__410__identityEEEvT0_T1_T2_T3_T4_T6_E12temp_storage+40];
	setp.lt.f64 	%p191, %fd307, %fd309;
	selp.f64 	%fd311, %fd309, %fd307, %p191;
	selp.f64 	%fd312, %fd311, %fd307, %p190;
	setp.gt.u64 	%p192, %rd32, 160;
	ld.shared.f64 	%fd314, [_ZZN3cub18CUB_300001_SM_10006detail6reduce28DeviceReduceSingleTileKernelINS2_10policy_hubIdyN4cuda3__47maximumIvEEE10Policy1000EPdSB_yS8_ddNS5_3std3__410__identityEEEvT0_T1_T2_T3_T4_T6_E12temp_storage+48];
	setp.lt.f64 	%p193, %fd312, %fd314;
	selp.f64 	%fd316, %fd314, %fd312, %p193;
	selp.f64 	%fd317, %fd316, %fd312, %p192;
	setp.gt.u64 	%p194, %rd32, 192;
	ld.shared.f64 	%fd319, [_ZZN3cub18CUB_300001_SM_10006detail6reduce28DeviceReduceSingleTileKernelINS2_10policy_hubIdyN4cuda3__47maximumIvEEE10Policy1000EPdSB_yS8_ddNS5_3std3__410__identityEEEvT0_T1_T2_T3_T4_T6_E12temp_storage+56];
	setp.lt.f64 	%p195, %fd317, %fd319;
	selp.f64 	%fd321, %fd319, %fd317, %p195;
	selp.f64 	%fd322, %fd321, %fd317, %p194;
	setp.gt.u64 	%p196, %rd32, 224;
	ld.shared.f64 	%fd324, [_ZZN3cub18CUB_300001_SM_10006detail6reduce28DeviceReduceSingleTileKernelINS2_10policy_hubIdyN4cuda3__47maximumIvEEE10Policy1000EPdSB_yS8_ddNS5_3std3__410__identityEEEvT0_T1_T2_T3_T4_T6_E12temp_storage+64];
	setp.lt.f64 	%p197, %fd322, %fd324;
	selp.f64 	%fd326, %fd324, %fd322, %p197;
	selp.f64 	%fd380, %fd326, %fd322, %p196;
	bra.uni 	$L__BB4_72;
$L__BB4_22:
	mov.u32 	%r14, %tid.x;
	shl.b32 	%r237, %r14, 2;
	mul.wide.u32 	%rd145, %r237, 8;
	add.s64 	%rd134, %rd31, %rd145;
	// begin inline asm
	ld.global.nc.v2.u64 {%rd132, %rd133}, [%rd134];
	// end inline asm
	add.s64 	%rd137, %rd134, 16;
	// begin inline asm
	ld.global.nc.v2.u64 {%rd135, %rd136}, [%rd137];
	// end inline asm
	mov.b64 	%fd206, %rd132;
	mov.b64 	%fd207, %rd133;
	mov.b64 	%fd208, %rd135;
	mov.b64 	%fd209, %rd136;
	add.s64 	%rd140, %rd134, 8192;
	// begin inline asm
	ld.global.nc.v2.u64 {%rd138, %rd139}, [%rd140];
	// end inline asm
	add.s64 	%rd143, %rd134, 8208;
	// begin inline asm
	ld.global.nc.v2.u64 {%rd141, %rd142}, [%rd143];
	// end inline asm
	mov.b64 	%fd210, %rd138;
	mov.b64 	%fd211, %rd139;
	mov.b64 	%fd212, %rd141;
	mov.b64 	%fd213, %rd142;
	setp.lt.f64 	%p111, %fd206, %fd207;
	selp.f64 	%fd214, %fd207, %fd206, %p111;
	setp.lt.f64 	%p112, %fd214, %fd208;
	selp.f64 	%fd215, %fd208, %fd214, %p112;
	setp.lt.f64 	%p113, %fd215, %fd209;
	selp.f64 	%fd216, %fd209, %fd215, %p113;
	setp.lt.f64 	%p114, %fd216, %fd210;
	selp.f64 	%fd217, %fd210, %fd216, %p114;
	setp.lt.f64 	%p115, %fd217, %fd211;
	selp.f64 	%fd218, %fd211, %fd217, %p115;
	setp.lt.f64 	%p116, %fd218, %fd212;
	selp.f64 	%fd219, %fd212, %fd218, %p116;
	setp.lt.f64 	%p117, %fd219, %fd213;
	selp.f64 	%fd366, %fd213, %fd219, %p117;
	add.s64 	%rd6, %rd32, -2048;
	setp.lt.u64 	%p118, %rd6, 2048;
	mov.b64 	%rd224, 2048;
	@%p118 bra 	$L__BB4_26;
	mov.b64 	%rd224, 2048;
$L__BB4_24:
	shl.b64 	%rd159, %rd224, 3;
	add.s64 	%rd149, %rd134, %rd159;
	// begin inline asm
	ld.global.nc.v2.u64 {%rd147, %rd148}, [%rd149];
	// end inline asm
	add.s64 	%rd152, %rd149, 16;
	// begin inline asm
	ld.global.nc.v2.u64 {%rd150, %rd151}, [%rd152];
	// end inline asm
	mov.b64 	%fd220, %rd147;
	mov.b64 	%fd221, %rd148;
	mov.b64 	%fd222, %rd150;
	mov.b64 	%fd223, %rd151;
	add.s64 	%rd155, %rd149, 8192;
	// begin inline asm
	ld.global.nc.v2.u64 {%rd153, %rd154}, [%rd155];
	// end inline asm
	add.s64 	%rd158, %rd149, 8208;
	// begin inline asm
	ld.global.nc.v2.u64 {%rd156, %rd157}, [%rd158];
	// end inline asm
	mov.b64 	%fd224, %rd153;
	mov.b64 	%fd225, %rd154;
	mov.b64 	%fd226, %rd156;
	mov.b64 	%fd227, %rd157;
	setp.lt.f64 	%p119, %fd366, %fd220;
	selp.f64 	%fd228, %fd220, %fd366, %p119;
	setp.lt.f64 	%p120, %fd228, %fd221;
	selp.f64 	%fd229, %fd221, %fd228, %p120;
	setp.lt.f64 	%p121, %fd229, %fd222;
	selp.f64 	%fd230, %fd222, %fd229, %p121;
	setp.lt.f64 	%p122, %fd230, %fd223;
	selp.f64 	%fd231, %fd223, %fd230, %p122;
	setp.lt.f64 	%p123, %fd231, %fd224;
	selp.f64 	%fd232, %fd224, %fd231, %p123;
	setp.lt.f64 	%p124, %fd232, %fd225;
	selp.f64 	%fd233, %fd225, %fd232, %p124;
	setp.lt.f64 	%p125, %fd233, %fd226;
	selp.f64 	%fd234, %fd226, %fd233, %p125;
	setp.lt.f64 	%p126, %fd234, %fd227;
	selp.f64 	%fd366, %fd227, %fd234, %p126;
	sub.s64 	%rd160, %rd32, %rd224;
	setp.lt.u64 	%p127, %rd160, 2048;
	@%p127 bra 	$L__BB4_34;
	add.s64 	%rd224, %rd224, 2048;
	setp.le.u64 	%p128, %rd224, %rd6;
	@%p128 bra 	$L__BB4_24;
$L__BB4_26:
	setp.le.u64 	%p129, %rd32, %rd224;
	@%p129 bra 	$L__BB4_34;
	cvt.u32.u64 	%r238, %rd224;
	cvt.u32.u64 	%r239, %rd32;
	sub.s32 	%r15, %r239, %r238;
	setp.ge.s32 	%p130, %r14, %r15;
	@%p130 bra 	$L__BB4_34;
	not.b32 	%r241, %r14;
	add.s32 	%r242, %r241, %r239;
	sub.s32 	%r16, %r242, %r238;
	and.b32  	%r244, %r16, 768;
	setp.eq.s32 	%p131, %r244, 768;
	mov.u32 	%r435, %r14;
	@%p131 bra 	$L__BB4_31;
	cvt.u64.u32 	%rd161, %r14;
	add.s64 	%rd162, %rd224, %rd161;
	shl.b64 	%rd163, %rd162, 3;
	add.s64 	%rd225, %rd31, %rd163;
	shr.u32 	%r245, %r16, 8;
	add.s32 	%r246, %r245, 1;
	and.b32  	%r247, %r246, 3;
	neg.s32 	%r433, %r247;
	mov.u32 	%r435, %r14;
$L__BB4_30:
	.pragma "nounroll";
	// begin inline asm
	ld.global.nc.u64 %rd164, [%rd225];
	// end inline asm
	mov.b64 	%fd236, %rd164;
	setp.lt.f64 	%p132, %fd366, %fd236;
	selp.f64 	%fd366, %fd236, %fd366, %p132;
	add.s32 	%r435, %r435, 256;
	add.s64 	%rd225, %rd225, 2048;
	add.s32 	%r433, %r433, 1;
	setp.ne.s32 	%p133, %r433, 0;
	@%p133 bra 	$L__BB4_30;
$L__BB4_31:
	setp.lt.u32 	%p134, %r16, 768;
	@%p134 bra 	$L__BB4_34;
	cvt.u64.u32 	%rd166, %r435;
	add.s64 	%rd167, %rd224, %rd166;
	shl.b64 	%rd168, %rd167, 3;
	add.s64 	%rd226, %rd31, %rd168;
$L__BB4_33:
	// begin inline asm
	ld.global.nc.u64 %rd169, [%rd226];
	// end inline asm
	mov.b64 	%fd237, %rd169;
	setp.lt.f64 	%p135, %fd366, %fd237;
	selp.f64 	%fd238, %fd237, %fd366, %p135;
	add.s64 	%rd172, %rd226, 2048;
	// begin inline asm
	ld.global.nc.u64 %rd171, [%rd172];
	// end inline asm
	mov.b64 	%fd239, %rd171;
	setp.lt.f64 	%p136, %fd238, %fd239;
	selp.f64 	%fd240, %fd239, %fd238, %p136;
	add.s64 	%rd174, %rd226, 4096;
	// begin inline asm
	ld.global.nc.u64 %rd173, [%rd174];
	// end inline asm
	mov.b64 	%fd241, %rd173;
	setp.lt.f64 	%p137, %fd240, %fd241;
	selp.f64 	%fd242, %fd241, %fd240, %p137;
	add.s64 	%rd176, %rd226, 6144;
	// begin inline asm
	ld.global.nc.u64 %rd175, [%rd176];
	// end inline asm
	mov.b64 	%fd243, %rd175;
	setp.lt.f64 	%p138, %fd242, %fd243;
	selp.f64 	%fd366, %fd243, %fd242, %p138;
	add.s32 	%r435, %r435, 1024;
	add.s64 	%rd226, %rd226, 8192;
	setp.lt.s32 	%p139, %r435, %r15;
	@%p139 bra 	$L__BB4_33;
$L__BB4_34:
	// begin inline asm
	mov.u32 %r248, %laneid;
	// end inline asm
	mov.b64 	%rd177, %fd366;
	mov.b64 	{%r250, %r255}, %rd177;
	mov.b32 	%r256, 1;
	mov.b32 	%r297, 31;
	mov.b32 	%r298, -1;
	// begin inline asm
	shfl.sync.down.b32 %r249, %r250, %r256, %r297, %r298;
	// end inline asm
	// begin inline asm
	shfl.sync.down.b32 %r254, %r255, %r256, %r297, %r298;
	// end inline asm
	mov.b64 	%rd178, {%r249, %r254};
	mov.b64 	%fd244, %rd178;
	setp.gt.s32 	%p140, %r248, 30;
	setp.lt.f64 	%p141, %fd366, %fd244;
	selp.f64 	%fd245, %fd244, %fd366, %p141;
	selp.f64 	%fd246, %fd366, %fd245, %p140;
	mov.b64 	%rd179, %fd246;
	mov.b64 	{%r260, %r265}, %rd179;
	mov.b32 	%r266, 2;
	// begin inline asm
	shfl.sync.down.b32 %r259, %r260, %r266, %r297, %r298;
	// end inline asm
	// begin inline asm
	shfl.sync.down.b32 %r264, %r265, %r266, %r297, %r298;
	// end inline asm
	mov.b64 	%rd180, {%r259, %r264};
	mov.b64 	%fd247, %rd180;
	setp.gt.s32 	%p142, %r248, 29;
	setp.lt.f64 	%p143, %fd246, %fd247;
	selp.f64 	%fd248, %fd247, %fd246, %p143;
	selp.f64 	%fd249, %fd246, %fd248, %p142;
	mov.b64 	%rd181, %fd249;
	mov.b64 	{%r270, %r275}, %rd181;
	mov.b32 	%r276, 4;
	// begin inline asm
	shfl.sync.down.b32 %r269, %r270, %r276, %r297, %r298;
	// end inline asm
	// begin inline asm
	shfl.sync.down.b32 %r274, %r275, %r276, %r297, %r298;
	// end inline asm
	mov.b64 	%rd182, {%r269, %r274};
	mov.b64 	%fd250, %rd182;
	setp.gt.s32 	%p144, %r248, 27;
	setp.lt.f64 	%p145, %fd249, %fd250;
	selp.f64 	%fd251, %fd250, %fd249, %p145;
	selp.f64 	%fd252, %fd249, %fd251, %p144;
	mov.b64 	%rd183, %fd252;
	mov.b64 	{%r280, %r285}, %rd183;
	mov.b32 	%r286, 8;
	// begin inline asm
	shfl.sync.down.b32 %r279, %r280, %r286, %r297, %r298;
	// end inline asm
	// begin inline asm
	shfl.sync.down.b32 %r284, %r285, %r286, %r297, %r298;
	// end inline asm
	mov.b64 	%rd184, {%r279, %r284};
	mov.b64 	%fd253, %rd184;
	setp.gt.s32 	%p146, %r248, 23;
	setp.lt.f64 	%p147, %fd252, %fd253;
	selp.f64 	%fd254, %fd253, %fd252, %p147;
	selp.f64 	%fd255, %fd252, %fd254, %p146;
	mov.b64 	%rd185, %fd255;
	mov.b64 	{%r290, %r295}, %rd185;
	mov.b32 	%r296, 16;
	// begin inline asm
	shfl.sync.down.b32 %r289, %r290, %r296, %r297, %r298;
	// end inline asm
	// begin inline asm
	shfl.sync.down.b32 %r294, %r295, %r296, %r297, %r298;
	// end inline asm
	mov.b64 	%rd186, {%r289, %r294};
	mov.b64 	%fd256, %rd186;
	setp.gt.s32 	%p148, %r248, 15;
	setp.lt.f64 	%p149, %fd255, %fd256;
	selp.f64 	%fd26, %fd256, %fd255, %p149;
	selp.f64 	%fd380, %fd255, %fd26, %p148;
	setp.ne.s32 	%p150, %r248, 0;
	@%p150 bra 	$L__BB4_36;
	shr.u32 	%r299, %r14, 2;
	and.b32  	%r300, %r299, 248;
	mov.u32 	%r301, _ZZN3cub18CUB_300001_SM_10006detail6reduce28DeviceReduceSingleTileKernelINS2_10policy_hubIdyN4cuda3__47maximumIvEEE10Policy1000EPdSB_yS8_ddNS5_3std3__410__identityEEEvT0_T1_T2_T3_T4_T6_E12temp_storage;
	add.s32 	%r302, %r301, %r300;
	st.shared.f64 	[%r302+8], %fd26;
$L__BB4_36:
	bar.sync 	0;
	setp.ne.s32 	%p151, %r14, 0;
	@%p151 bra 	$L__BB4_72;
	ld.shared.f64 	%fd257, [_ZZN3cub18CUB_300001_SM_10006detail6reduce28DeviceReduceSingleTileKernelINS2_10policy_hubIdyN4cuda3__47maximumIvEEE10Policy1000EPdSB_yS8_ddNS5_3std3__410__identityEEEvT0_T1_T2_T3_T4_T6_E12temp_storage+16];
	setp.lt.f64 	%p152, %fd380, %fd257;
	selp.f64 	%fd258, %fd257, %fd380, %p152;
	ld.shared.f64 	%fd259, [_ZZN3cub18CUB_300001_SM_10006detail6reduce28DeviceReduceSingleTileKernelINS2_10policy_hubIdyN4cuda3__47maximumIvEEE10Policy1000EPdSB_yS8_ddNS5_3std3__410__identityEEEvT0_T1_T2_T3_T4_T6_E12temp_storage+24];
	setp.lt.f64 	%p153, %fd258, %fd259;
	selp.f64 	%fd260, %fd259, %fd258, %p153;
	ld.shared.f64 	%fd261, [_ZZN3cub18CUB_300001_SM_10006detail6reduce28DeviceReduceSingleTileKernelINS2_10policy_hubIdyN4cuda3__47maximumIvEEE10Policy1000EPdSB_yS8_ddNS5_3std3__410__identityEEEvT0_T1_T2_T3_T4_T6_E12temp_storage+32];
	setp.lt.f64 	%p154, %fd260, %fd261;
	selp.f64 	%fd262, %fd261, %fd260, %p154;
	ld.shared.f64 	%fd263, [_ZZN3cub18CUB_300001_SM_10006detail6reduce28DeviceReduceSingleTileKernelINS2_10policy_hubIdyN4cuda3__47maximumIvEEE10Policy1000EPdSB_yS8_ddNS5_3std3__410__identityEEEvT0_T1_T2_T3_T4_T6_E12temp_storage+40];
	setp.lt.f64 	%p155, %fd262, %fd263;
	selp.f64 	%fd264, %fd263, %fd262, %p155;
	ld.shared.f64 	%fd265, [_ZZN3cub18CUB_300001_SM_10006detail6reduce28DeviceReduceSingleTileKernelINS2_10policy_hubIdyN4cuda3__47maximumIvEEE10Policy1000EPdSB_yS8_ddNS5_3std3__410__identityEEEvT0_T1_T2_T3_T4_T6_E12temp_storage+48];
	setp.lt.f64 	%p156, %fd264, %fd265;
	selp.f64 	%fd266, %fd265, %fd264, %p156;
	ld.shared.f64 	%fd267, [_ZZN3cub18CUB_300001_SM_10006detail6reduce28DeviceReduceSingleTileKernelINS2_10policy_hubIdyN4cuda3__47maximumIvEEE10Policy1000EPdSB_yS8_ddNS5_3std3__410__identityEEEvT0_T1_T2_T3_T4_T6_E12temp_storage+56];
	setp.lt.f64 	%p157, %fd266, %fd267;
	selp.f64 	%fd268, %fd267, %fd266, %p157;
	ld.shared.f64 	%fd269, [_ZZN3cub18CUB_300001_SM_10006detail6reduce28DeviceReduceSingleTileKernelINS2_10policy_hubIdyN4cuda3__47maximumIvEEE10Policy1000EPdSB_yS8_ddNS5_3std3__410__identityEEEvT0_T1_T2_T3_T4_T6_E12temp_storage+64];
	setp.lt.f64 	%p158, %fd268, %fd269;
	selp.f64 	%fd380, %fd269, %fd268, %p158;
	bra.uni 	$L__BB4_72;
$L__BB4_38:
	setp.gt.u64 	%p3, %rd32, 2047;
	@%p3 bra 	$L__BB4_56;
	cvt.u32.u64 	%r25, %rd32;
	mov.u32 	%r26, %tid.x;
	setp.ge.u32 	%p52, %r26, %r25;
	mov.f64 	%fd372, 0d0000000000000000;
	mov.u32 	%r440, %r26;
	@%p52 bra 	$L__BB4_41;
	mul.wide.u32 	%rd99, %r26, 8;
	add.s64 	%rd98, %rd31, %rd99;
	// begin inline asm
	ld.global.nc.u64 %rd97, [%rd98];
	// end inline asm
	mov.b64 	%fd372, %rd97;
	add.s32 	%r440, %r26, 256;
$L__BB4_41:
	setp.ge.u32 	%p53, %r440, %r25;
	@%p53 bra 	$L__BB4_47;
	not.b32 	%r114, %r440;
	add.s32 	%r29, %r114, %r25;
	and.b32  	%r115, %r29, 768;
	setp.eq.s32 	%p54, %r115, 768;
	@%p54 bra 	$L__BB4_45;
	mul.wide.u32 	%rd100, %r440, 8;
	add.s64 	%rd227, %rd31, %rd100;
	shr.u32 	%r116, %r29, 8;
	add.s32 	%r117, %r116, 1;
	and.b32  	%r118, %r117, 3;
	neg.s32 	%r438, %r118;
$L__BB4_44:
	.pragma "nounroll";
	// begin inline asm
	ld.global.nc.u64 %rd101, [%rd227];
	// end inline asm
	mov.b64 	%fd125, %rd101;
	setp.lt.f64 	%p55, %fd372, %fd125;
	selp.f64 	%fd372, %fd125, %fd372, %p55;
	add.s32 	%r440, %r440, 256;
	add.s64 	%rd227, %rd227, 2048;
	add.s32 	%r438, %r438, 1;
	setp.ne.s32 	%p56, %r438, 0;
	@%p56 bra 	$L__BB4_44;
$L__BB4_45:
	setp.lt.u32 	%p57, %r29, 768;
	@%p57 bra 	$L__BB4_47;
$L__BB4_46:
	mul.wide.s32 	%rd111, %r440, 8;
	add.s64 	%rd104, %rd31, %rd111;
	// begin inline asm
	ld.global.nc.u64 %rd103, [%rd104];
	// end inline asm
	mov.b64 	%fd126, %rd103;
	setp.lt.f64 	%p58, %fd372, %fd126;
	selp.f64 	%fd127, %fd126, %fd372, %p58;
	add.s64 	%rd106, %rd104, 2048;
	// begin inline asm
	ld.global.nc.u64 %rd105, [%rd106];
	// end inline asm
	mov.b64 	%fd128, %rd105;
	setp.lt.f64 	%p59, %fd127, %fd128;
	selp.f64 	%fd129, %fd128, %fd127, %p59;
	add.s64 	%rd108, %rd104, 4096;
	// begin inline asm
	ld.global.nc.u64 %rd107, [%rd108];
	// end inline asm
	mov.b64 	%fd130, %rd107;
	setp.lt.f64 	%p60, %fd129, %fd130;
	selp.f64 	%fd131, %fd130, %fd129, %p60;
	add.s64 	%rd110, %rd104, 6144;
	// begin inline asm
	ld.global.nc.u64 %rd109, [%rd110];
	// end inline asm
	mov.b64 	%fd132, %rd109;
	setp.lt.f64 	%p61, %fd131, %fd132;
	selp.f64 	%fd372, %fd132, %fd131, %p61;
	add.s32 	%r440, %r440, 1024;
	setp.lt.s32 	%p62, %r440, %r25;
	@%p62 bra 	$L__BB4_46;
$L__BB4_47:
	setp.lt.u64 	%p63, %rd32, 256;
	@%p63 bra 	$L__BB4_52;
	// begin inline asm
	mov.u32 %r182, %laneid;
	// end inline asm
	mov.b64 	%rd122, %fd372;
	mov.b64 	{%r184, %r189}, %rd122;
	mov.b32 	%r190, 1;
	mov.b32 	%r231, 31;
	mov.b32 	%r232, -1;
	// begin inline asm
	shfl.sync.down.b32 %r183, %r184, %r190, %r231, %r232;
	// end inline asm
	// begin inline asm
	shfl.sync.down.b32 %r188, %r189, %r190, %r231, %r232;
	// end inline asm
	mov.b64 	%rd123, {%r183, %r188};
	mov.b64 	%fd180, %rd123;
	setp.gt.s32 	%p91, %r182, 30;
	setp.lt.f64 	%p92, %fd372, %fd180;
	selp.f64 	%fd181, %fd180, %fd372, %p92;
	selp.f64 	%fd182, %fd372, %fd181, %p91;
	mov.b64 	%rd124, %fd182;
	mov.b64 	{%r194, %r199}, %rd124;
	mov.b32 	%r200, 2;
	// begin inline asm
	shfl.sync.down.b32 %r193, %r194, %r200, %r231, %r232;
	// end inline asm
	// begin inline asm
	shfl.sync.down.b32 %r198, %r199, %r200, %r231, %r232;
	// end inline asm
	mov.b64 	%rd125, {%r193, %r198};
	mov.b64 	%fd183, %rd125;
	setp.gt.s32 	%p93, %r182, 29;
	setp.lt.f64 	%p94, %fd182, %fd183;
	selp.f64 	%fd184, %fd183, %fd182, %p94;
	selp.f64 	%fd185, %fd182, %fd184, %p93;
	mov.b64 	%rd126, %fd185;
	mov.b64 	{%r204, %r209}, %rd126;
	mov.b32 	%r210, 4;
	// begin inline asm
	shfl.sync.down.b32 %r203, %r204, %r210, %r231, %r232;
	// end inline asm
	// begin inline asm
	shfl.sync.down.b32 %r208, %r209, %r210, %r231, %r232;
	// end inline asm
	mov.b64 	%rd127, {%r203, %r208};
	mov.b64 	%fd186, %rd127;
	setp.gt.s32 	%p95, %r182, 27;
	setp.lt.f64 	%p96, %fd185, %fd186;
	selp.f64 	%fd187, %fd186, %fd185, %p96;
	selp.f64 	%fd188, %fd185, %fd187, %p95;
	mov.b64 	%rd128, %fd188;
	mov.b64 	{%r214, %r219}, %rd128;
	mov.b32 	%r220, 8;
	// begin inline asm
	shfl.sync.down.b32 %r213, %r214, %r220, %r231, %r232;
	// end inline asm
	// begin inline asm
	shfl.sync.down.b32 %r218, %r219, %r220, %r231, %r232;
	// end inline asm
	mov.b64 	%rd129, {%r213, %r218};
	mov.b64 	%fd189, %rd129;
	setp.gt.s32 	%p97, %r182, 23;
	setp.lt.f64 	%p98, %fd188, %fd189;
	selp.f64 	%fd190, %fd189, %fd188, %p98;
	selp.f64 	%fd191, %fd188, %fd190, %p97;
	mov.b64 	%rd130, %fd191;
	mov.b64 	{%r224, %r229}, %rd130;
	mov.b32 	%r230, 16;
	// begin inline asm
	shfl.sync.down.b32 %r223, %r224, %r230, %r231, %r232;
	// end inline asm
	// begin inline asm
	shfl.sync.down.b32 %r228, %r229, %r230, %r231, %r232;
	// end inline asm
	mov.b64 	%rd131, {%r223, %r228};
	mov.b64 	%fd192, %rd131;
	setp.gt.s32 	%p99, %r182, 15;
	setp.lt.f64 	%p100, %fd191, %fd192;
	selp.f64 	%fd38, %fd192, %fd191, %p100;
	selp.f64 	%fd380, %fd191, %fd38, %p99;
	setp.ne.s32 	%p101, %r182, 0;
	@%p101 bra 	$L__BB4_50;
	shr.u32 	%r233, %r26, 2;
	and.b32  	%r234, %r233, 248;
	mov.u32 	%r235, _ZZN3cub18CUB_300001_SM_10006detail6reduce28DeviceReduceSingleTileKernelINS2_10policy_hubIdyN4cuda3__47maximumIvEEE10Policy1000EPdSB_yS8_ddNS5_3std3__410__identityEEEvT0_T1_T2_T3_T4_T6_E12temp_storage;
	add.s32 	%r236, %r235, %r234;
	st.shared.f64 	[%r236+8], %fd38;
$L__BB4_50:
	bar.sync 	0;
	setp.ne.s32 	%p102, %r26, 0;
	@%p102 bra 	$L__BB4_72;
	ld.shared.f64 	%fd193, [_ZZN3cub18CUB_300001_SM_10006detail6reduce28DeviceReduceSingleTileKernelINS2_10policy_hubIdyN4cuda3__47maximumIvEEE10Policy1000EPdSB_yS8_ddNS5_3std3__410__identityEEEvT0_T1_T2_T3_T4_T6_E12temp_storage+16];
	setp.lt.f64 	%p103, %fd380, %fd193;
	selp.f64 	%fd194, %fd193, %fd380, %p103;
	ld.shared.f64 	%fd195, [_ZZN3cub18CUB_300001_SM_10006detail6reduce28DeviceReduceSingleTileKernelINS2_10policy_hubIdyN4cuda3__47maximumIvEEE10Policy1000EPdSB_yS8_ddNS5_3std3__410__identityEEEvT0_T1_T2_T3_T4_T6_E12temp_storage+24];
	setp.lt.f64 	%p104, %fd194, %fd195;
	selp.f64 	%fd196, %fd195, %fd194, %p104;
	ld.shared.f64 	%fd197, [_ZZN3cub18CUB_300001_SM_10006detail6reduce28DeviceReduceSingleTileKernelINS2_10policy_hubIdyN4cuda3__47maximumIvEEE10Policy1000EPdSB_yS8_ddNS5_3std3__410__identityEEEvT0_T1_T2_T3_T4_T6_E12temp_storage+32];
	setp.lt.f64 	%p105, %fd196, %fd197;
	selp.f64 	%fd198, %fd197, %fd196, %p105;
	ld.shared.f64 	%fd199, [_ZZN3cub18CUB_300001_SM_10006detail6reduce28DeviceReduceSingleTileKernelINS2_10policy_hubIdyN4cuda3__47maximumIvEEE10Policy1000EPdSB_yS8_ddNS5_3std3__410__identityEEEvT0_T1_T2_T3_T4_T6_E12temp_storage+40];
	setp.lt.f64 	%p106, %fd198, %fd199;
	selp.f64 	%fd200, %fd199, %fd198, %p106;
	ld.shared.f64 	%fd201, [_ZZN3cub18CUB_300001_SM_10006detail6reduce28DeviceReduceSingleTileKernelINS2_10policy_hubIdyN4cuda3__47maximumIvEEE10Policy1000EPdSB_yS8_ddNS5_3std3__410__identityEEEvT0_T1_T2_T3_T4_T6_E12temp_storage+48];
	setp.lt.f64 	%p107, %fd200, %fd201;
	selp.f64 	%fd202, %fd201, %fd200, %p107;
	ld.shared.f64 	%fd203, [_ZZN3cub18CUB_300001_SM_10006detail6reduce28DeviceReduceSingleTileKernelINS2_10policy_hubIdyN4cuda3__47maximumIvEEE10Policy1000EPdSB_yS8_ddNS5_3std3__410__identityEEEvT0_T1_T2_T3_T4_T6_E12temp_storage+56];
	setp.lt.f64 	%p108, %fd202, %fd203;
	selp.f64 	%fd204, %fd203, %fd202, %p108;
	ld.shared.f64 	%fd205, [_ZZN3cub18CUB_300001_SM_10006detail6reduce28DeviceReduceSingleTileKernelINS2_10policy_hubIdyN4cuda3__47maximumIvEEE10Policy1000EPdSB_yS8_ddNS5_3std3__410__identityEEEvT0_T1_T2_T3_T4_T6_E12temp_storage+64];
	setp.lt.f64 	%p109, %fd204, %fd205;
	selp.f64 	%fd380, %fd205, %fd204, %p109;
	bra.uni 	$L__BB4_72;
$L__BB4_52:
	// begin inline asm
	mov.u32 %r119, %laneid;
	// end inline asm
	and.b32  	%r170, %r26, 992;
	add.s32 	%r171, %r170, 32;
	setp.gt.u32 	%p64, %r171, %r25;
	not.b32 	%r172, %r170;
	add.s32 	%r173, %r25, %r172;
	selp.b32 	%r168, %r173, 31, %p64;
	mov.b64 	%rd112, %fd372;
	mov.b64 	{%r121, %r126}, %rd112;
	mov.b32 	%r127, 1;
	mov.b32 	%r169, -1;
	// begin inline asm
	shfl.sync.down.b32 %r120, %r121, %r127, %r168, %r169;
	// end inline asm
	// begin inline asm
	shfl.sync.down.b32 %r125, %r126, %r127, %r168, %r169;
	// end inline asm
	mov.b64 	%rd113, {%r120, %r125};
	mov.b64 	%fd133, %rd113;
	setp.lt.s32 	%p65, %r119, %r168;
	setp.lt.f64 	%p66, %fd372, %fd133;
	selp.f64 	%fd134, %fd133, %fd372, %p66;
	selp.f64 	%fd135, %fd134, %fd372, %p65;
	mov.b64 	%rd114, %fd135;
	mov.b64 	{%r131, %r136}, %rd114;
	mov.b32 	%r137, 2;
	// begin inline asm
	shfl.sync.down.b32 %r130, %r131, %r137, %r168, %r169;
	// end inline asm
	// begin inline asm
	shfl.sync.down.b32 %r135, %r136, %r137, %r168, %r169;
	// end inline asm
	mov.b64 	%rd115, {%r130, %r135};
	mov.b64 	%fd136, %rd115;
	add.s32 	%r174, %r119, 2;
	setp.gt.s32 	%p67, %r174, %r168;
	setp.lt.f64 	%p68, %fd135, %fd136;
	selp.f64 	%fd137, %fd136, %fd135, %p68;
	selp.f64 	%fd138, %fd135, %fd137, %p67;
	mov.b64 	%rd116, %fd138;
	mov.b64 	{%r141, %r146}, %rd116;
	mov.b32 	%r147, 4;
	// begin inline asm
	shfl.sync.down.b32 %r140, %r141, %r147, %r168, %r169;
	// end inline asm
	// begin inline asm
	shfl.sync.down.b32 %r145, %r146, %r147, %r168, %r169;
	// end inline asm
	mov.b64 	%rd117, {%r140, %r145};
	mov.b64 	%fd139, %rd117;
	add.s32 	%r175, %r119, 4;
	setp.gt.s32 	%p69, %r175, %r168;
	setp.lt.f64 	%p70, %fd138, %fd139;
	selp.f64 	%fd140, %fd139, %fd138, %p70;
	selp.f64 	%fd141, %fd138, %fd140, %p69;
	mov.b64 	%rd118, %fd141;
	mov.b64 	{%r151, %r156}, %rd118;
	mov.b32 	%r157, 8;
	// begin inline asm
	shfl.sync.down.b32 %r150, %r151, %r157, %r168, %r169;
	// end inline asm
	// begin inline asm
	shfl.sync.down.b32 %r155, %r156, %r157, %r168, %r169;
	// end inline asm
	mov.b64 	%rd119, {%r150, %r155};
	mov.b64 	%fd142, %rd119;
	add.s32 	%r176, %r119, 8;
	setp.gt.s32 	%p71, %r176, %r168;
	setp.lt.f64 	%p72, %fd141, %fd142;
	selp.f64 	%fd143, %fd142, %fd141, %p72;
	selp.f64 	%fd144, %fd141, %fd143, %p71;
	mov.b64 	%rd120, %fd144;
	mov.b64 	{%r161, %r166}, %rd120;
	mov.b32 	%r167, 16;
	// begin inline asm
	shfl.sync.down.b32 %r160, %r161, %r167, %r168, %r169;
	// end inline asm
	// begin inline asm
	shfl.sync.down.b32 %r165, %r166, %r167, %r168, %r169;
	// end inline asm
	mov.b64 	%rd121, {%r160, %r165};
	mov.b64 	%fd145, %rd121;
	add.s32 	%r177, %r119, 16;
	setp.gt.s32 	%p73, %r177, %r168;
	setp.lt.f64 	%p74, %fd144, %fd145;
	selp.f64 	%fd146, %fd145, %fd144, %p74;
	selp.f64 	%fd380, %fd144, %fd146, %p73;
	setp.ne.s32 	%p75, %r119, 0;
	@%p75 bra 	$L__BB4_54;
	shr.u32 	%r178, %r26, 2;
	and.b32  	%r179, %r178, 248;
	mov.u32 	%r180, _ZZN3cub18CUB_300001_SM_10006detail6reduce28DeviceReduceSingleTileKernelINS2_10policy_hubIdyN4cuda3__47maximumIvEEE10Policy1000EPdSB_yS8_ddNS5_3std3__410__identityEEEvT0_T1_T2_T3_T4_T6_E12temp_storage;
	add.s32 	%r181, %r180, %r179;
	st.shared.f64 	[%r181+8], %fd380;
$L__BB4_54:
	bar.sync 	0;
	setp.ne.s32 	%p76, %r26, 0;
	@%p76 bra 	$L__BB4_72;
	setp.gt.u64 	%p77, %rd32, 32;
	ld.shared.f64 	%fd147, [_ZZN3cub18CUB_300001_SM_10006detail6reduce28DeviceReduceSingleTileKernelINS2_10policy_hubIdyN4cuda3__47maximumIvEEE10Policy1000EPdSB_yS8_ddNS5_3std3__410__identityEEEvT0_T1_T2_T3_T4_T6_E12temp_storage+16];
	setp.lt.f64 	%p78, %fd380, %fd147;
	selp.f64 	%fd149, %fd147, %fd380, %p78;
	selp.f64 	%fd150, %fd149, %fd380, %p77;
	setp.gt.u64 	%p79, %rd32, 64;
	ld.shared.f64 	%fd152, [_ZZN3cub18CUB_300001_SM_10006detail6reduce28DeviceReduceSingleTileKernelINS2_10policy_hubIdyN4cuda3__47maximumIvEEE10Policy1000EPdSB_yS8_ddNS5_3std3__410__identityEEEvT0_T1_T2_T3_T4_T6_E12temp_storage+24];
	setp.lt.f64 	%p80, %fd150, %fd152;
	selp.f64 	%fd154, %fd152, %fd150, %p80;
	selp.f64 	%fd155, %fd154, %fd150, %p79;
	setp.gt.u64 	%p81, %rd32, 96;
	ld.shared.f64 	%fd157, [_ZZN3cub18CUB_300001_SM_10006detail6reduce28DeviceReduceSingleTileKernelINS2_10policy_hubIdyN4cuda3__47maximumIvEEE10Policy1000EPdSB_yS8_ddNS5_3std3__410__identityEEEvT0_T1_T2_T3_T4_T6_E12temp_storage+32];
	setp.lt.f64 	%p82, %fd155, %fd157;
	selp.f64 	%fd159, %fd157, %fd155, %p82;
	selp.f64 	%fd160, %fd159, %fd155, %p81;
	setp.gt.u64 	%p83, %rd32, 128;
	ld.shared.f64 	%fd162, [_ZZN3cub18CUB_300001_SM_10006detail6reduce28DeviceReduceSingleTileKernelINS2_10policy_hubIdyN4cuda3__47maximumIvEEE10Policy1000EPdSB_yS8_ddNS5_3std3__410__identityEEEvT0_T1_T2_T3_T4_T6_E12temp_storage+40];
	setp.lt.f64 	%p84, %fd160, %fd162;
	selp.f64 	%fd164, %fd162, %fd160, %p84;
	selp.f64 	%fd165, %fd164, %fd160, %p83;
	setp.gt.u64 	%p85, %rd32, 160;
	ld.shared.f64 	%fd167, [_ZZN3cub18CUB_300001_SM_10006detail6reduce28DeviceReduceSingleTileKernelINS2_10policy_hubIdyN4cuda3__47maximumIvEEE10Policy1000EPdSB_yS8_ddNS5_3std3__410__identityEEEvT0_T1_T2_T3_T4_T6_E12temp_storage+48];
	setp.lt.f64 	%p86, %fd165, %fd167;
	selp.f64 	%fd169, %fd167, %fd165, %p86;
	selp.f64 	%fd170, %fd169, %fd165, %p85;
	setp.gt.u64 	%p87, %rd32, 192;
	ld.shared.f64 	%fd172, [_ZZN3cub18CUB_300001_SM_10006detail6reduce28DeviceReduceSingleTileKernelINS2_10policy_hubIdyN4cuda3__47maximumIvEEE10Policy1000EPdSB_yS8_ddNS5_3std3__410__identityEEEvT0_T1_T2_T3_T4_T6_E12temp_storage+56];
	setp.lt.f64 	%p88, %fd170, %fd172;
	selp.f64 	%fd174, %fd172, %fd170, %p88;
	selp.f64 	%fd175, %fd174, %fd170, %p87;
	setp.gt.u64 	%p89, %rd32, 224;
	ld.shared.f64 	%fd177, [_ZZN3cub18CUB_300001_SM_10006detail6reduce28DeviceReduceSingleTileKernelINS2_10policy_hubIdyN4cuda3__47maximumIvEEE10Policy1000EPdSB_yS8_ddNS5_3std3__410__identityEEEvT0_T1_T2_T3_T4_T6_E12temp_storage+64];
	setp.lt.f64 	%p90, %fd175, %fd177;
	selp.f64 	%fd179, %fd177, %fd175, %p90;
	selp.f64 	%fd380, %fd179, %fd175, %p89;
	bra.uni 	$L__BB4_72;
$L__BB4_56:
	mov.u32 	%r38, %tid.x;
	cvt.u64.u32 	%rd19, %r38;
	mul.wide.u32 	%rd52, %r38, 8;
	add.s64 	%rd36, %rd31, %rd52;
	// begin inline asm
	ld.global.nc.u64 %rd35, [%rd36];
	// end inline asm
	mov.b64 	%fd59, %rd35;
	add.s64 	%rd38, %rd36, 2048;
	// begin inline asm
	ld.global.nc.u64 %rd37, [%rd38];
	// end inline asm
	mov.b64 	%fd60, %rd37;
	add.s64 	%rd40, %rd36, 4096;
	// begin inline asm
	ld.global.nc.u64 %rd39, [%rd40];
	// end inline asm
	mov.b64 	%fd61, %rd39;
	add.s64 	%rd42, %rd36, 6144;
	// begin inline asm
	ld.global.nc.u64 %rd41, [%rd42];
	// end inline asm
	mov.b64 	%fd62, %rd41;
	add.s64 	%rd44, %rd36, 8192;
	// begin inline asm
	ld.global.nc.u64 %rd43, [%rd44];
	// end inline asm
	mov.b64 	%fd63, %rd43;
	add.s64 	%rd46, %rd36, 10240;
	// begin inline asm
	ld.global.nc.u64 %rd45, [%rd46];
	// end inline asm
	mov.b64 	%fd64, %rd45;
	add.s64 	%rd48, %rd36, 12288;
	// begin inline asm
	ld.global.nc.u64 %rd47, [%rd48];
	// end inline asm
	mov.b64 	%fd65, %rd47;
	add.s64 	%rd50, %rd36, 14336;
	// begin inline asm
	ld.global.nc.u64 %rd49, [%rd50];
	// end inline asm
	mov.b64 	%fd66, %rd49;
	setp.lt.f64 	%p4, %fd59, %fd60;
	selp.f64 	%fd67, %fd60, %fd59, %p4;
	setp.lt.f64 	%p5, %fd67, %fd61;
	selp.f64 	%fd68, %fd61, %fd67, %p5;
	setp.lt.f64 	%p6, %fd68, %fd62;
	selp.f64 	%fd69, %fd62, %fd68, %p6;
	setp.lt.f64 	%p7, %fd69, %fd63;
	selp.f64 	%fd70, %fd63, %fd69, %p7;
	setp.lt.f64 	%p8, %fd70, %fd64;
	selp.f64 	%fd71, %fd64, %fd70, %p8;
	setp.lt.f64 	%p9, %fd71, %fd65;
	selp.f64 	%fd72, %fd65, %fd71, %p9;
	setp.lt.f64 	%p10, %fd72, %fd66;
	selp.f64 	%fd379, %fd66, %fd72, %p10;
	add.s64 	%rd21, %rd32, -2048;
	setp.lt.u64 	%p11, %rd21, 2048;
	mov.b64 	%rd229, 2048;
	@%p11 bra 	$L__BB4_60;
	mov.b64 	%rd229, 2048;
$L__BB4_58:
	shl.b64 	%rd70, %rd229, 3;
	add.s64 	%rd55, %rd36, %rd70;
	// begin inline asm
	ld.global.nc.u64 %rd54, [%rd55];
	// end inline asm
	mov.b64 	%fd73, %rd54;
	add.s64 	%rd57, %rd55, 2048;
	// begin inline asm
	ld.global.nc.u64 %rd56, [%rd57];
	// end inline asm
	mov.b64 	%fd74, %rd56;
	add.s64 	%rd59, %rd55, 4096;
	// begin inline asm
	ld.global.nc.u64 %rd58, [%rd59];
	// end inline asm
	mov.b64 	%fd75, %rd58;
	add.s64 	%rd61, %rd55, 6144;
	// begin inline asm
	ld.global.nc.u64 %rd60, [%rd61];
	// end inline asm
	mov.b64 	%fd76, %rd60;
	add.s64 	%rd63, %rd55, 8192;
	// begin inline asm
	ld.global.nc.u64 %rd62, [%rd63];
	// end inline asm
	mov.b64 	%fd77, %rd62;
	add.s64 	%rd65, %rd55, 10240;
	// begin inline asm
	ld.global.nc.u64 %rd64, [%rd65];
	// end inline asm
	mov.b64 	%fd78, %rd64;
	add.s64 	%rd67, %rd55, 12288;
	// begin inline asm
	ld.global.nc.u64 %rd66, [%rd67];
	// end inline asm
	mov.b64 	%fd79, %rd66;
	add.s64 	%rd69, %rd55, 14336;
	// begin inline asm
	ld.global.nc.u64 %rd68, [%rd69];
	// end inline asm
	mov.b64 	%fd80, %rd68;
	setp.lt.f64 	%p12, %fd379, %fd73;
	selp.f64 	%fd81, %fd73, %fd379, %p12;
	setp.lt.f64 	%p13, %fd81, %fd74;
	selp.f64 	%fd82, %fd74, %fd81, %p13;
	setp.lt.f64 	%p14, %fd82, %fd75;
	selp.f64 	%fd83, %fd75, %fd82, %p14;
	setp.lt.f64 	%p15, %fd83, %fd76;
	selp.f64 	%fd84, %fd76, %fd83, %p15;
	setp.lt.f64 	%p16, %fd84, %fd77;
	selp.f64 	%fd85, %fd77, %fd84, %p16;
	setp.lt.f64 	%p17, %fd85, %fd78;
	selp.f64 	%fd86, %fd78, %fd85, %p17;
	setp.lt.f64 	%p18, %fd86, %fd79;
	selp.f64 	%fd87, %fd79, %fd86, %p18;
	setp.lt.f64 	%p19, %fd87, %fd80;
	selp.f64 	%fd379, %fd80, %fd87, %p19;
	sub.s64 	%rd71, %rd32, %rd229;
	setp.lt.u64 	%p20, %rd71, 2048;
	@%p20 bra 	$L__BB4_68;
	add.s64 	%rd229, %rd229, 2048;
	setp.le.u64 	%p21, %rd229, %rd21;
	@%p21 bra 	$L__BB4_58;
$L__BB4_60:
	setp.le.u64 	%p22, %rd32, %rd229;
	@%p22 bra 	$L__BB4_68;
	cvt.u32.u64 	%r49, %rd229;
	cvt.u32.u64 	%r50, %rd32;
	sub.s32 	%r39, %r50, %r49;
	setp.ge.s32 	%p23, %r38, %r39;
	@%p23 bra 	$L__BB4_68;
	not.b32 	%r52, %r38;
	add.s32 	%r53, %r52, %r50;
	sub.s32 	%r40, %r53, %r49;
	and.b32  	%r55, %r40, 768;
	setp.eq.s32 	%p24, %r55, 768;
	mov.u32 	%r444, %r38;
	@%p24 bra 	$L__BB4_65;
	add.s64 	%rd72, %rd229, %rd19;
	shl.b64 	%rd73, %rd72, 3;
	add.s64 	%rd230, %rd31, %rd73;
	shr.u32 	%r56, %r40, 8;
	add.s32 	%r57, %r56, 1;
	and.b32  	%r58, %r57, 3;
	neg.s32 	%r442, %r58;
	mov.u32 	%r444, %r38;
$L__BB4_64:
	.pragma "nounroll";
	// begin inline asm
	ld.global.nc.u64 %rd74, [%rd230];
	// end inline asm
	mov.b64 	%fd89, %rd74;
	setp.lt.f64 	%p25, %fd379, %fd89;
	selp.f64 	%fd379, %fd89, %fd379, %p25;
	add.s32 	%r444, %r444, 256;
	add.s64 	%rd230, %rd230, 2048;
	add.s32 	%r442, %r442, 1;
	setp.ne.s32 	%p26, %r442, 0;
	@%p26 bra 	$L__BB4_64;
$L__BB4_65:
	setp.lt.u32 	%p27, %r40, 768;
	@%p27 bra 	$L__BB4_68;
	cvt.u64.u32 	%rd76, %r444;
	add.s64 	%rd77, %rd229, %rd76;
	shl.b64 	%rd78, %rd77, 3;
	add.s64 	%rd231, %rd31, %rd78;
$L__BB4_67:
	// begin inline asm
	ld.global.nc.u64 %rd79, [%rd231];
	// end inline asm
	mov.b64 	%fd90, %rd79;
	setp.lt.f64 	%p28, %fd379, %fd90;
	selp.f64 	%fd91, %fd90, %fd379, %p28;
	add.s64 	%rd82, %rd231, 2048;
	// begin inline asm
	ld.global.nc.u64 %rd81, [%rd82];
	// end inline asm
	mov.b64 	%fd92, %rd81;
	setp.lt.f64 	%p29, %fd91, %fd92;
	selp.f64 	%fd93, %fd92, %fd91, %p29;
	add.s64 	%rd84, %rd231, 4096;
	// begin inline asm
	ld.global.nc.u64 %rd83, [%rd84];
	// end inline asm
	mov.b64 	%fd94, %rd83;
	setp.lt.f64 	%p30, %fd93, %fd94;
	selp.f64 	%fd95, %fd94, %fd93, %p30;
	add.s64 	%rd86, %rd231, 6144;
	// begin inline asm
	ld.global.nc.u64 %rd85, [%rd86];
	// end inline asm
	mov.b64 	%fd96, %rd85;
	setp.lt.f64 	%p31, %fd95, %fd96;
	selp.f64 	%fd379, %fd96, %fd95, %p31;
	add.s32 	%r444, %r444, 1024;
	add.s64 	%rd231, %rd231, 8192;
	setp.lt.s32 	%p32, %r444, %r39;
	@%p32 bra 	$L__BB4_67;
$L__BB4_68:
	// begin inline asm
	mov.u32 %r59, %laneid;
	// end inline asm
	mov.b64 	%rd87, %fd379;
	mov.b64 	{%r61, %r66}, %rd87;
	mov.b32 	%r67, 1;
	mov.b32 	%r108, 31;
	mov.b32 	%r109, -1;
	// begin inline asm
	shfl.sync.down.b32 %r60, %r61, %r67, %r108, %r109;
	// end inline asm
	// begin inline asm
	shfl.sync.down.b32 %r65, %r66, %r67, %r108, %r109;
	// end inline asm
	mov.b64 	%rd88, {%r60, %r65};
	mov.b64 	%fd97, %rd88;
	setp.gt.s32 	%p33, %r59, 30;
	setp.lt.f64 	%p34, %fd379, %fd97;
	selp.f64 	%fd98, %fd97, %fd379, %p34;
	selp.f64 	%fd99, %fd379, %fd98, %p33;
	mov.b64 	%rd89, %fd99;
	mov.b64 	{%r71, %r76}, %rd89;
	mov.b32 	%r77, 2;
	// begin inline asm
	shfl.sync.down.b32 %r70, %r71, %r77, %r108, %r109;
	// end inline asm
	// begin inline asm
	shfl.sync.down.b32 %r75, %r76, %r77, %r108, %r109;
	// end inline asm
	mov.b64 	%rd90, {%r70, %r75};
	mov.b64 	%fd100, %rd90;
	setp.gt.s32 	%p35, %r59, 29;
	setp.lt.f64 	%p36, %fd99, %fd100;
	selp.f64 	%fd101, %fd100, %fd99, %p36;
	selp.f64 	%fd102, %fd99, %fd101, %p35;
	mov.b64 	%rd91, %fd102;
	mov.b64 	{%r81, %r86}, %rd91;
	mov.b32 	%r87, 4;
	// begin inline asm
	shfl.sync.down.b32 %r80, %r81, %r87, %r108, %r109;
	// end inline asm
	// begin inline asm
	shfl.sync.down.b32 %r85, %r86, %r87, %r108, %r109;
	// end inline asm
	mov.b64 	%rd92, {%r80, %r85};
	mov.b64 	%fd103, %rd92;
	setp.gt.s32 	%p37, %r59, 27;
	setp.lt.f64 	%p38, %fd102, %fd103;
	selp.f64 	%fd104, %fd103, %fd102, %p38;
	selp.f64 	%fd105, %fd102, %fd104, %p37;
	mov.b64 	%rd93, %fd105;
	mov.b64 	{%r91, %r96}, %rd93;
	mov.b32 	%r97, 8;
	// begin inline asm
	shfl.sync.down.b32 %r90, %r91, %r97, %r108, %r109;
	// end inline asm
	// begin inline asm
	shfl.sync.down.b32 %r95, %r96, %r97, %r108, %r109;
	// end inline asm
	mov.b64 	%rd94, {%r90, %r95};
	mov.b64 	%fd106, %rd94;
	setp.gt.s32 	%p39, %r59, 23;
	setp.lt.f64 	%p40, %fd105, %fd106;
	selp.f64 	%fd107, %fd106, %fd105, %p40;
	selp.f64 	%fd108, %fd105, %fd107, %p39;
	mov.b64 	%rd95, %fd108;
	mov.b64 	{%r101, %r106}, %rd95;
	mov.b32 	%r107, 16;
	// begin inline asm
	shfl.sync.down.b32 %r100, %r101, %r107, %r108, %r109;
	// end inline asm
	// begin inline asm
	shfl.sync.down.b32 %r105, %r106, %r107, %r108, %r109;
	// end inline asm
	mov.b64 	%rd96, {%r100, %r105};
	mov.b64 	%fd109, %rd96;
	setp.gt.s32 	%p41, %r59, 15;
	setp.lt.f64 	%p42, %fd108, %fd109;
	selp.f64 	%fd54, %fd109, %fd108, %p42;
	selp.f64 	%fd380, %fd108, %fd54, %p41;
	setp.ne.s32 	%p43, %r59, 0;
	@%p43 bra 	$L__BB4_70;
	shr.u32 	%r110, %r38, 2;
	and.b32  	%r111, %r110, 248;
	mov.u32 	%r112, _ZZN3cub18CUB_300001_SM_10006detail6reduce28DeviceReduceSingleTileKernelINS2_10policy_hubIdyN4cuda3__47maximumIvEEE10Policy1000EPdSB_yS8_ddNS5_3std3__410__identityEEEvT0_T1_T2_T3_T4_T6_E12temp_storage;
	add.s32 	%r113, %r112, %r111;
	st.shared.f64 	[%r113+8], %fd54;
$L__BB4_70:
	bar.sync 	0;
	setp.ne.s32 	%p44, %r38, 0;
	@%p44 bra 	$L__BB4_72;
	ld.shared.f64 	%fd110, [_ZZN3cub18CUB_300001_SM_10006detail6reduce28DeviceReduceSingleTileKernelINS2_10policy_hubIdyN4cuda3__47maximumIvEEE10Policy1000EPdSB_yS8_ddNS5_3std3__410__identityEEEvT0_T1_T2_T3_T4_T6_E12temp_storage+16];
	setp.lt.f64 	%p45, %fd380, %fd110;
	selp.f64 	%fd111, %fd110, %fd380, %p45;
	ld.shared.f64 	%fd112, [_ZZN3cub18CUB_300001_SM_10006detail6reduce28DeviceReduceSingleTileKernelINS2_10policy_hubIdyN4cuda3__47maximumIvEEE10Policy1000EPdSB_yS8_ddNS5_3std3__410__identityEEEvT0_T1_T2_T3_T4_T6_E12temp_storage+24];
	setp.lt.f64 	%p46, %fd111, %fd112;
	selp.f64 	%fd113, %fd112, %fd111, %p46;
	ld.shared.f64 	%fd114, [_ZZN3cub18CUB_300001_SM_10006detail6reduce28DeviceReduceSingleTileKernelINS2_10policy_hubIdyN4cuda3__47maximumIvEEE10Policy1000EPdSB_yS8_ddNS5_3std3__410__identityEEEvT0_T1_T2_T3_T4_T6_E12temp_storage+32];
	setp.lt.f64 	%p47, %fd113, %fd114;
	selp.f64 	%fd115, %fd114, %fd113, %p47;
	ld.shared.f64 	%fd116, [_ZZN3cub18CUB_300001_SM_10006detail6reduce28DeviceReduceSingleTileKernelINS2_10policy_hubIdyN4cuda3__47maximumIvEEE10Policy1000EPdSB_yS8_ddNS5_3std3__410__identityEEEvT0_T1_T2_T3_T4_T6_E12temp_storage+40];
	setp.lt.f64 	%p48, %fd115, %fd116;
	selp.f64 	%fd117, %fd116, %fd115, %p48;
	ld.shared.f64 	%fd118, [_ZZN3cub18CUB_300001_SM_10006detail6reduce28DeviceReduceSingleTileKernelINS2_10policy_hubIdyN4cuda3__47maximumIvEEE10Policy1000EPdSB_yS8_ddNS5_3std3__410__identityEEEvT0_T1_T2_T3_T4_T6_E12temp_storage+48];
	setp.lt.f64 	%p49, %fd117, %fd118;
	selp.f64 	%fd119, %fd118, %fd117, %p49;
	ld.shared.f64 	%fd120, [_ZZN3cub18CUB_300001_SM_10006detail6reduce28DeviceReduceSingleTileKernelINS2_10policy_hubIdyN4cuda3__47maximumIvEEE10Policy1000EPdSB_yS8_ddNS5_3std3__410__identityEEEvT0_T1_T2_T3_T4_T6_E12temp_storage+56];
	setp.lt.f64 	%p50, %fd119, %fd120;
	selp.f64 	%fd121, %fd120, %fd119, %p50;
	ld.shared.f64 	%fd122, [_ZZN3cub18CUB_300001_SM_10006detail6reduce28DeviceReduceSingleTileKernelINS2_10policy_hubIdyN4cuda3__47maximumIvEEE10Policy1000EPdSB_yS8_ddNS5_3std3__410__identityEEEvT0_T1_T2_T3_T4_T6_E12temp_storage+64];
	setp.lt.f64 	%p51, %fd121, %fd122;
	selp.f64 	%fd380, %fd122, %fd121, %p51;
$L__BB4_72:
	mov.u32 	%r426, %tid.x;
	setp.ne.s32 	%p217, %r426, 0;
	@%p217 bra 	$L__BB4_74;
	setp.lt.f64 	%p218, %fd58, %fd380;
	selp.f64 	%fd353, %fd380, %fd58, %p218;
	st.global.f64 	[%rd1], %fd353;
$L__BB4_74:
	ret;

}
	// .globl	_ZN3cub18CUB_300001_SM_10006detail6reduce18DeviceReduceKernelINS2_10policy_hubIdyN4cuda3__47maximumIvEEE10Policy1000EPdyS8_dNS5_3std3__410__identityEEEvT0_PT3_T1_NS0_13GridEvenShareISI_EET2_T4_
.visible .entry _ZN3cub18CUB_300001_SM_10006detail6reduce18DeviceReduceKernelINS2_10policy_hubIdyN4cuda3__47maximumIvEEE10Policy1000EPdyS8_dNS5_3std3__410__identityEEEvT0_PT3_T1_NS0_13GridEvenShareISI_EET2_T4_(
	.param .u64 .ptr .align 1 _ZN3cub18CUB_300001_SM_10006detail6reduce18DeviceReduceKernelINS2_10policy_hubIdyN4cuda3__47maximumIvEEE10Policy1000EPdyS8_dNS5_3std3__410__identityEEEvT0_PT3_T1_NS0_13GridEvenShareISI_EET2_T4__param_0,
	.param .u64 .ptr .align 1 _ZN3cub18CUB_300001_SM_10006detail6reduce18DeviceReduceKernelINS2_10policy_hubIdyN4cuda3__47maximumIvEEE10Policy1000EPdyS8_dNS5_3std3__410__identityEEEvT0_PT3_T1_NS0_13GridEvenShareISI_EET2_T4__param_1,
	.param .u64 _ZN3cub18CUB_300001_SM_10006detail6reduce18DeviceReduceKernelINS2_10policy_hubIdyN4cuda3__47maximumIvEEE10Policy1000EPdyS8_dNS5_3std3__410__identityEEEvT0_PT3_T1_NS0_13GridEvenShareISI_EET2_T4__param_2,
	.param .align 8 .b8 _ZN3cub18CUB_300001_SM_10006detail6reduce18DeviceReduceKernelINS2_10policy_hubIdyN4cuda3__47maximumIvEEE10Policy1000EPdyS8_dNS5_3std3__410__identityEEEvT0_PT3_T1_NS0_13GridEvenShareISI_EET2_T4__param_3[72],
	.param .align 1 .b8 _ZN3cub18CUB_300001_SM_10006detail6reduce18DeviceReduceKernelINS2_10policy_hubIdyN4cuda3__47maximumIvEEE10Policy1000EPdyS8_dNS5_3std3__410__identityEEEvT0_PT3_T1_NS0_13GridEvenShareISI_EET2_T4__param_4[1],
	.param .align 1 .b8 _ZN3cub18CUB_300001_SM_10006detail6reduce18DeviceReduceKernelINS2_10policy_hubIdyN4cuda3__47maximumIvEEE10Policy1000EPdyS8_dNS5_3std3__410__identityEEEvT0_PT3_T1_NS0_13GridEvenShareISI_EET2_T4__param_5[1]
)
.maxntid 256
{
	.reg .pred 	%p<217>;
	.reg .b32 	%r<484>;
	.reg .b64 	%rd<256>;
	.reg .b64 	%fd<375>;
	// demoted variable
	.shared .align 8 .b8 _ZZN3cub18CUB_300001_SM_10006detail6reduce18DeviceReduceKernelINS2_10policy_hubIdyN4cuda3__47maximumIvEEE10Policy1000EPdyS8_dNS5_3std3__410__identityEEEvT0_PT3_T1_NS0_13GridEvenShareISI_EET2_T4_E12temp_storage[80];
	ld.param.u64 	%rd1, [_ZN3cub18CUB_300001_SM_10006detail6reduce18DeviceReduceKernelINS2_10policy_hubIdyN4cuda3__47maximumIvEEE10Policy1000EPdyS8_dNS5_3std3__410__identityEEEvT0_PT3_T1_NS0_13GridEvenShareISI_EET2_T4__param_3+32];
	ld.param.u64 	%rd39, [_ZN3cub18CUB_300001_SM_10006detail6reduce18DeviceReduceKernelINS2_10policy_hubIdyN4cuda3__47maximumIvEEE10Policy1000EPdyS8_dNS5_3std3__410__identityEEEvT0_PT3_T1_NS0_13GridEvenShareISI_EET2_T4__param_0];
	ld.param.u32 	%r1, [_ZN3cub18CUB_300001_SM_10006detail6reduce18DeviceReduceKernelINS2_10policy_hubIdyN4cuda3__47maximumIvEEE10Policy1000EPdyS8_dNS5_3std3__410__identityEEEvT0_PT3_T1_NS0_13GridEvenShareISI_EET2_T4__param_3+40];
	mov.u32 	%r2, %ctaid.x;
	shl.b32 	%r59, %r1, 11;
	cvt.s64.s32 	%rd2, %r59;
	shl.b32 	%r60, %r2, 11;
	cvt.u64.u32 	%rd3, %r60;
	and.b64  	%rd41, %rd39, 31;
	setp.ne.s64 	%p1, %rd41, 0;
	@%p1 bra 	$L__BB5_35;
	sub.s64 	%rd4, %rd1, %rd3;
	setp.gt.u64 	%p109, %rd4, 2047;
	@%p109 bra 	$L__BB5_19;
	cvt.u32.u64 	%r335, %rd3;
	cvt.u32.u64 	%r3, %rd1;
	sub.s32 	%r4, %r3, %r335;
	mov.u32 	%r5, %tid.x;
	setp.ge.s32 	%p158, %r5, %r4;
	mov.f64 	%fd355, 0d0000000000000000;
	mov.u32 	%r467, %r5;
	@%p158 bra 	$L__BB5_4;
	add.s32 	%r337, %r335, %r5;
	mul.wide.u32 	%rd203, %r337, 8;
	add.s64 	%rd202, %rd39, %rd203;
	// begin inline asm
	ld.global.nc.u64 %rd201, [%rd202];
	// end inline asm
	mov.b64 	%fd355, %rd201;
	add.s32 	%r467, %r5, 256;
$L__BB5_4:
	setp.ge.s32 	%p159, %r467, %r4;
	@%p159 bra 	$L__BB5_10;
	not.b32 	%r338, %r467;
	add.s32 	%r8, %r338, %r3;
	and.b32  	%r339, %r8, 768;
	setp.eq.s32 	%p160, %r339, 768;
	@%p160 bra 	$L__BB5_8;
	cvt.u64.u32 	%rd204, %r467;
	add.s64 	%rd205, %rd204, %rd3;
	shl.b64 	%rd206, %rd205, 3;
	add.s64 	%rd244, %rd39, %rd206;
	shr.u32 	%r340, %r8, 8;
	add.s32 	%r341, %r340, 1;
	and.b32  	%r342, %r341, 3;
	neg.s32 	%r465, %r342;
$L__BB5_7:
	.pragma "nounroll";
	// begin inline asm
	ld.global.nc.u64 %rd207, [%rd244];
	// end inline asm
	mov.b64 	%fd269, %rd207;
	setp.lt.f64 	%p161, %fd355, %fd269;
	selp.f64 	%fd355, %fd269, %fd355, %p161;
	add.s32 	%r467, %r467, 256;
	add.s64 	%rd244, %rd244, 2048;
	add.s32 	%r465, %r465, 1;
	setp.ne.s32 	%p162, %r465, 0;
	@%p162 bra 	$L__BB5_7;
$L__BB5_8:
	sub.s32 	%r344, %r8, %r335;
	setp.lt.u32 	%p163, %r344, 768;
	@%p163 bra 	$L__BB5_10;
$L__BB5_9:
	cvt.s64.s32 	%rd217, %r467;
	add.s64 	%rd218, %rd3, %rd217;
	shl.b64 	%rd219, %rd218, 3;
	add.s64 	%rd210, %rd39, %rd219;
	// begin inline asm
	ld.global.nc.u64 %rd209, [%rd210];
	// end inline asm
	mov.b64 	%fd270, %rd209;
	setp.lt.f64 	%p164, %fd355, %fd270;
	selp.f64 	%fd271, %fd270, %fd355, %p164;
	add.s64 	%rd212, %rd210, 2048;
	// begin inline asm
	ld.global.nc.u64 %rd211, [%rd212];
	// end inline asm
	mov.b64 	%fd272, %rd211;
	setp.lt.f64 	%p165, %fd271, %fd272;
	selp.f64 	%fd273, %fd272, %fd271, %p165;
	add.s64 	%rd214, %rd210, 4096;
	// begin inline asm
	ld.global.nc.u64 %rd213, [%rd214];
	// end inline asm
	mov.b64 	%fd274, %rd213;
	setp.lt.f64 	%p166, %fd273, %fd274;
	selp.f64 	%fd275, %fd274, %fd273, %p166;
	add.s64 	%rd216, %rd210, 6144;
	// begin inline asm
	ld.global.nc.u64 %rd215, [%rd216];
	// end inline asm
	mov.b64 	%fd276, %rd215;
	setp.lt.f64 	%p167, %fd275, %fd276;
	selp.f64 	%fd355, %fd276, %fd275, %p167;
	add.s32 	%r467, %r467, 1024;
	setp.lt.s32 	%p168, %r467, %r4;
	@%p168 bra 	$L__BB5_9;
$L__BB5_10:
	setp.lt.s32 	%p169, %r4, 256;
	@%p169 bra 	$L__BB5_15;
	// begin inline asm
	mov.u32 %r408, %laneid;
	// end inline asm
	mov.b64 	%rd230, %fd355;
	mov.b64 	{%r410, %r415}, %rd230;
	mov.b32 	%r416, 1;
	mov.b32 	%r457, 31;
	mov.b32 	%r458, -1;
	// begin inline asm
	shfl.sync.down.b32 %r409, %r410, %r416, %r457, %r458;
	// end inline asm
	// begin inline asm
	shfl.sync.down.b32 %r414, %r415, %r416, %r457, %r458;
	// end inline asm
	mov.b64 	%rd231, {%r409, %r414};
	mov.b64 	%fd324, %rd231;
	setp.gt.s32 	%p197, %r408, 30;
	setp.lt.f64 	%p198, %fd355, %fd324;
	selp.f64 	%fd325, %fd324, %fd355, %p198;
	selp.f64 	%fd326, %fd355, %fd325, %p197;
	mov.b64 	%rd232, %fd326;
	mov.b64 	{%r420, %r425}, %rd232;
	mov.b32 	%r426, 2;
	// begin inline asm
	shfl.sync.down.b32 %r419, %r420, %r426, %r457, %r458;
	// end inline asm
	// begin inline asm
	shfl.sync.down.b32 %r424, %r425, %r426, %r457, %r458;
	// end inline asm
	mov.b64 	%rd233, {%r419, %r424};
	mov.b64 	%fd327, %rd233;
	setp.gt.s32 	%p199, %r408, 29;
	setp.lt.f64 	%p200, %fd326, %fd327;
	selp.f64 	%fd328, %fd327, %fd326, %p200;
	selp.f64 	%fd329, %fd326, %fd328, %p199;
	mov.b64 	%rd234, %fd329;
	mov.b64 	{%r430, %r435}, %rd234;
	mov.b32 	%r436, 4;
	// begin inline asm
	shfl.sync.down.b32 %r429, %r430, %r436, %r457, %r458;
	// end inline asm
	// begin inline asm
	shfl.sync.down.b32 %r434, %r435, %r436, %r457, %r458;
	// end inline asm
	mov.b64 	%rd235, {%r429, %r434};
	mov.b64 	%fd330, %rd235;
	setp.gt.s32 	%p201, %r408, 27;
	setp.lt.f64 	%p202, %fd329, %fd330;
	selp.f64 	%fd331, %fd330, %fd329, %p202;
	selp.f64 	%fd332, %fd329, %fd331, %p201;
	mov.b64 	%rd236, %fd332;
	mov.b64 	{%r440, %r445}, %rd236;
	mov.b32 	%r446, 8;
	// begin inline asm
	shfl.sync.down.b32 %r439, %r440, %r446, %r457, %r458;
	// end inline asm
	// begin inline asm
	shfl.sync.down.b32 %r444, %r445, %r446, %r457, %r458;
	// end inline asm
	mov.b64 	%rd237, {%r439, %r444};
	mov.b64 	%fd333, %rd237;
	setp.gt.s32 	%p203, %r408, 23;
	setp.lt.f64 	%p204, %fd332, %fd333;
	selp.f64 	%fd334, %fd333, %fd332, %p204;
	selp.f64 	%fd335, %fd332, %fd334, %p203;
	mov.b64 	%rd238, %fd335;
	mov.b64 	{%r450, %r455}, %rd238;
	mov.b32 	%r456, 16;
	// begin inline asm
	shfl.sync.down.b32 %r449, %r450, %r456, %r457, %r458;
	// end inline asm
	// begin inline asm
	shfl.sync.down.b32 %r454, %r455, %r456, %r457, %r458;
	// end inline asm
	mov.b64 	%rd239, {%r449, %r454};
	mov.b64 	%fd336, %rd239;
	setp.gt.s32 	%p205, %r408, 15;
	setp.lt.f64 	%p206, %fd335, %fd336;
	selp.f64 	%fd10, %fd336, %fd335, %p206;
	selp.f64 	%fd374, %fd335, %fd10, %p205;
	setp.ne.s32 	%p207, %r408, 0;
	@%p207 bra 	$L__BB5_13;
	shr.u32 	%r459, %r5, 2;
	and.b32  	%r460, %r459, 248;
	mov.u32 	%r461, _ZZN3cub18CUB_300001_SM_10006detail6reduce18DeviceReduceKernelINS2_10policy_hubIdyN4cuda3__47maximumIvEEE10Policy1000EPdyS8_dNS5_3std3__410__identityEEEvT0_PT3_T1_NS0_13GridEvenShareISI_EET2_T4_E12temp_storage;
	add.s32 	%r462, %r461, %r460;
	st.shared.f64 	[%r462+8], %fd10;
$L__BB5_13:
	bar.sync 	0;
	setp.ne.s32 	%p208, %r5, 0;
	@%p208 bra 	$L__BB5_69;
	ld.shared.f64 	%fd337, [_ZZN3cub18CUB_300001_SM_10006detail6reduce18DeviceReduceKernelINS2_10policy_hubIdyN4cuda3__47maximumIvEEE10Policy1000EPdyS8_dNS5_3std3__410__identityEEEvT0_PT3_T1_NS0_13GridEvenShareISI_EET2_T4_E12temp_storage+16];
	setp.lt.f64 	%p209, %fd374, %fd337;
	selp.f64 	%fd338, %fd337, %fd374, %p209;
	ld.shared.f64 	%fd339, [_ZZN3cub18CUB_300001_SM_10006detail6reduce18DeviceReduceKernelINS2_10policy_hubIdyN4cuda3__47maximumIvEEE10Policy1000EPdyS8_dNS5_3std3__410__identityEEEvT0_PT3_T1_NS0_13GridEvenShareISI_EET2_T4_E12temp_storage+24];
	setp.lt.f64 	%p210, %fd338, %fd339;
	selp.f64 	%fd340, %fd339, %fd338, %p210;
	ld.shared.f64 	%fd341, [_ZZN3cub18CUB_300001_SM_10006detail6reduce18DeviceReduceKernelINS2_10policy_hubIdyN4cuda3__47maximumIvEEE10Policy1000EPdyS8_dNS5_3std3__410__identityEEEvT0_PT3_T1_NS0_13GridEvenShareISI_EET2_T4_E12temp_storage+32];
	setp.lt.f64 	%p211, %fd340, %fd341;
	selp.f64 	%fd342, %fd341, %fd340, %p211;
	ld.shared.f64 	%fd343, [_ZZN3cub18CUB_300001_SM_10006detail6reduce18DeviceReduceKernelINS2_10policy_hubIdyN4cuda3__47maximumIvEEE10Policy1000EPdyS8_dNS5_3std3__410__identityEEEvT0_PT3_T1_NS0_13GridEvenShareISI_EET2_T4_E12temp_storage+40];
	setp.lt.f64 	%p212, %fd342, %fd343;
	selp.f64 	%fd344, %fd343, %fd342, %p212;
	ld.shared.f64 	%fd345, [_ZZN3cub18CUB_300001_SM_10006detail6reduce18DeviceReduceKernelINS2_10policy_hubIdyN4cuda3__47maximumIvEEE10Policy1000EPdyS8_dNS5_3std3__410__identityEEEvT0_PT3_T1_NS0_13GridEvenShareISI_EET2_T4_E12temp_storage+48];
	setp.lt.f64 	%p213, %fd344, %fd345;
	selp.f64 	%fd346, %fd345, %fd344, %p213;
	ld.shared.f64 	%fd347, [_ZZN3cub18CUB_300001_SM_10006detail6reduce18DeviceReduceKernelINS2_10policy_hubIdyN4cuda3__47maximumIvEEE10Policy1000EPdyS8_dNS5_3std3__410__identityEEEvT0_PT3_T1_NS0_13GridEvenShareISI_EET2_T4_E12temp_storage+56];
	setp.lt.f64 	%p214, %fd346, %fd347;
	selp.f64 	%fd348, %fd347, %fd346, %p214;
	ld.shared.f64 	%fd349, [_ZZN3cub18CUB_300001_SM_10006detail6reduce18DeviceReduceKernelINS2_10policy_hubIdyN4cuda3__47maximumIvEEE10Policy1000EPdyS8_dNS5_3std3__410__identityEEEvT0_PT3_T1_NS0_13GridEvenShareISI_EET2_T4_E12temp_storage+64];
	setp.lt.f64 	%p215, %fd348, %fd349;
	selp.f64 	%fd374, %fd349, %fd348, %p215;
	bra.uni 	$L__BB5_69;
$L__BB5_15:
	// begin inline asm
	mov.u32 %r345, %laneid;
	// end inline asm
	and.b32  	%r396, %r5, 992;
	add.s32 	%r397, %r396, 32;
	setp.gt.s32 	%p170, %r397, %r4;
	not.b32 	%r398, %r396;
	add.s32 	%r399, %r4, %r398;
	selp.b32 	%r394, %r399, 31, %p170;
	mov.b64 	%rd220, %fd355;
	mov.b64 	{%r347, %r352}, %rd220;
	mov.b32 	%r353, 1;
	mov.b32 	%r395, -1;
	// begin inline asm
	shfl.sync.down.b32 %r346, %r347, %r353, %r394, %r395;
	// end inline asm
	// begin inline asm
	shfl.sync.down.b32 %r351, %r352, %r353, %r394, %r395;
	// end inline asm
	mov.b64 	%rd221, {%r346, %r351};
	mov.b64 	%fd277, %rd221;
	setp.lt.s32 	%p171, %r345, %r394;
	setp.lt.f64 	%p172, %fd355, %fd277;
	selp.f64 	%fd278, %fd277, %fd355, %p172;
	selp.f64 	%fd279, %fd278, %fd355, %p171;
	mov.b64 	%rd222, %fd279;
	mov.b64 	{%r357, %r362}, %rd222;
	mov.b32 	%r363, 2;
	// begin inline asm
	shfl.sync.down.b32 %r356, %r357, %r363, %r394, %r395;
	// end inline asm
	// begin inline asm
	shfl.sync.down.b32 %r361, %r362, %r363, %r394, %r395;
	// end inline asm
	mov.b64 	%rd223, {%r356, %r361};
	mov.b64 	%fd280, %rd223;
	add.s32 	%r400, %r345, 2;
	setp.gt.s32 	%p173, %r400, %r394;
	setp.lt.f64 	%p174, %fd279, %fd280;
	selp.f64 	%fd281, %fd280, %fd279, %p174;
	selp.f64 	%fd282, %fd279, %fd281, %p173;
	mov.b64 	%rd224, %fd282;
	mov.b64 	{%r367, %r372}, %rd224;
	mov.b32 	%r373, 4;
	// begin inline asm
	shfl.sync.down.b32 %r366, %r367, %r373, %r394, %r395;
	// end inline asm
	// begin inline asm
	shfl.sync.down.b32 %r371, %r372, %r373, %r394, %r395;
	// end inline asm
	mov.b64 	%rd225, {%r366, %r371};
	mov.b64 	%fd283, %rd225;
	add.s32 	%r401, %r345, 4;
	setp.gt.s32 	%p175, %r401, %r394;
	setp.lt.f64 	%p176, %fd282, %fd283;
	selp.f64 	%fd284, %fd283, %fd282, %p176;
	selp.f64 	%fd285, %fd282, %fd284, %p175;
	mov.b64 	%rd226, %fd285;
	mov.b64 	{%r377, %r382}, %rd226;
	mov.b32 	%r383, 8;
	// begin inline asm
	shfl.sync.down.b32 %r376, %r377, %r383, %r394, %r395;
	// end inline asm
	// begin inline asm
	shfl.sync.down.b32 %r381, %r382, %r383, %r394, %r395;
	// end inline asm
	mov.b64 	%rd227, {%r376, %r381};
	mov.b64 	%fd286, %rd227;
	add.s32 	%r402, %r345, 8;
	setp.gt.s32 	%p177, %r402, %r394;
	setp.lt.f64 	%p178, %fd285, %fd286;
	selp.f64 	%fd287, %fd286, %fd285, %p178;
	selp.f64 	%fd288, %fd285, %fd287, %p177;
	mov.b64 	%rd228, %fd288;
	mov.b64 	{%r387, %r392}, %rd228;
	mov.b32 	%r393, 16;
	// begin inline asm
	shfl.sync.down.b32 %r386, %r387, %r393, %r394, %r395;
	// end inline asm
	// begin inline asm
	shfl.sync.down.b32 %r391, %r392, %r393, %r394, %r395;
	// end inline asm
	mov.b64 	%rd229, {%r386, %r391};
	mov.b64 	%fd289, %rd229;
	add.s32 	%r403, %r345, 16;
	setp.gt.s32 	%p179, %r403, %r394;
	setp.lt.f64 	%p180, %fd288, %fd289;
	selp.f64 	%fd290, %fd289, %fd288, %p180;
	selp.f64 	%fd374, %fd288, %fd290, %p179;
	setp.ne.s32 	%p181, %r345, 0;
	@%p181 bra 	$L__BB5_17;
	shr.u32 	%r404, %r5, 2;
	and.b32  	%r405, %r404, 248;
	mov.u32 	%r406, _ZZN3cub18CUB_300001_SM_10006detail6reduce18DeviceReduceKernelINS2_10policy_hubIdyN4cuda3__47maximumIvEEE10Policy1000EPdyS8_dNS5_3std3__410__identityEEEvT0_PT3_T1_NS0_13GridEvenShareISI_EET2_T4_E12temp_storage;
	add.s32 	%r407, %r406, %r405;
	st.shared.f64 	[%r407+8], %fd374;
$L__BB5_17:
	bar.sync 	0;
	setp.ne.s32 	%p182, %r5, 0;
	@%p182 bra 	$L__BB5_69;
	setp.gt.s32 	%p183, %r4, 32;
	ld.shared.f64 	%fd291, [_ZZN3cub18CUB_300001_SM_10006detail6reduce18DeviceReduceKernelINS2_10policy_hubIdyN4cuda3__47maximumIvEEE10Policy1000EPdyS8_dNS5_3std3__410__identityEEEvT0_PT3_T1_NS0_13GridEvenShareISI_EET2_T4_E12temp_storage+16];
	setp.lt.f64 	%p184, %fd374, %fd291;
	selp.f64 	%fd293, %fd291, %fd374, %p184;
	selp.f64 	%fd294, %fd293, %fd374, %p183;
	setp.gt.s32 	%p185, %r4, 64;
	ld.shared.f64 	%fd296, [_ZZN3cub18CUB_300001_SM_10006detail6reduce18DeviceReduceKernelINS2_10policy_hubIdyN4cuda3__47maximumIvEEE10Policy1000EPdyS8_dNS5_3std3__410__identityEEEvT0_PT3_T1_NS0_13GridEvenShareISI_EET2_T4_E12temp_storage+24];
	setp.lt.f64 	%p186, %fd294, %fd296;
	selp.f64 	%fd298, %fd296, %fd294, %p186;
	selp.f64 	%fd299, %fd298, %fd294, %p185;
	setp.gt.s32 	%p187, %r4, 96;
	ld.shared.f64 	%fd301, [_ZZN3cub18CUB_300001_SM_10006detail6reduce18DeviceReduceKernelINS2_10policy_hubIdyN4cuda3__47maximumIvEEE10Policy1000EPdyS8_dNS5_3std3__410__identityEEEvT0_PT3_T1_NS0_13GridEvenShareISI_EET2_T4_E12temp_storage+32];
	setp.lt.f64 	%p188, %fd299, %fd301;
	selp.f64 	%fd303, %fd301, %fd299, %p188;
	selp.f64 	%fd304, %fd303, %fd299, %p187;
	setp.gt.s32 	%p189, %r4, 128;
	ld.shared.f64 	%fd306, [_ZZN3cub18CUB_300001_SM_10006detail6reduce18DeviceReduceKernelINS2_10policy_hubIdyN4cuda3__47maximumIvEEE10Policy1000EPdyS8_dNS5_3std3__410__identityEEEvT0_PT3_T1_NS0_13GridEvenShareISI_EET2_T4_E12temp_storage+40];
	setp.lt.f64 	%p190, %fd304, %fd306;
	selp.f64 	%fd308, %fd306, %fd304, %p190;
	selp.f64 	%fd309, %fd308, %fd304, %p189;
	setp.gt.s32 	%p191, %r4, 160;
	ld.shared.f64 	%fd311, [_ZZN3cub18CUB_300001_SM_10006detail6reduce18DeviceReduceKernelINS2_10policy_hubIdyN4cuda3__47maximumIvEEE10Policy1000EPdyS8_dNS5_3std3__410__identityEEEvT0_PT3_T1_NS0_13GridEvenShareISI_EET2_T4_E12temp_storage+48];
	setp.lt.f64 	%p192, %fd309, %fd311;
	selp.f64 	%fd313, %fd311, %fd309, %p192;
	selp.f64 	%fd314, %fd313, %fd309, %p191;
	setp.gt.s32 	%p193, %r4, 192;
	ld.shared.f64 	%fd316, [_ZZN3cub18CUB_300001_SM_10006detail6reduce18DeviceReduceKernelINS2_10policy_hubIdyN4cuda3__47maximumIvEEE10Policy1000EPdyS8_dNS5_3std3__410__identityEEEvT0_PT3_T1_NS0_13GridEvenShareISI_EET2_T4_E12temp_storage+56];
	setp.lt.f64 	%p194, %fd314, %fd316;
	selp.f64 	%fd318, %fd316, %fd314, %p194;
	selp.f64 	%fd319, %fd318, %fd314, %p193;
	setp.gt.s32 	%p195, %r4, 224;
	ld.shared.f64 	%fd321, [_ZZN3cub18CUB_300001_SM_10006detail6reduce18DeviceReduceKernelINS2_10policy_hubIdyN4cuda3__47maximumIvEEE10Policy1000EPdyS8_dNS5_3std3__410__identityEEEvT0_PT3_T1_NS0_13GridEvenShareISI_EET2_T4_E12temp_storage+64];
	setp.lt.f64 	%p196, %fd319, %fd321;
	selp.f64 	%fd323, %fd321, %fd319, %p196;
	selp.f64 	%fd374, %fd323, %fd319, %p195;
	bra.uni 	$L__BB5_69;
$L__BB5_19:
	cvt.u32.u64 	%r261, %rd3;
	mov.u32 	%r17, %tid.x;
	shl.b32 	%r262, %r17, 2;
	add.s32 	%r263, %r261, %r262;
	mul.wide.u32 	%rd156, %r263, 8;
	add.s64 	%rd146, %rd39, %rd156;
	// begin inline asm
	ld.global.nc.v2.u64 {%rd144, %rd145}, [%rd146];
	// end inline asm
	add.s64 	%rd149, %rd146, 16;
	// begin inline asm
	ld.global.nc.v2.u64 {%rd147, %rd148}, [%rd149];
	// end inline asm
	mov.b64 	%fd203, %rd144;
	mov.b64 	%fd204, %rd145;
	mov.b64 	%fd205, %rd147;
	mov.b64 	%fd206, %rd148;
	add.s64 	%rd152, %rd146, 8192;
	// begin inline asm
	ld.global.nc.v2.u64 {%rd150, %rd151}, [%rd152];
	// end inline asm
	add.s64 	%rd155, %rd146, 8208;
	// begin inline asm
	ld.global.nc.v2.u64 {%rd153, %rd154}, [%rd155];
	// end inline asm
	mov.b64 	%fd207, %rd150;
	mov.b64 	%fd208, %rd151;
	mov.b64 	%fd209, %rd153;
	mov.b64 	%fd210, %rd154;
	setp.lt.f64 	%p110, %fd203, %fd204;
	selp.f64 	%fd211, %fd204, %fd203, %p110;
	setp.lt.f64 	%p111, %fd211, %fd205;
	selp.f64 	%fd212, %fd205, %fd211, %p111;
	setp.lt.f64 	%p112, %fd212, %fd206;
	selp.f64 	%fd213, %fd206, %fd212, %p112;
	setp.lt.f64 	%p113, %fd213, %fd207;
	selp.f64 	%fd214, %fd207, %fd213, %p113;
	setp.lt.f64 	%p114, %fd214, %fd208;
	selp.f64 	%fd215, %fd208, %fd214, %p114;
	setp.lt.f64 	%p115, %fd215, %fd209;
	selp.f64 	%fd216, %fd209, %fd215, %p115;
	setp.lt.f64 	%p116, %fd216, %fd210;
	selp.f64 	%fd361, %fd210, %fd216, %p116;
	setp.lt.u64 	%p117, %rd4, %rd2;
	@%p117 bra 	$L__BB5_31;
	add.s64 	%rd246, %rd2, %rd3;
	cvt.u64.u32 	%rd157, %r17;
	add.s64 	%rd158, %rd246, %rd157;
	shl.b64 	%rd159, %rd158, 3;
	add.s64 	%rd245, %rd39, %rd159;
	mov.b32 	%r469, 0;
$L__BB5_21:
	add.s64 	%rd3, %rd3, %rd2;
	add.s64 	%rd160, %rd1, -2048;
	setp.gt.u64 	%p118, %rd3, %rd160;
	@%p118 bra 	$L__BB5_23;
	cvt.u64.u32 	%rd173, %r262;
	add.s64 	%rd174, %rd3, %rd173;
	shl.b64 	%rd175, %rd174, 3;
	add.s64 	%rd163, %rd39, %rd175;
	// begin inline asm
	ld.global.nc.v2.u64 {%rd161, %rd162}, [%rd163];
	// end inline asm
	add.s64 	%rd166, %rd163, 16;
	// begin inline asm
	ld.global.nc.v2.u64 {%rd164, %rd165}, [%rd166];
	// end inline asm
	mov.b64 	%fd217, %rd161;
	mov.b64 	%fd218, %rd162;
	mov.b64 	%fd219, %rd164;
	mov.b64 	%fd220, %rd165;
	add.s64 	%rd169, %rd163, 8192;
	// begin inline asm
	ld.global.nc.v2.u64 {%rd167, %rd168}, [%rd169];
	// end inline asm
	add.s64 	%rd172, %rd163, 8208;
	// begin inline asm
	ld.global.nc.v2.u64 {%rd170, %rd171}, [%rd172];
	// end inline asm
	mov.b64 	%fd221, %rd167;
	mov.b64 	%fd222, %rd168;
	mov.b64 	%fd223, %rd170;
	mov.b64 	%fd224, %rd171;
	setp.lt.f64 	%p119, %fd361, %fd217;
	selp.f64 	%fd225, %fd217, %fd361, %p119;
	setp.lt.f64 	%p120, %fd225, %fd218;
	selp.f64 	%fd226, %fd218, %fd225, %p120;
	setp.lt.f64 	%p121, %fd226, %fd219;
	selp.f64 	%fd227, %fd219, %fd226, %p121;
	setp.lt.f64 	%p122, %fd227, %fd220;
	selp.f64 	%fd228, %fd220, %fd227, %p122;
	setp.lt.f64 	%p123, %fd228, %fd221;
	selp.f64 	%fd229, %fd221, %fd228, %p123;
	setp.lt.f64 	%p124, %fd229, %fd222;
	selp.f64 	%fd230, %fd222, %fd229, %p124;
	setp.lt.f64 	%p125, %fd230, %fd223;
	selp.f64 	%fd231, %fd223, %fd230, %p125;
	setp.lt.f64 	%p126, %fd231, %fd224;
	selp.f64 	%fd361, %fd224, %fd231, %p126;
	sub.s64 	%rd176, %rd1, %rd3;
	setp.lt.u64 	%p127, %rd176, %rd2;
	add.s32 	%r469, %r469, 1;
	add.s64 	%rd246, %rd246, %rd2;
	shl.b64 	%rd177, %rd2, 3;
	add.s64 	%rd245, %rd245, %rd177;
	@%p127 bra 	$L__BB5_31;
	bra.uni 	$L__BB5_21;
$L__BB5_23:
	setp.le.u64 	%p128, %rd1, %rd3;
	@%p128 bra 	$L__BB5_31;
	cvt.u32.u64 	%r266, %rd3;
	cvt.u32.u64 	%r267, %rd1;
	sub.s32 	%r20, %r267, %r266;
	setp.ge.s32 	%p129, %r17, %r20;
	@%p129 bra 	$L__BB5_31;
	cvt.u32.u64 	%r269, %rd2;
	not.b32 	%r271, %r17;
	add.s32 	%r272, %r271, %r267;
	add.s32 	%r273, %r269, %r261;
	sub.s32 	%r274, %r272, %r273;
	mul.lo.s32 	%r275, %r1, %r469;
	shl.b32 	%r276, %r275, 11;
	sub.s32 	%r21, %r274, %r276;
	shr.u32 	%r277, %r272, 8;
	add.s32 	%r22, %r277, 1;
	and.b32  	%r278, %r272, 768;
	setp.eq.s32 	%p130, %r278, 768;
	mov.u32 	%r472, %r17;
	@%p130 bra 	$L__BB5_28;
	and.b32  	%r279, %r22, 3;
	neg.s32 	%r470, %r279;
	mov.u32 	%r472, %r17;
$L__BB5_27:
	.pragma "nounroll";
	// begin inline asm
	ld.global.nc.u64 %rd178, [%rd245];
	// end inline asm
	mov.b64 	%fd233, %rd178;
	setp.lt.f64 	%p131, %fd361, %fd233;
	selp.f64 	%fd361, %fd233, %fd361, %p131;
	add.s32 	%r472, %r472, 256;
	add.s64 	%rd245, %rd245, 2048;
	add.s32 	%r470, %r470, 1;
	setp.ne.s32 	%p132, %r470, 0;
	@%p132 bra 	$L__BB5_27;
$L__BB5_28:
	setp.lt.u32 	%p133, %r21, 768;
	@%p133 bra 	$L__BB5_31;
	cvt.u64.u32 	%rd180, %r472;
	add.s64 	%rd181, %rd180, %rd246;
	shl.b64 	%rd182, %rd181, 3;
	add.s64 	%rd249, %rd39, %rd182;
$L__BB5_30:
	// begin inline asm
	ld.global.nc.u64 %rd183, [%rd249];
	// end inline asm
	mov.b64 	%fd234, %rd183;
	setp.lt.f64 	%p134, %fd361, %fd234;
	selp.f64 	%fd235, %fd234, %fd361, %p134;
	add.s64 	%rd186, %rd249, 2048;
	// begin inline asm
	ld.global.nc.u64 %rd185, [%rd186];
	// end inline asm
	mov.b64 	%fd236, %rd185;
	setp.lt.f64 	%p135, %fd235, %fd236;
	selp.f64 	%fd237, %fd236, %fd235, %p135;
	add.s64 	%rd188, %rd249, 4096;
	// begin inline asm
	ld.global.nc.u64 %rd187, [%rd188];
	// end inline asm
	mov.b64 	%fd238, %rd187;
	setp.lt.f64 	%p136, %fd237, %fd238;
	selp.f64 	%fd239, %fd238, %fd237, %p136;
	add.s64 	%rd190, %rd249, 6144;
	// begin inline asm
	ld.global.nc.u64 %rd189, [%rd190];
	// end inline asm
	mov.b64 	%fd240, %rd189;
	setp.lt.f64 	%p137, %fd239, %fd240;
	selp.f64 	%fd361, %fd240, %fd239, %p137;
	add.s32 	%r472, %r472, 1024;
	add.s64 	%rd249, %rd249, 8192;
	setp.lt.s32 	%p138, %r472, %r20;
	@%p138 bra 	$L__BB5_30;
$L__BB5_31:
	// begin inline asm
	mov.u32 %r280, %laneid;
	// end inline asm
	mov.b64 	%rd191, %fd361;
	mov.b64 	{%r282, %r287}, %rd191;
	mov.b32 	%r288, 1;
	mov.b32 	%r329, 31;
	mov.b32 	%r330, -1;
	// begin inline asm
	shfl.sync.down.b32 %r281, %r282, %r288, %r329, %r330;
	// end inline asm
	// begin inline asm
	shfl.sync.down.b32 %r286, %r287, %r288, %r329, %r330;
	// end inline asm
	mov.b64 	%rd192, {%r281, %r286};
	mov.b64 	%fd241, %rd192;
	setp.gt.s32 	%p139, %r280, 30;
	setp.lt.f64 	%p140, %fd361, %fd241;
	selp.f64 	%fd242, %fd241, %fd361, %p140;
	selp.f64 	%fd243, %fd361, %fd242, %p139;
	mov.b64 	%rd193, %fd243;
	mov.b64 	{%r292, %r297}, %rd193;
	mov.b32 	%r298, 2;
	// begin inline asm
	shfl.sync.down.b32 %r291, %r292, %r298, %r329, %r330;
	// end inline asm
	// begin inline asm
	shfl.sync.down.b32 %r296, %r297, %r298, %r329, %r330;
	// end inline asm
	mov.b64 	%rd194, {%r291, %r296};
	mov.b64 	%fd244, %rd194;
	setp.gt.s32 	%p141, %r280, 29;
	setp.lt.f64 	%p142, %fd243, %fd244;
	selp.f64 	%fd245, %fd244, %fd243, %p142;
	selp.f64 	%fd246, %fd243, %fd245, %p141;
	mov.b64 	%rd195, %fd246;
	mov.b64 	{%r302, %r307}, %rd195;
	mov.b32 	%r308, 4;
	// begin inline asm
	shfl.sync.down.b32 %r301, %r302, %r308, %r329, %r330;
	// end inline asm
	// begin inline asm
	shfl.sync.down.b32 %r306, %r307, %r308, %r329, %r330;
	// end inline asm
	mov.b64 	%rd196, {%r301, %r306};
	mov.b64 	%fd247, %rd196;
	setp.gt.s32 	%p143, %r280, 27;
	setp.lt.f64 	%p144, %fd246, %fd247;
	selp.f64 	%fd248, %fd247, %fd246, %p144;
	selp.f64 	%fd249, %fd246, %fd248, %p143;
	mov.b64 	%rd197, %fd249;
	mov.b64 	{%r312, %r317}, %rd197;
	mov.b32 	%r318, 8;
	// begin inline asm
	shfl.sync.down.b32 %r311, %r312, %r318, %r329, %r330;
	// end inline asm
	// begin inline asm
	shfl.sync.down.b32 %r316, %r317, %r318, %r329, %r330;
	// end inline asm
	mov.b64 	%rd198, {%r311, %r316};
	mov.b64 	%fd250, %rd198;
	setp.gt.s32 	%p145, %r280, 23;
	setp.lt.f64 	%p146, %fd249, %fd250;
	selp.f64 	%fd251, %fd250, %fd249, %p146;
	selp.f64 	%fd252, %fd249, %fd251, %p145;
	mov.b64 	%rd199, %fd252;
	mov.b64 	{%r322, %r327}, %rd199;
	mov.b32 	%r328, 16;
	// begin inline asm
	shfl.sync.down.b32 %r321, %r322, %r328, %r329, %r330;
	// end inline asm
	// begin inline asm
	shfl.sync.down.b32 %r326, %r327, %r328, %r329, %r330;
	// end inline asm
	mov.b64 	%rd200, {%r321, %r326};
	mov.b64 	%fd253, %rd200;
	setp.gt.s32 	%p147, %r280, 15;
	setp.lt.f64 	%p148, %fd252, %fd253;
	selp.f64 	%fd25, %fd253, %fd252, %p148;
	selp.f64 	%fd374, %fd252, %fd25, %p147;
	setp.ne.s32 	%p149, %r280, 0;
	@%p149 bra 	$L__BB5_33;
	shr.u32 	%r331, %r17, 2;
	and.b32  	%r332, %r331, 248;
	mov.u32 	%r333, _ZZN3cub18CUB_300001_SM_10006detail6reduce18DeviceReduceKernelINS2_10policy_hubIdyN4cuda3__47maximumIvEEE10Policy1000EPdyS8_dNS5_3std3__410__identityEEEvT0_PT3_T1_NS0_13GridEvenShareISI_EET2_T4_E12temp_storage;
	add.s32 	%r334, %r333, %r332;
	st.shared.f64 	[%r334+8], %fd25;
$L__BB5_33:
	bar.sync 	0;
	setp.ne.s32 	%p150, %r17, 0;
	@%p150 bra 	$L__BB5_69;
	ld.shared.f64 	%fd254, [_ZZN3cub18CUB_300001_SM_10006detail6reduce18DeviceReduceKernelINS2_10policy_hubIdyN4cuda3__47maximumIvEEE10Policy1000EPdyS8_dNS5_3std3__410__identityEEEvT0_PT3_T1_NS0_13GridEvenShareISI_EET2_T4_E12temp_storage+16];
	setp.lt.f64 	%p151, %fd374, %fd254;
	selp.f64 	%fd255, %fd254, %fd374, %p151;
	ld.shared.f64 	%fd256, [_ZZN3cub18CUB_300001_SM_10006detail6reduce18DeviceReduceKernelINS2_10policy_hubIdyN4cuda3__47maximumIvEEE10Policy1000EPdyS8_dNS5_3std3__410__identityEEEvT0_PT3_T1_NS0_13GridEvenShareISI_EET2_T4_E12temp_storage+24];
	setp.lt.f64 	%p152, %fd255, %fd256;
	selp.f64 	%fd257, %fd256, %fd255, %p152;
	ld.shared.f64 	%fd258, [_ZZN3cub18CUB_300001_SM_10006detail6reduce18DeviceReduceKernelINS2_10policy_hubIdyN4cuda3__47maximumIvEEE10Policy1000EPdyS8_dNS5_3std3__410__identityEEEvT0_PT3_T1_NS0_13GridEvenShareISI_EET2_T4_E12temp_storage+32];
	setp.lt.f64 	%p153, %fd257, %fd258;
	selp.f64 	%fd259, %fd258, %fd257, %p153;
	ld.shared.f64 	%fd260, [_ZZN3cub18CUB_300001_SM_10006detail6reduce18DeviceReduceKernelINS2_10policy_hubIdyN4cuda3__47maximumIvEEE10Policy1000EPdyS8_dNS5_3std3__410__identityEEEvT0_PT3_T1_NS0_13GridEvenShareISI_EET2_T4_E12temp_storage+40];
	setp.lt.f64 	%p154, %fd259, %fd260;
	selp.f64 	%fd261, %fd260, %fd259, %p154;
	ld.shared.f64 	%fd262, [_ZZN3cub18CUB_300001_SM_10006detail6reduce18DeviceReduceKernelINS2_10policy_hubIdyN4cuda3__47maximumIvEEE10Policy1000EPdyS8_dNS5_3std3__410__identityEEEvT0_PT3_T1_NS0_13GridEvenShareISI_EET2_T4_E12temp_storage+48];
	setp.lt.f64 	%p155, %fd261, %fd262;
	selp.f64 	%fd263, %fd262, %fd261, %p155;
	ld.shared.f64 	%fd264, [_ZZN3cub18CUB_300001_SM_10006detail6reduce18DeviceReduceKernelINS2_10policy_hubIdyN4cuda3__47maximumIvEEE10Policy1000EPdyS8_dNS5_3std3__410__identityEEEvT0_PT3_T1_NS0_13GridEvenShareISI_EET2_T4_E12temp_storage+56];
	setp.lt.f64 	%p156, %fd263, %fd264;
	selp.f64 	%fd265, %fd264, %fd263, %p156;
	ld.shared.f64 	%fd266, [_ZZN3cub18CUB_300001_SM_10006detail6reduce18DeviceReduceKernelINS2_10policy_hubIdyN4cuda3__47maximumIvEEE10Policy1000EPdyS8_dNS5_3std3__410__identityEEEvT0_PT3_T1_NS0_13GridEvenShareISI_EET2_T4_E12temp_storage+64];
	setp.lt.f64 	%p157, %fd265, %fd266;
	selp.f64 	%fd374, %fd266, %fd265, %p157;
	bra.uni 	$L__BB5_69;
$L__BB5_35:
	sub.s64 	%rd21, %rd1, %rd3;
	setp.gt.u64 	%p2, %rd21, 2047;
	@%p2 bra 	$L__BB5_53;
	cvt.u32.u64 	%r133, %rd3;
	cvt.u32.u64 	%r31, %rd1;
	sub.s32 	%r32, %r31, %r133;
	mov.u32 	%r33, %tid.x;
	setp.ge.s32 	%p51, %r33, %r32;
	mov.f64 	%fd367, 0d0000000000000000;
	mov.u32 	%r477, %r33;
	@%p51 bra 	$L__BB5_38;
	add.s32 	%r135, %r133, %r33;
	mul.wide.u32 	%rd107, %r135, 8;
	add.s64 	%rd106, %rd39, %rd107;
	// begin inline asm
	ld.global.nc.u64 %rd105, [%rd106];
	// end inline asm
	mov.b64 	%fd367, %rd105;
	add.s32 	%r477, %r33, 256;
$L__BB5_38:
	setp.ge.s32 	%p52, %r477, %r32;
	@%p52 bra 	$L__BB5_44;
	not.b32 	%r136, %r477;
	add.s32 	%r36, %r136, %r31;
	and.b32  	%r137, %r36, 768;
	setp.eq.s32 	%p53, %r137, 768;
	@%p53 bra 	$L__BB5_42;
	cvt.u64.u32 	%rd108, %r477;
	add.s64 	%rd109, %rd108, %rd3;
	shl.b64 	%rd110, %rd109, 3;
	add.s64 	%rd250, %rd39, %rd110;
	shr.u32 	%r138, %r36, 8;
	add.s32 	%r139, %r138, 1;
	and.b32  	%r140, %r139, 3;
	neg.s32 	%r475, %r140;
$L__BB5_41:
	.pragma "nounroll";
	// begin inline asm
	ld.global.nc.u64 %rd111, [%rd250];
	// end inline asm
	mov.b64 	%fd122, %rd111;
	setp.lt.f64 	%p54, %fd367, %fd122;
	selp.f64 	%fd367, %fd122, %fd367, %p54;
	add.s32 	%r477, %r477, 256;
	add.s64 	%rd250, %rd250, 2048;
	add.s32 	%r475, %r475, 1;
	setp.ne.s32 	%p55, %r475, 0;
	@%p55 bra 	$L__BB5_41;
$L__BB5_42:
	sub.s32 	%r142, %r36, %r133;
	setp.lt.u32 	%p56, %r142, 768;
	@%p56 bra 	$L__BB5_44;
$L__BB5_43:
	cvt.s64.s32 	%rd121, %r477;
	add.s64 	%rd122, %rd3, %rd121;
	shl.b64 	%rd123, %rd122, 3;
	add.s64 	%rd114, %rd39, %rd123;
	// begin inline asm
	ld.global.nc.u64 %rd113, [%rd114];
	// end inline asm
	mov.b64 	%fd123, %rd113;
	setp.lt.f64 	%p57, %fd367, %fd123;
	selp.f64 	%fd124, %fd123, %fd367, %p57;
	add.s64 	%rd116, %rd114, 2048;
	// begin inline asm
	ld.global.nc.u64 %rd115, [%rd116];
	// end inline asm
	mov.b64 	%fd125, %rd115;
	setp.lt.f64 	%p58, %fd124, %fd125;
	selp.f64 	%fd126, %fd125, %fd124, %p58;
	add.s64 	%rd118, %rd114, 4096;
	// begin inline asm
	ld.global.nc.u64 %rd117, [%rd118];
	// end inline asm
	mov.b64 	%fd127, %rd117;
	setp.lt.f64 	%p59, %fd126, %fd127;
	selp.f64 	%fd128, %fd127, %fd126, %p59;
	add.s64 	%rd120, %rd114, 6144;
	// begin inline asm
	ld.global.nc.u64 %rd119, [%rd120];
	// end inline asm
	mov.b64 	%fd129, %rd119;
	setp.lt.f64 	%p60, %fd128, %fd129;
	selp.f64 	%fd367, %fd129, %fd128, %p60;
	add.s32 	%r477, %r477, 1024;
	setp.lt.s32 	%p61, %r477, %r32;
	@%p61 bra 	$L__BB5_43;
$L__BB5_44:
	setp.lt.s32 	%p62, %r32, 256;
	@%p62 bra 	$L__BB5_49;
	// begin inline asm
	mov.u32 %r206, %laneid;
	// end inline asm
	mov.b64 	%rd134, %fd367;
	mov.b64 	{%r208, %r213}, %rd134;
	mov.b32 	%r214, 1;
	mov.b32 	%r255, 31;
	mov.b32 	%r256, -1;
	// begin inline asm
	shfl.sync.down.b32 %r207, %r208, %r214, %r255, %r256;
	// end inline asm
	// begin inline asm
	shfl.sync.down.b32 %r212, %r213, %r214, %r255, %r256;
	// end inline asm
	mov.b64 	%rd135, {%r207, %r212};
	mov.b64 	%fd177, %rd135;
	setp.gt.s32 	%p90, %r206, 30;
	setp.lt.f64 	%p91, %fd367, %fd177;
	selp.f64 	%fd178, %fd177, %fd367, %p91;
	selp.f64 	%fd179, %fd367, %fd178, %p90;
	mov.b64 	%rd136, %fd179;
	mov.b64 	{%r218, %r223}, %rd136;
	mov.b32 	%r224, 2;
	// begin inline asm
	shfl.sync.down.b32 %r217, %r218, %r224, %r255, %r256;
	// end inline asm
	// begin inline asm
	shfl.sync.down.b32 %r222, %r223, %r224, %r255, %r256;
	// end inline asm
	mov.b64 	%rd137, {%r217, %r222};
	mov.b64 	%fd180, %rd137;
	setp.gt.s32 	%p92, %r206, 29;
	setp.lt.f64 	%p93, %fd179, %fd180;
	selp.f64 	%fd181, %fd180, %fd179, %p93;
	selp.f64 	%fd182, %fd179, %fd181, %p92;
	mov.b64 	%rd138, %fd182;
	mov.b64 	{%r228, %r233}, %rd138;
	mov.b32 	%r234, 4;
	// begin inline asm
	shfl.sync.down.b32 %r227, %r228, %r234, %r255, %r256;
	// end inline asm
	// begin inline asm
	shfl.sync.down.b32 %r232, %r233, %r234, %r255, %r256;
	// end inline asm
	mov.b64 	%rd139, {%r227, %r232};
	mov.b64 	%fd183, %rd139;
	setp.gt.s32 	%p94, %r206, 27;
	setp.lt.f64 	%p95, %fd182, %fd183;
	selp.f64 	%fd184, %fd183, %fd182, %p95;
	selp.f64 	%fd185, %fd182, %fd184, %p94;
	mov.b64 	%rd140, %fd185;
	mov.b64 	{%r238, %r243}, %rd140;
	mov.b32 	%r244, 8;
	// begin inline asm
	shfl.sync.down.b32 %r237, %r238, %r244, %r255, %r256;
	// end inline asm
	// begin inline asm
	shfl.sync.down.b32 %r242, %r243, %r244, %r255, %r256;
	// end inline asm
	mov.b64 	%rd141, {%r237, %r242};
	mov.b64 	%fd186, %rd141;
	setp.gt.s32 	%p96, %r206, 23;
	setp.lt.f64 	%p97, %fd185, %fd186;
	selp.f64 	%fd187, %fd186, %fd185, %p97;
	selp.f64 	%fd188, %fd185, %fd187, %p96;
	mov.b64 	%rd142, %fd188;
	mov.b64 	{%r248, %r253}, %rd142;
	mov.b32 	%r254, 16;
	// begin inline asm
	shfl.sync.down.b32 %r247, %r248, %r254, %r255, %r256;
	// end inline asm
	// begin inline asm
	shfl.sync.down.b32 %r252, %r253, %r254, %r255, %r256;
	// end inline asm
	mov.b64 	%rd143, {%r247, %r252};
	mov.b64 	%fd189, %rd143;
	setp.gt.s32 	%p98, %r206, 15;
	setp.lt.f64 	%p99, %fd188, %fd189;
	selp.f64 	%fd37, %fd189, %fd188, %p99;
	selp.f64 	%fd374, %fd188, %fd37, %p98;
	setp.ne.s32 	%p100, %r206, 0;
	@%p100 bra 	$L__BB5_47;
	shr.u32 	%r257, %r33, 2;
	and.b32  	%r258, %r257, 248;
	mov.u32 	%r259, _ZZN3cub18CUB_300001_SM_10006detail6reduce18DeviceReduceKernelINS2_10policy_hubIdyN4cuda3__47maximumIvEEE10Policy1000EPdyS8_dNS5_3std3__410__identityEEEvT0_PT3_T1_NS0_13GridEvenShareISI_EET2_T4_E12temp_storage;
	add.s32 	%r260, %r259, %r258;
	st.shared.f64 	[%r260+8], %fd37;
$L__BB5_47:
	bar.sync 	0;
	setp.ne.s32 	%p101, %r33, 0;
	@%p101 bra 	$L__BB5_69;
	ld.shared.f64 	%fd190, [_ZZN3cub18CUB_300001_SM_10006detail6reduce18DeviceReduceKernelINS2_10policy_hubIdyN4cuda3__47maximumIvEEE10Policy1000EPdyS8_dNS5_3std3__410__identityEEEvT0_PT3_T1_NS0_13GridEvenShareISI_EET2_T4_E12temp_storage+16];
	setp.lt.f64 	%p102, %fd374, %fd190;
	selp.f64 	%fd191, %fd190, %fd374, %p102;
	ld.shared.f64 	%fd192, [_ZZN3cub18CUB_300001_SM_10006detail6reduce18DeviceReduceKernelINS2_10policy_hubIdyN4cuda3__47maximumIvEEE10Policy1000EPdyS8_dNS5_3std3__410__identityEEEvT0_PT3_T1_NS0_13GridEvenShareISI_EET2_T4_E12temp_storage+24];
	setp.lt.f64 	%p103, %fd191, %fd192;
	selp.f64 	%fd193, %fd192, %fd191, %p103;
	ld.shared.f64 	%fd194, [_ZZN3cub18CUB_300001_SM_10006detail6reduce18DeviceReduceKernelINS2_10policy_hubIdyN4cuda3__47maximumIvEEE10Policy1000EPdyS8_dNS5_3std3__410__identityEEEvT0_PT3_T1_NS0_13GridEvenShareISI_EET2_T4_E12temp_storage+32];
	setp.lt.f64 	%p104, %fd193, %fd194;
	selp.f64 	%fd195, %fd194, %fd193, %p104;
	ld.shared.f64 	%fd196, [_ZZN3cub18CUB_300001_SM_10006detail6reduce18DeviceReduceKernelINS2_10policy_hubIdyN4cuda3__47maximumIvEEE10Policy1000EPdyS8_dNS5_3std3__410__identityEEEvT0_PT3_T1_NS0_13GridEvenShareISI_EET2_T4_E12temp_storage+40];
	setp.lt.f64 	%p105, %fd195, %fd196;
	selp.f64 	%fd197, %fd196, %fd195, %p105;
	ld.shared.f64 	%fd198, [_ZZN3cub18CUB_300001_SM_10006detail6reduce18DeviceReduceKernelINS2_10policy_hubIdyN4cuda3__47maximumIvEEE10Policy1000EPdyS8_dNS5_3std3__410__identityEEEvT0_PT3_T1_NS0_13GridEvenShareISI_EET2_T4_E12temp_storage+48];
	setp.lt.f64 	%p106, %fd197, %fd198;
	selp.f64 	%fd199, %fd198, %fd197, %p106;
	ld.shared.f64 	%fd200, [_ZZN3cub18CUB_300001_SM_10006detail6reduce18DeviceReduceKernelINS2_10policy_hubIdyN4cuda3__47maximumIvEEE10Policy1000EPdyS8_dNS5_3std3__410__identityEEEvT0_PT3_T1_NS0_13GridEvenShareISI_EET2_T4_E12temp_storage+56];
	setp.lt.f64 	%p107, %fd199, %fd200;
	selp.f64 	%fd201, %fd200, %fd199, %p107;
	ld.shared.f64 	%fd202, [_ZZN3cub18CUB_300001_SM_10006detail6reduce18DeviceReduceKernelINS2_10policy_hubIdyN4cuda3__47maximumIvEEE10Policy1000EPdyS8_dNS5_3std3__410__identityEEEvT0_PT3_T1_NS0_13GridEvenShareISI_EET2_T4_E12temp_storage+64];
	setp.lt.f64 	%p108, %fd201, %fd202;
	selp.f64 	%fd374, %fd202, %fd201, %p108;
	bra.uni 	$L__BB5_69;
$L__BB5_49:
	// begin inline asm
	mov.u32 %r143, %laneid;
	// end inline asm
	and.b32  	%r194, %r33, 992;
	add.s32 	%r195, %r194, 32;
	setp.gt.s32 	%p63, %r195, %r32;
	not.b32 	%r196, %r194;
	add.s32 	%r197, %r32, %r196;
	selp.b32 	%r192, %r197, 31, %p63;
	mov.b64 	%rd124, %fd367;
	mov.b64 	{%r145, %r150}, %rd124;
	mov.b32 	%r151, 1;
	mov.b32 	%r193, -1;
	// begin inline asm
	shfl.sync.down.b32 %r144, %r145, %r151, %r192, %r193;
	// end inline asm
	// begin inline asm
	shfl.sync.down.b32 %r149, %r150, %r151, %r192, %r193;
	// end inline asm
	mov.b64 	%rd125, {%r144, %r149};
	mov.b64 	%fd130, %rd125;
	setp.lt.s32 	%p64, %r143, %r192;
	setp.lt.f64 	%p65, %fd367, %fd130;
	selp.f64 	%fd131, %fd130, %fd367, %p65;
	selp.f64 	%fd132, %fd131, %fd367, %p64;
	mov.b64 	%rd126, %fd132;
	mov.b64 	{%r155, %r160}, %rd126;
	mov.b32 	%r161, 2;
	// begin inline asm
	shfl.sync.down.b32 %r154, %r155, %r161, %r192, %r193;
	// end inline asm
	// begin inline asm
	shfl.sync.down.b32 %r159, %r160, %r161, %r192, %r193;
	// end inline asm
	mov.b64 	%rd127, {%r154, %r159};
	mov.b64 	%fd133, %rd127;
	add.s32 	%r198, %r143, 2;
	setp.gt.s32 	%p66, %r198, %r192;
	setp.lt.f64 	%p67, %fd132, %fd133;
	selp.f64 	%fd134, %fd133, %fd132, %p67;
	selp.f64 	%fd135, %fd132, %fd134, %p66;
	mov.b64 	%rd128, %fd135;
	mov.b64 	{%r165, %r170}, %rd128;
	mov.b32 	%r171, 4;
	// begin inline asm
	shfl.sync.down.b32 %r164, %r165, %r171, %r192, %r193;
	// end inline asm
	// begin inline asm
	shfl.sync.down.b32 %r169, %r170, %r171, %r192, %r193;
	// end inline asm
	mov.b64 	%rd129, {%r164, %r169};
	mov.b64 	%fd136, %rd129;
	add.s32 	%r199, %r143, 4;
	setp.gt.s32 	%p68, %r199, %r192;
	setp.lt.f64 	%p69, %fd135, %fd136;
	selp.f64 	%fd137, %fd136, %fd135, %p69;
	selp.f64 	%fd138, %fd135, %fd137, %p68;
	mov.b64 	%rd130, %fd138;
	mov.b64 	{%r175, %r180}, %rd130;
	mov.b32 	%r181, 8;
	// begin inline asm
	shfl.sync.down.b32 %r174, %r175, %r181, %r192, %r193;
	// end inline asm
	// begin inline asm
	shfl.sync.down.b32 %r179, %r180, %r181, %r192, %r193;
	// end inline asm
	mov.b64 	%rd131, {%r174, %r179};
	mov.b64 	%fd139, %rd131;
	add.s32 	%r200, %r143, 8;
	setp.gt.s32 	%p70, %r200, %r192;
	setp.lt.f64 	%p71, %fd138, %fd139;
	selp.f64 	%fd140, %fd139, %fd138, %p71;
	selp.f64 	%fd141, %fd138, %fd140, %p70;
	mov.b64 	%rd132, %fd141;
	mov.b64 	{%r185, %r190}, %rd132;
	mov.b32 	%r191, 16;
	// begin inline asm
	shfl.sync.down.b32 %r184, %r185, %r191, %r192, %r193;
	// end inline asm
	// begin inline asm
	shfl.sync.down.b32 %r189, %r190, %r191, %r192, %r193;
	// end inline asm
	mov.b64 	%rd133, {%r184, %r189};
	mov.b64 	%fd142, %rd133;
	add.s32 	%r201, %r143, 16;
	setp.gt.s32 	%p72, %r201, %r192;
	setp.lt.f64 	%p73, %fd141, %fd142;
	selp.f64 	%fd143, %fd142, %fd141, %p73;
	selp.f64 	%fd374, %fd141, %fd143, %p72;
	setp.ne.s32 	%p74, %r143, 0;
	@%p74 bra 	$L__BB5_51;
	shr.u32 	%r202, %r33, 2;
	and.b32  	%r203, %r202, 248;
	mov.u32 	%r204, _ZZN3cub18CUB_300001_SM_10006detail6reduce18DeviceReduceKernelINS2_10policy_hubIdyN4cuda3__47maximumIvEEE10Policy1000EPdyS8_dNS5_3std3__410__identityEEEvT0_PT3_T1_NS0_13GridEvenShareISI_EET2_T4_E12temp_storage;
	add.s32 	%r205, %r204, %r203;
	st.shared.f64 	[%r205+8], %fd374;
$L__BB5_51:
	bar.sync 	0;
	setp.ne.s32 	%p75, %r33, 0;
	@%p75 bra 	$L__BB5_69;
	setp.gt.s32 	%p76, %r32, 32;
	ld.shared.f64 	%fd144, [_ZZN3cub18CUB_300001_SM_10006detail6reduce18DeviceReduceKernelINS2_10policy_hubIdyN4cuda3__47maximumIvEEE10Policy1000EPdyS8_dNS5_3std3__410__identityEEEvT0_PT3_T1_NS0_13GridEvenShareISI_EET2_T4_E12temp_storage+16];
	setp.lt.f64 	%p77, %fd374, %fd144;
	selp.f64 	%fd146, %fd144, %fd374, %p77;
	selp.f64 	%fd147, %fd146, %fd374, %p76;
	setp.gt.s32 	%p78, %r32, 64;
	ld.shared.f64 	%fd149, [_ZZN3cub18CUB_300001_SM_10006detail6reduce18DeviceReduceKernelINS2_10policy_hubIdyN4cuda3__47maximumIvEEE10Policy1000EPdyS8_dNS5_3std3__410__identityEEEvT0_PT3_T1_NS0_13GridEvenShareISI_EET2_T4_E12temp_storage+24];
	setp.lt.f64 	%p79, %fd147, %fd149;
	selp.f64 	%fd151, %fd149, %fd147, %p79;
	selp.f64 	%fd152, %fd151, %fd147, %p78;
	setp.gt.s32 	%p80, %r32, 96;
	ld.shared.f64 	%fd154, [_ZZN3cub18CUB_300001_SM_10006detail6reduce18DeviceReduceKernelINS2_10policy_hubIdyN4cuda3__47maximumIvEEE10Policy1000EPdyS8_dNS5_3std3__410__identityEEEvT0_PT3_T1_NS0_13GridEvenShareISI_EET2_T4_E12temp_storage+32];
	setp.lt.f64 	%p81, %fd152, %fd154;
	selp.f64 	%fd156, %fd154, %fd152, %p81;
	selp.f64 	%fd157, %fd156, %fd152, %p80;
	setp.gt.s32 	%p82, %r32, 128;
	ld.shared.f64 	%fd159, [_ZZN3cub18CUB_300001_SM_10006detail6reduce18DeviceReduceKernelINS2_10policy_hubIdyN4cuda3__47maximumIvEEE10Policy1000EPdyS8_dNS5_3std3__410__identityEEEvT0_PT3_T1_NS0_13GridEvenShareISI_EET2_T4_E12temp_storage+40];
	setp.lt.f64 	%p83, %fd157, %fd159;
	selp.f64 	%fd161, %fd159, %fd157, %p83;
	selp.f64 	%fd162, %fd161, %fd157, %p82;
	setp.gt.s32 	%p84, %r32, 160;
	ld.shared.f64 	%fd164, [_ZZN3cub18CUB_300001_SM_10006detail6reduce18DeviceReduceKernelINS2_10policy_hubIdyN4cuda3__47maximumIvEEE10Policy1000EPdyS8_dNS5_3std3__410__identityEEEvT0_PT3_T1_NS0_13GridEvenShareISI_EET2_T4_E12temp_storage+48];
	setp.lt.f64 	%p85, %fd162, %fd164;
	selp.f64 	%fd166, %fd164, %fd162, %p85;
	selp.f64 	%fd167, %fd166, %fd162, %p84;
	setp.gt.s32 	%p86, %r32, 192;
	ld.shared.f64 	%fd169, [_ZZN3cub18CUB_300001_SM_10006detail6reduce18DeviceReduceKernelINS2_10policy_hubIdyN4cuda3__47maximumIvEEE10Policy1000EPdyS8_dNS5_3std3__410__identityEEEvT0_PT3_T1_NS0_13GridEvenShareISI_EET2_T4_E12temp_storage+56];
	setp.lt.f64 	%p87, %fd167, %fd169;
	selp.f64 	%fd171, %fd169, %fd167, %p87;
	selp.f64 	%fd172, %fd171, %fd167, %p86;
	setp.gt.s32 	%p88, %r32, 224;
	ld.shared.f64 	%fd174, [_ZZN3cub18CUB_300001_SM_10006detail6reduce18DeviceReduceKernelINS2_10policy_hubIdyN4cuda3__47maximumIvEEE10Policy1000EPdyS8_dNS5_3std3__410__identityEEEvT0_PT3_T1_NS0_13GridEvenShareISI_EET2_T4_E12temp_storage+64];
	setp.lt.f64 	%p89, %fd172, %fd174;
	selp.f64 	%fd176, %fd174, %fd172, %p89;
	selp.f64 	%fd374, %fd176, %fd172, %p88;
	bra.uni 	$L__BB5_69;
$L__BB5_53:
	cvt.u32.u64 	%r61, %rd3;
	mov.u32 	%r45, %tid.x;
	add.s32 	%r62, %r45, %r61;
	mul.wide.u32 	%rd58, %r62, 8;
	add.s64 	%rd43, %rd39, %rd58;
	// begin inline asm
	ld.global.nc.u64 %rd42, [%rd43];
	// end inline asm
	mov.b64 	%fd56, %rd42;
	add.s64 	%rd45, %rd43, 2048;
	// begin inline asm
	ld.global.nc.u64 %rd44, [%rd45];
	// end inline asm
	mov.b64 	%fd57, %rd44;
	add.s64 	%rd47, %rd43, 4096;
	// begin inline asm
	ld.global.nc.u64 %rd46, [%rd47];
	// end inline asm
	mov.b64 	%fd58, %rd46;
	add.s64 	%rd49, %rd43, 6144;
	// begin inline asm
	ld.global.nc.u64 %rd48, [%rd49];
	// end inline asm
	mov.b64 	%fd59, %rd48;
	add.s64 	%rd51, %rd43, 8192;
	// begin inline asm
	ld.global.nc.u64 %rd50, [%rd51];
	// end inline asm
	mov.b64 	%fd60, %rd50;
	add.s64 	%rd53, %rd43, 10240;
	// begin inline asm
	ld.global.nc.u64 %rd52, [%rd53];
	// end inline asm
	mov.b64 	%fd61, %rd52;
	add.s64 	%rd55, %rd43, 12288;
	// begin inline asm
	ld.global.nc.u64 %rd54, [%rd55];
	// end inline asm
	mov.b64 	%fd62, %rd54;
	add.s64 	%rd57, %rd43, 14336;
	// begin inline asm
	ld.global.nc.u64 %rd56, [%rd57];
	// end inline asm
	mov.b64 	%fd63, %rd56;
	setp.lt.f64 	%p3, %fd56, %fd57;
	selp.f64 	%fd64, %fd57, %fd56, %p3;
	setp.lt.f64 	%p4, %fd64, %fd58;
	selp.f64 	%fd65, %fd58, %fd64, %p4;
	setp.lt.f64 	%p5, %fd65, %fd59;
	selp.f64 	%fd66, %fd59, %fd65, %p5;
	setp.lt.f64 	%p6, %fd66, %fd60;
	selp.f64 	%fd67, %fd60, %fd66, %p6;
	setp.lt.f64 	%p7, %fd67, %fd61;
	selp.f64 	%fd68, %fd61, %fd67, %p7;
	setp.lt.f64 	%p8, %fd68, %fd62;
	selp.f64 	%fd69, %fd62, %fd68, %p8;
	setp.lt.f64 	%p9, %fd69, %fd63;
	selp.f64 	%fd373, %fd63, %fd69, %p9;
	setp.lt.u64 	%p10, %rd21, %rd2;
	@%p10 bra 	$L__BB5_65;
	cvt.u64.u32 	%rd25, %r45;
	add.s64 	%rd252, %rd2, %rd3;
	add.s64 	%rd59, %rd252, %rd25;
	shl.b64 	%rd60, %rd59, 3;
	add.s64 	%rd251, %rd39, %rd60;
	mov.b32 	%r479, 0;
$L__BB5_55:
	add.s64 	%rd3, %rd3, %rd2;
	add.s64 	%rd61, %rd1, -2048;
	setp.gt.u64 	%p11, %rd3, %rd61;
	@%p11 bra 	$L__BB5_57;
	add.s64 	%rd78, %rd3, %rd25;
	shl.b64 	%rd79, %rd78, 3;
	add.s64 	%rd63, %rd39, %rd79;
	// begin inline asm
	ld.global.nc.u64 %rd62, [%rd63];
	// end inline asm
	mov.b64 	%fd70, %rd62;
	add.s64 	%rd65, %rd63, 2048;
	// begin inline asm
	ld.global.nc.u64 %rd64, [%rd65];
	// end inline asm
	mov.b64 	%fd71, %rd64;
	add.s64 	%rd67, %rd63, 4096;
	// begin inline asm
	ld.global.nc.u64 %rd66, [%rd67];
	// end inline asm
	mov.b64 	%fd72, %rd66;
	add.s64 	%rd69, %rd63, 6144;
	// begin inline asm
	ld.global.nc.u64 %rd68, [%rd69];
	// end inline asm
	mov.b64 	%fd73, %rd68;
	add.s64 	%rd71, %rd63, 8192;
	// begin inline asm
	ld.global.nc.u64 %rd70, [%rd71];
	// end inline asm
	mov.b64 	%fd74, %rd70;
	add.s64 	%rd73, %rd63, 10240;
	// begin inline asm
	ld.global.nc.u64 %rd72, [%rd73];
	// end inline asm
	mov.b64 	%fd75, %rd72;
	add.s64 	%rd75, %rd63, 12288;
	// begin inline asm
	ld.global.nc.u64 %rd74, [%rd75];
	// end inline asm
	mov.b64 	%fd76, %rd74;
	add.s64 	%rd77, %rd63, 14336;
	// begin inline asm
	ld.global.nc.u64 %rd76, [%rd77];
	// end inline asm
	mov.b64 	%fd77, %rd76;
	setp.lt.f64 	%p12, %fd373, %fd70;
	selp.f64 	%fd78, %fd70, %fd373, %p12;
	setp.lt.f64 	%p13, %fd78, %fd71;
	selp.f64 	%fd79, %fd71, %fd78, %p13;
	setp.lt.f64 	%p14, %fd79, %fd72;
	selp.f64 	%fd80, %fd72, %fd79, %p14;
	setp.lt.f64 	%p15, %fd80, %fd73;
	selp.f64 	%fd81, %fd73, %fd80, %p15;
	setp.lt.f64 	%p16, %fd81, %fd74;
	selp.f64 	%fd82, %fd74, %fd81, %p16;
	setp.lt.f64 	%p17, %fd82, %fd75;
	selp.f64 	%fd83, %fd75, %fd82, %p17;
	setp.lt.f64 	%p18, %fd83, %fd76;
	selp.f64 	%fd84, %fd76, %fd83, %p18;
	setp.lt.f64 	%p19, %fd84, %fd77;
	selp.f64 	%fd373, %fd77, %fd84, %p19;
	sub.s64 	%rd80, %rd1, %rd3;
	setp.lt.u64 	%p20, %rd80, %rd2;
	add.s32 	%r479, %r479, 1;
	add.s64 	%rd252, %rd252, %rd2;
	shl.b64 	%rd81, %rd2, 3;
	add.s64 	%rd251, %rd251, %rd81;
	@%p20 bra 	$L__BB5_65;
	bra.uni 	$L__BB5_55;
$L__BB5_57:
	setp.le.u64 	%p21, %rd1, %rd3;
	@%p21 bra 	$L__BB5_65;
	cvt.u32.u64 	%r64, %rd3;
	cvt.u32.u64 	%r65, %rd1;
	sub.s32 	%r48, %r65, %r64;
	setp.ge.s32 	%p22, %r45, %r48;
	@%p22 bra 	$L__BB5_65;
	cvt.u32.u64 	%r67, %rd2;
	not.b32 	%r69, %r45;
	add.s32 	%r70, %r69, %r65;
	add.s32 	%r71, %r67, %r61;
	sub.s32 	%r72, %r70, %r71;
	mul.lo.s32 	%r73, %r1, %r479;
	shl.b32 	%r74, %r73, 11;
	sub.s32 	%r49, %r72, %r74;
	shr.u32 	%r75, %r70, 8;
	add.s32 	%r50, %r75, 1;
	and.b32  	%r76, %r70, 768;
	setp.eq.s32 	%p23, %r76, 768;
	mov.u32 	%r482, %r45;
	@%p23 bra 	$L__BB5_62;
	and.b32  	%r77, %r50, 3;
	neg.s32 	%r480, %r77;
	mov.u32 	%r482, %r45;
$L__BB5_61:
	.pragma "nounroll";
	// begin inline asm
	ld.global.nc.u64 %rd82, [%rd251];
	// end inline asm
	mov.b64 	%fd86, %rd82;
	setp.lt.f64 	%p24, %fd373, %fd86;
	selp.f64 	%fd373, %fd86, %fd373, %p24;
	add.s32 	%r482, %r482, 256;
	add.s64 	%rd251, %rd251, 2048;
	add.s32 	%r480, %r480, 1;
	setp.ne.s32 	%p25, %r480, 0;
	@%p25 bra 	$L__BB5_61;
$L__BB5_62:
	setp.lt.u32 	%p26, %r49, 768;
	@%p26 bra 	$L__BB5_65;
	cvt.u64.u32 	%rd84, %r482;
	add.s64 	%rd85, %rd84, %rd252;
	shl.b64 	%rd86, %rd85, 3;
	add.s64 	%rd255, %rd39, %rd86;
$L__BB5_64:
	// begin inline asm
	ld.global.nc.u64 %rd87, [%rd255];
	// end inline asm
	mov.b64 	%fd87, %rd87;
	setp.lt.f64 	%p27, %fd373, %fd87;
	selp.f64 	%fd88, %fd87, %fd373, %p27;
	add.s64 	%rd90, %rd255, 2048;
	// begin inline asm
	ld.global.nc.u64 %rd89, [%rd90];
	// end inline asm
	mov.b64 	%fd89, %rd89;
	setp.lt.f64 	%p28, %fd88, %fd89;
	selp.f64 	%fd90, %fd89, %fd88, %p28;
	add.s64 	%rd92, %rd255, 4096;
	// begin inline asm
	ld.global.nc.u64 %rd91, [%rd92];
	// end inline asm
	mov.b64 	%fd91, %rd91;
	setp.lt.f64 	%p29, %fd90, %fd91;
	selp.f64 	%fd92, %fd91, %fd90, %p29;
	add.s64 	%rd94, %rd255, 6144;
	// begin inline asm
	ld.global.nc.u64 %rd93, [%rd94];
	// end inline asm
	mov.b64 	%fd93, %rd93;
	setp.lt.f64 	%p30, %fd92, %fd93;
	selp.f64 	%fd373, %fd93, %fd92, %p30;
	add.s32 	%r482, %r482, 1024;
	add.s64 	%rd255, %rd255, 8192;
	setp.lt.s32 	%p31, %r482, %r48;
	@%p31 bra 	$L__BB5_64;
$L__BB5_65:
	// begin inline asm
	mov.u32 %r78, %laneid;
	// end inline asm
	mov.b64 	%rd95, %fd373;
	mov.b64 	{%r80, %r85}, %rd95;
	mov.b32 	%r86, 1;
	mov.b32 	%r127, 31;
	mov.b32 	%r128, -1;
	// begin inline asm
	shfl.sync.down.b32 %r79, %r80, %r86, %r127, %r128;
	// end inline asm
	// begin inline asm
	shfl.sync.down.b32 %r84, %r85, %r86, %r127, %r128;
	// end inline asm
	mov.b64 	%rd96, {%r79, %r84};
	mov.b64 	%fd94, %rd96;
	setp.gt.s32 	%p32, %r78, 30;
	setp.lt.f64 	%p33, %fd373, %fd94;
	selp.f64 	%fd95, %fd94, %fd373, %p33;
	selp.f64 	%fd96, %fd373, %fd95, %p32;
	mov.b64 	%rd97, %fd96;
	mov.b64 	{%r90, %r95}, %rd97;
	mov.b32 	%r96, 2;
	// begin inline asm
	shfl.sync.down.b32 %r89, %r90, %r96, %r127, %r128;
	// end inline asm
	// begin inline asm
	shfl.sync.down.b32 %r94, %r95, %r96, %r127, %r128;
	// end inline asm
	mov.b64 	%rd98, {%r89, %r94};
	mov.b64 	%fd97, %rd98;
	setp.gt.s32 	%p34, %r78, 29;
	setp.lt.f64 	%p35, %fd96, %fd97;
	selp.f64 	%fd98, %fd97, %fd96, %p35;
	selp.f64 	%fd99, %fd96, %fd98, %p34;
	mov.b64 	%rd99, %fd99;
	mov.b64 	{%r100, %r105}, %rd99;
	mov.b32 	%r106, 4;
	// begin inline asm
	shfl.sync.down.b32 %r99, %r100, %r106, %r127, %r128;
	// end inline asm
	// begin inline asm
	shfl.sync.down.b32 %r104, %r105, %r106, %r127, %r128;
	// end inline asm
	mov.b64 	%rd100, {%r99, %r104};
	mov.b64 	%fd100, %rd100;
	setp.gt.s32 	%p36, %r78, 27;
	setp.lt.f64 	%p37, %fd99, %fd100;
	selp.f64 	%fd101, %fd100, %fd99, %p37;
	selp.f64 	%fd102, %fd99, %fd101, %p36;
	mov.b64 	%rd101, %fd102;
	mov.b64 	{%r110, %r115}, %rd101;
	mov.b32 	%r116, 8;
	// begin inline asm
	shfl.sync.down.b32 %r109, %r110, %r116, %r127, %r128;
	// end inline asm
	// begin inline asm
	shfl.sync.down.b32 %r114, %r115, %r116, %r127, %r128;
	// end inline asm
	mov.b64 	%rd102, {%r109, %r114};
	mov.b64 	%fd103, %rd102;
	setp.gt.s32 	%p38, %r78, 23;
	setp.lt.f64 	%p39, %fd102, %fd103;
	selp.f64 	%fd104, %fd103, %fd102, %p39;
	selp.f64 	%fd105, %fd102, %fd104, %p38;
	mov.b64 	%rd103, %fd105;
	mov.b64 	{%r120, %r125}, %rd103;
	mov.b32 	%r126, 16;
	// begin inline asm
	shfl.sync.down.b32 %r119, %r120, %r126, %r127, %r128;
	// end inline asm
	// begin inline asm
	shfl.sync.down.b32 %r124, %r125, %r126, %r127, %r128;
	// end inline asm
	mov.b64 	%rd104, {%r119, %r124};
	mov.b64 	%fd106, %rd104;
	setp.gt.s32 	%p40, %r78, 15;
	setp.lt.f64 	%p41, %fd105, %fd106;
	selp.f64 	%fd52, %fd106, %fd105, %p41;
	selp.f64 	%fd374, %fd105, %fd52, %p40;
	setp.ne.s32 	%p42, %r78, 0;
	@%p42 bra 	$L__BB5_67;
	shr.u32 	%r129, %r45, 2;
	and.b32  	%r130, %r129, 248;
	mov.u32 	%r131, _ZZN3cub18CUB_300001_SM_10006detail6reduce18DeviceReduceKernelINS2_10policy_hubIdyN4cuda3__47maximumIvEEE10Policy1000EPdyS8_dNS5_3std3__410__identityEEEvT0_PT3_T1_NS0_13GridEvenShareISI_EET2_T4_E12temp_storage;
	add.s32 	%r132, %r131, %r130;
	st.shared.f64 	[%r132+8], %fd52;
$L__BB5_67:
	bar.sync 	0;
	setp.ne.s32 	%p43, %r45, 0;
	@%p43 bra 	$L__BB5_69;
	ld.shared.f64 	%fd107, [_ZZN3cub18CUB_300001_SM_10006detail6reduce18DeviceReduceKernelINS2_10policy_hubIdyN4cuda3__47maximumIvEEE10Policy1000EPdyS8_dNS5_3std3__410__identityEEEvT0_PT3_T1_NS0_13GridEvenShareISI_EET2_T4_E12temp_storage+16];
	setp.lt.f64 	%p44, %fd374, %fd107;
	selp.f64 	%fd108, %fd107, %fd374, %p44;
	ld.shared.f64 	%fd109, [_ZZN3cub18CUB_300001_SM_10006detail6reduce18DeviceReduceKernelINS2_10policy_hubIdyN4cuda3__47maximumIvEEE10Policy1000EPdyS8_dNS5_3std3__410__identityEEEvT0_PT3_T1_NS0_13GridEvenShareISI_EET2_T4_E12temp_storage+24];
	setp.lt.f64 	%p45, %fd108, %fd109;
	selp.f64 	%fd110, %fd109, %fd108, %p45;
	ld.shared.f64 	%fd111, [_ZZN3cub18CUB_300001_SM_10006detail6reduce18DeviceReduceKernelINS2_10policy_hubIdyN4cuda3__47maximumIvEEE10Policy1000EPdyS8_dNS5_3std3__410__identityEEEvT0_PT3_T1_NS0_13GridEvenShareISI_EET2_T4_E12temp_storage+32];
	setp.lt.f64 	%p46, %fd110, %fd111;
	selp.f64 	%fd112, %fd111, %fd110, %p46;
	ld.shared.f64 	%fd113, [_ZZN3cub18CUB_300001_SM_10006detail6reduce18DeviceReduceKernelINS2_10policy_hubIdyN4cuda3__47maximumIvEEE10Policy1000EPdyS8_dNS5_3std3__410__identityEEEvT0_PT3_T1_NS0_13GridEvenShareISI_EET2_T4_E12temp_storage+40];
	setp.lt.f64 	%p47, %fd112, %fd113;
	selp.f64 	%fd114, %fd113, %fd112, %p47;
	ld.shared.f64 	%fd115, [_ZZN3cub18CUB_300001_SM_10006detail6reduce18DeviceReduceKernelINS2_10policy_hubIdyN4cuda3__47maximumIvEEE10Policy1000EPdyS8_dNS5_3std3__410__identityEEEvT0_PT3_T1_NS0_13GridEvenShareISI_EET2_T4_E12temp_storage+48];
	setp.lt.f64 	%p48, %fd114, %fd115;
	selp.f64 	%fd116, %fd115, %fd114, %p48;
	ld.shared.f64 	%fd117, [_ZZN3cub18CUB_300001_SM_10006detail6reduce18DeviceReduceKernelINS2_10policy_hubIdyN4cuda3__47maximumIvEEE10Policy1000EPdyS8_dNS5_3std3__410__identityEEEvT0_PT3_T1_NS0_13GridEvenShareISI_EET2_T4_E12temp_storage+56];
	setp.lt.f64 	%p49, %fd116, %fd117;
	selp.f64 	%fd118, %fd117, %fd116, %p49;
	ld.shared.f64 	%fd119, [_ZZN3cub18CUB_300001_SM_10006detail6reduce18DeviceReduceKernelINS2_10policy_hubIdyN4cuda3__47maximumIvEEE10Policy1000EPdyS8_dNS5_3std3__410__identityEEEvT0_PT3_T1_NS0_13GridEvenShareISI_EET2_T4_E12temp_storage+64];
	setp.lt.f64 	%p50, %fd118, %fd119;
	selp.f64 	%fd374, %fd119, %fd118, %p50;
$L__BB5_69:
	mov.u32 	%r463, %tid.x;
	setp.ne.s32 	%p216, %r463, 0;
	@%p216 bra 	$L__BB5_71;
	ld.param.u64 	%rd243, [_ZN3cub18CUB_300001_SM_10006detail6reduce18DeviceReduceKernelINS2_10policy_hubIdyN4cuda3__47maximumIvEEE10Policy1000EPdyS8_dNS5_3std3__410__identityEEEvT0_PT3_T1_NS0_13GridEvenShareISI_EET2_T4__param_1];
	cvta.to.global.u64 	%rd240, %rd243;
	mul.wide.u32 	%rd241, %r2, 8;
	add.s64 	%rd242, %rd240, %rd241;
	st.global.f64 	[%rd242], %fd374;
$L__BB5_71:
	ret;

}
	// .globl	_ZN3cub18CUB_300001_SM_10006detail6reduce28DeviceReduceSingleTileKernelINS2_10policy_hubIdyN4cuda3__47maximumIvEEE10Policy1000EPdSB_iS8_ddNS5_3std3__410__identityEEEvT0_T1_T2_T3_T4_T6_
.visible .entry _ZN3cub18CUB_300001_SM_10006detail6reduce28DeviceReduceSingleTileKernelINS2_10policy_hubIdyN4cuda3__47maximumIvEEE10Policy1000EPdSB_iS8_ddNS5_3std3__410__identityEEEvT0_T1_T2_T3_T4_T6_(
	.param .u64 .ptr .align 1 _ZN3cub18CUB_300001_SM_10006detail6reduce28DeviceReduceSingleTileKernelINS2_10policy_hubIdyN4cuda3__47maximumIvEEE10Policy1000EPdSB_iS8_ddNS5_3std3__410__identityEEEvT0_T1_T2_T3_T4_T6__param_0,
	.param .u64 .ptr .align 1 _ZN3cub18CUB_300001_SM_10006detail6reduce28DeviceReduceSingleTileKernelINS2_10policy_hubIdyN4cuda3__47maximumIvEEE10Policy1000EPdSB_iS8_ddNS5_3std3__410__identityEEEvT0_T1_T2_T3_T4_T6__param_1,
	.param .u32 _ZN3cub18CUB_300001_SM_10006detail6reduce28DeviceReduceSingleTileKernelINS2_10policy_hubIdyN4cuda3__47maximumIvEEE10Policy1000EPdSB_iS8_ddNS5_3std3__410__identityEEEvT0_T1_T2_T3_T4_T6__param_2,
	.param .align 1 .b8 _ZN3cub18CUB_300001_SM_10006detail6reduce28DeviceReduceSingleTileKernelINS2_10policy_hubIdyN4cuda3__47maximumIvEEE10Policy1000EPdSB_iS8_ddNS5_3std3__410__identityEEEvT0_T1_T2_T3_T4_T6__param_3[1],
	.param .f64 _ZN3cub18CUB_300001_SM_10006detail6reduce28DeviceReduceSingleTileKernelINS2_10policy_hubIdyN4cuda3__47maximumIvEEE10Policy1000EPdSB_iS8_ddNS5_3std3__410__identityEEEvT0_T1_T2_T3_T4_T6__param_4,
	.param .align 1 .b8 _ZN3cub18CUB_300001_SM_10006detail6reduce28DeviceReduceSingleTileKernelINS2_10policy_hubIdyN4cuda3__47maximumIvEEE10Policy1000EPdSB_iS8_ddNS5_3std3__410__identityEEEvT0_T1_T2_T3_T4_T6__param_5[1]
)
.maxntid 256
.minnctapersm 1
{
	.reg .pred 	%p<220>;
	.reg .b32 	%r<472>;
	.reg .b64 	%rd<206>;
	.reg .b64 	%fd<381>;
	// demoted variable
	.shared .align 8 .b8 _ZZN3cub18CUB_300001_SM_10006detail6reduce28DeviceReduceSingleTileKernelINS2_10policy_hubIdyN4cuda3__47maximumIvEEE10Policy1000EPdSB_iS8_ddNS5_3std3__410__identityEEEvT0_T1_T2_T3_T4_T6_E12temp_storage[80];
	ld.param.u64 	%rd15, [_ZN3cub18CUB_300001_SM_10006detail6reduce28DeviceReduceSingleTileKernelINS2_10policy_hubIdyN4cuda3__47maximumIvEEE10Policy1000EPdSB_iS8_ddNS5_3std3__410__identityEEEvT0_T1_T2_T3_T4_T6__param_0];
	ld.param.u64 	%rd16, [_ZN3cub18CUB_300001_SM_10006detail6reduce28DeviceReduceSingleTileKernelINS2_10policy_hubIdyN4cuda3__47maximumIvEEE10Policy1000EPdSB_iS8_ddNS5_3std3__410__identityEEEvT0_T1_T2_T3_T4_T6__param_1];
	ld.param.u32 	%r68, [_ZN3cub18CUB_300001_SM_10006detail6reduce28DeviceReduceSingleTileKernelINS2_10policy_hubIdyN4cuda3__47maximumIvEEE10Policy1000EPdSB_iS8_ddNS5_3std3__410__identityEEEvT0_T1_T2_T3_T4_T6__param_2];
	ld.param.f64 	%fd58, [_ZN3cub18CUB_300001_SM_10006detail6reduce28DeviceReduceSingleTileKernelINS2_10policy_hubIdyN4cuda3__47maximumIvEEE10Policy1000EPdSB_iS8_ddNS5_3std3__410__identityEEEvT0_T1_T2_T3_T4_T6__param_4];
	cvta.to.global.u64 	%rd1, %rd16;
	setp.ne.s32 	%p1, %r68, 0;
	@%p1 bra 	$L__BB6_3;
	mov.u32 	%r445, %tid.x;
	setp.ne.s32 	%p219, %r445, 0;
	@%p219 bra 	$L__BB6_74;
	st.global.f64 	[%rd1], %fd58;
	bra.uni 	$L__BB6_74;
$L__BB6_3:
	and.b64  	%rd17, %rd15, 31;
	setp.ne.s64 	%p2, %rd17, 0;
	@%p2 bra 	$L__BB6_38;
	setp.gt.s32 	%p110, %r68, 2047;
	@%p110 bra 	$L__BB6_22;
	mov.u32 	%r1, %tid.x;
	setp.ge.s32 	%p159, %r1, %r68;
	mov.f64 	%fd359, 0d0000000000000000;
	mov.u32 	%r449, %r1;
	@%p159 bra 	$L__BB6_7;
	mul.wide.u32 	%rd169, %r1, 8;
	add.s64 	%rd168, %rd15, %rd169;
	// begin inline asm
	ld.global.nc.u64 %rd167, [%rd168];
	// end inline asm
	mov.b64 	%fd359, %rd167;
	add.s32 	%r449, %r1, 256;
$L__BB6_7:
	setp.ge.s32 	%p160, %r449, %r68;
	@%p160 bra 	$L__BB6_13;
	not.b32 	%r321, %r449;
	add.s32 	%r4, %r68, %r321;
	and.b32  	%r322, %r4, 768;
	setp.eq.s32 	%p161, %r322, 768;
	@%p161 bra 	$L__BB6_11;
	mul.wide.u32 	%rd170, %r449, 8;
	add.s64 	%rd202, %rd15, %rd170;
	shr.u32 	%r323, %r4, 8;
	add.s32 	%r324, %r323, 1;
	and.b32  	%r325, %r324, 3;
	neg.s32 	%r447, %r325;
$L__BB6_10:
	.pragma "nounroll";
	// begin inline asm
	ld.global.nc.u64 %rd171, [%rd202];
	// end inline asm
	mov.b64 	%fd272, %rd171;
	setp.lt.f64 	%p162, %fd359, %fd272;
	selp.f64 	%fd359, %fd272, %fd359, %p162;
	add.s32 	%r449, %r449, 256;
	add.s64 	%rd202, %rd202, 2048;
	add.s32 	%r447, %r447, 1;
	setp.ne.s32 	%p163, %r447, 0;
	@%p163 bra 	$L__BB6_10;
$L__BB6_11:
	setp.lt.u32 	%p164, %r4, 768;
	@%p164 bra 	$L__BB6_13;
$L__BB6_12:
	mul.wide.s32 	%rd181, %r449, 8;
	add.s64 	%rd174, %rd15, %rd181;
	// begin inline asm
	ld.global.nc.u64 %rd173, [%rd174];
	// end inline asm
	mov.b64 	%fd273, %rd173;
	setp.lt.f64 	%p165, %fd359, %fd273;
	selp.f64 	%fd274, %fd273, %fd359, %p165;
	add.s64 	%rd176, %rd174, 2048;
	// begin inline asm
	ld.global.nc.u64 %rd175, [%rd176];
	// end inline asm
	mov.b64 	%fd275, %rd175;
	setp.lt.f64 	%p166, %fd274, %fd275;
	selp.f64 	%fd276, %fd275, %fd274, %p166;
	add.s64 	%rd178, %rd174, 4096;
	// begin inline asm
	ld.global.nc.u64 %rd177, [%rd178];
	// end inline asm
	mov.b64 	%fd277, %rd177;
	setp.lt.f64 	%p167, %fd276, %fd277;
	selp.f64 	%fd278, %fd277, %fd276, %p167;
	add.s64 	%rd180, %rd174, 6144;
	// begin inline asm
	ld.global.nc.u64 %rd179, [%rd180];
	// end inline asm
	mov.b64 	%fd279, %rd179;
	setp.lt.f64 	%p168, %fd278, %fd279;
	selp.f64 	%fd359, %fd279, %fd278, %p168;
	add.s32 	%r449, %r449, 1024;
	setp.lt.s32 	%p169, %r449, %r68;
	@%p169 bra 	$L__BB6_12;
$L__BB6_13:
	setp.lt.s32 	%p170, %r68, 256;
	@%p170 bra 	$L__BB6_18;
	// begin inline asm
	mov.u32 %r389, %laneid;
	// end inline asm
	mov.b64 	%rd192, %fd359;
	mov.b64 	{%r391, %r396}, %rd192;
	mov.b32 	%r397, 1;
	mov.b32 	%r438, 31;
	mov.b32 	%r439, -1;
	// begin inline asm
	shfl.sync.down.b32 %r390, %r391, %r397, %r438, %r439;
	// end inline asm
	// begin inline asm
	shfl.sync.down.b32 %r395, %r396, %r397, %r438, %r439;
	// end inline asm
	mov.b64 	%rd193, {%r390, %r395};
	mov.b64 	%fd327, %rd193;
	setp.gt.s32 	%p198, %r389, 30;
	setp.lt.f64 	%p199, %fd359, %fd327;
	selp.f64 	%fd328, %fd327, %fd359, %p199;
	selp.f64 	%fd329, %fd359, %fd328, %p198;
	mov.b64 	%rd194, %fd329;
	mov.b64 	{%r401, %r406}, %rd194;
	mov.b32 	%r407, 2;
	// begin inline asm
	shfl.sync.down.b32 %r400, %r401, %r407, %r438, %r439;
	// end inline asm
	// begin inline asm
	shfl.sync.down.b32 %r405, %r406, %r407, %r438, %r439;
	// end inline asm
	mov.b64 	%rd195, {%r400, %r405};
	mov.b64 	%fd330, %rd195;
	setp.gt.s32 	%p200, %r389, 29;
	setp.lt.f64 	%p201, %fd329, %fd330;
	selp.f64 	%fd331, %fd330, %fd329, %p201;
	selp.f64 	%fd332, %fd329, %fd331, %p200;
	mov.b64 	%rd196, %fd332;
	mov.b64 	{%r411, %r416}, %rd196;
	mov.b32 	%r417, 4;
	// begin inline asm
	shfl.sync.down.b32 %r410, %r411, %r417, %r438, %r439;
	// end inline asm
	// begin inline asm
	shfl.sync.down.b32 %r415, %r416, %r417, %r438, %r439;
	// end inline asm
	mov.b64 	%rd197, {%r410, %r415};
	mov.b64 	%fd333, %rd197;
	setp.gt.s32 	%p202, %r389, 27;
	setp.lt.f64 	%p203, %fd332, %fd333;
	selp.f64 	%fd334, %fd333, %fd332, %p203;
	selp.f64 	%fd335, %fd332, %fd334, %p202;
	mov.b64 	%rd198, %fd335;
	mov.b64 	{%r421, %r426}, %rd198;
	mov.b32 	%r427, 8;
	// begin inline asm
	shfl.sync.down.b32 %r420, %r421, %r427, %r438, %r439;
	// end inline asm
	// begin inline asm
	shfl.sync.down.b32 %r425, %r426, %r427, %r438, %r439;
	// end inline asm
	mov.b64 	%rd199, {%r420, %r425};
	mov.b64 	%fd336, %rd199;
	setp.gt.s32 	%p204, %r389, 23;
	setp.lt.f64 	%p205, %fd335, %fd336;
	selp.f64 	%fd337, %fd336, %fd335, %p205;
	selp.f64 	%fd338, %fd335, %fd337, %p204;
	mov.b64 	%rd200, %fd338;
	mov.b64 	{%r431, %r436}, %rd200;
	mov.b32 	%r437, 16;
	// begin inline asm
	shfl.sync.down.b32 %r430, %r431, %r437, %r438, %r439;
	// end inline asm
	// begin inline asm
	shfl.sync.down.b32 %r435, %r436, %r437, %r438, %r439;
	// end inline asm
	mov.b64 	%rd201, {%r430, %r435};
	mov.b64 	%fd339, %rd201;
	setp.gt.s32 	%p206, %r389, 15;
	setp.lt.f64 	%p207, %fd338, %fd339;
	selp.f64 	%fd10, %fd339, %fd338, %p207;
	selp.f64 	%fd380, %fd338, %fd10, %p206;
	setp.ne.s32 	%p208, %r389, 0;
	@%p208 bra 	$L__BB6_16;
	shr.u32 	%r440, %r1, 2;
	and.b32  	%r441, %r440, 248;
	mov.u32 	%r442, _ZZN3cub18CUB_300001_SM_10006detail6reduce28DeviceReduceSingleTileKernelINS2_10policy_hubIdyN4cuda3__47maximumIvEEE10Policy1000EPdSB_iS8_ddNS5_3std3__410__identityEEEvT0_T1_T2_T3_T4_T6_E12temp_storage;
	add.s32 	%r443, %r442, %r441;
	st.shared.f64 	[%r443+8], %fd10;
$L__BB6_16:
	bar.sync 	0;
	setp.ne.s32 	%p209, %r1, 0;
	@%p209 bra 	$L__BB6_72;
	ld.shared.f64 	%fd340, [_ZZN3cub18CUB_300001_SM_10006detail6reduce28DeviceReduceSingleTileKernelINS2_10policy_hubIdyN4cuda3__47maximumIvEEE10Policy1000EPdSB_iS8_ddNS5_3std3__410__identityEEEvT0_T1_T2_T3_T4_T6_E12temp_storage+16];
	setp.lt.f64 	%p210, %fd380, %fd340;
	selp.f64 	%fd341, %fd340, %fd380, %p210;
	ld.shared.f64 	%fd342, [_ZZN3cub18CUB_300001_SM_10006detail6reduce28DeviceReduceSingleTileKernelINS2_10policy_hubIdyN4cuda3__47maximumIvEEE10Policy1000EPdSB_iS8_ddNS5_3std3__410__identityEEEvT0_T1_T2_T3_T4_T6_E12temp_storage+24];
	setp.lt.f64 	%p211, %fd341, %fd342;
	selp.f64 	%fd343, %fd342, %fd341, %p211;
	ld.shared.f64 	%fd344, [_ZZN3cub18CUB_300001_SM_10006detail6reduce28DeviceReduceSingleTileKernelINS2_10policy_hubIdyN4cuda3__47maximumIvEEE10Policy1000EPdSB_iS8_ddNS5_3std3__410__identityEEEvT0_T1_T2_T3_T4_T6_E12temp_storage+32];
	setp.lt.f64 	%p212, %fd343, %fd344;
	selp.f64 	%fd345, %fd344, %fd343, %p212;
	ld.shared.f64 	%fd346, [_ZZN3cub18CUB_300001_SM_10006detail6reduce28DeviceReduceSingleTileKernelINS2_10policy_hubIdyN4cuda3__47maximumIvEEE10Policy1000EPdSB_iS8_ddNS5_3std3__410__identityEEEvT0_T1_T2_T3_T4_T6_E12temp_storage+40];
	setp.lt.f64 	%p213, %fd345, %fd346;
	selp.f64 	%fd347, %fd346, %fd345, %p213;
	ld.shared.f64 	%fd348, [_ZZN3cub18CUB_300001_SM_10006detail6reduce28DeviceReduceSingleTileKernelINS2_10policy_hubIdyN4cuda3__47maximumIvEEE10Policy1000EPdSB_iS8_ddNS5_3std3__410__identityEEEvT0_T1_T2_T3_T4_T6_E12temp_storage+48];
	setp.lt.f64 	%p214, %fd347, %fd348;
	selp.f64 	%fd349, %fd348, %fd347, %p214;
	ld.shared.f64 	%fd350, [_ZZN3cub18CUB_300001_SM_10006detail6reduce28DeviceReduceSingleTileKernelINS2_10policy_hubIdyN4cuda3__47maximumIvEEE10Policy1000EPdSB_iS8_ddNS5_3std3__410__identityEEEvT0_T1_T2_T3_T4_T6_E12temp_storage+56];
	setp.lt.f64 	%p215, %fd349, %fd350;
	selp.f64 	%fd351, %fd350, %fd349, %p215;
	ld.shared.f64 	%fd352, [_ZZN3cub18CUB_300001_SM_10006detail6reduce28DeviceReduceSingleTileKernelINS2_10policy_hubIdyN4cuda3__47maximumIvEEE10Policy1000EPdSB_iS8_ddNS5_3std3__410__identityEEEvT0_T1_T2_T3_T4_T6_E12temp_storage+64];
	setp.lt.f64 	%p216, %fd351, %fd352;
	selp.f64 	%fd380, %fd352, %fd351, %p216;
	bra.uni 	$L__BB6_72;
$L__BB6_18:
	// begin inline asm
	mov.u32 %r326, %laneid;
	// end inline asm
	and.b32  	%r377, %r1, 992;
	add.s32 	%r378, %r377, 32;
	setp.gt.s32 	%p171, %r378, %r68;
	not.b32 	%r379, %r377;
	add.s32 	%r380, %r68, %r379;
	selp.b32 	%r375, %r380, 31, %p171;
	mov.b64 	%rd182, %fd359;
	mov.b64 	{%r328, %r333}, %rd182;
	mov.b32 	%r334, 1;
	mov.b32 	%r376, -1;
	// begin inline asm
	shfl.sync.down.b32 %r327, %r328, %r334, %r375, %r376;
	// end inline asm
	// begin inline asm
	shfl.sync.down.b32 %r332, %r333, %r334, %r375, %r376;
	// end inline asm
	mov.b64 	%rd183, {%r327, %r332};
	mov.b64 	%fd280, %rd183;
	setp.lt.s32 	%p172, %r326, %r375;
	setp.lt.f64 	%p173, %fd359, %fd280;
	selp.f64 	%fd281, %fd280, %fd359, %p173;
	selp.f64 	%fd282, %fd281, %fd359, %p172;
	mov.b64 	%rd184, %fd282;
	mov.b64 	{%r338, %r343}, %rd184;
	mov.b32 	%r344, 2;
	// begin inline asm
	shfl.sync.down.b32 %r337, %r338, %r344, %r375, %r376;
	// end inline asm
	// begin inline asm
	shfl.sync.down.b32 %r342, %r343, %r344, %r375, %r376;
	// end inline asm
	mov.b64 	%rd185, {%r337, %r342};
	mov.b64 	%fd283, %rd185;
	add.s32 	%r381, %r326, 2;
	setp.gt.s32 	%p174, %r381, %r375;
	setp.lt.f64 	%p175, %fd282, %fd283;
	selp.f64 	%fd284, %fd283, %fd282, %p175;
	selp.f64 	%fd285, %fd282, %fd284, %p174;
	mov.b64 	%rd186, %fd285;
	mov.b64 	{%r348, %r353}, %rd186;
	mov.b32 	%r354, 4;
	// begin inline asm
	shfl.sync.down.b32 %r347, %r348, %r354, %r375, %r376;
	// end inline asm
	// begin inline asm
	shfl.sync.down.b32 %r352, %r353, %r354, %r375, %r376;
	// end inline asm
	mov.b64 	%rd187, {%r347, %r352};
	mov.b64 	%fd286, %rd187;
	add.s32 	%r382, %r326, 4;
	setp.gt.s32 	%p176, %r382, %r375;
	setp.lt.f64 	%p177, %fd285, %fd286;
	selp.f64 	%fd287, %fd286, %fd285, %p177;
	selp.f64 	%fd288, %fd285, %fd287, %p176;
	mov.b64 	%rd188, %fd288;
	mov.b64 	{%r358, %r363}, %rd188;
	mov.b32 	%r364, 8;
	// begin inline asm
	shfl.sync.down.b32 %r357, %r358, %r364, %r375, %r376;
	// end inline asm
	// begin inline asm
	shfl.sync.down.b32 %r362, %r363, %r364, %r375, %r376;
	// end inline asm
	mov.b64 	%rd189, {%r357, %r362};
	mov.b64 	%fd289, %rd189;
	add.s32 	%r383, %r326, 8;
	setp.gt.s32 	%p178, %r383, %r375;
	setp.lt.f64 	%p179, %fd288, %fd289;
	selp.f64 	%fd290, %fd289, %fd288, %p179;
	selp.f64 	%fd291, %fd288, %fd290, %p178;
	mov.b64 	%rd190, %fd291;
	mov.b64 	{%r368, %r373}, %rd190;
	mov.b32 	%r374, 16;
	// begin inline asm
	shfl.sync.down.b32 %r367, %r368, %r374, %r375, %r376;
	// end inline asm
	// begin inline asm
	shfl.sync.down.b32 %r372, %r373, %r374, %r375, %r376;
	// end inline asm
	mov.b64 	%rd191, {%r367, %r372};
	mov.b64 	%fd292, %rd191;
	add.s32 	%r384, %r326, 16;
	setp.gt.s32 	%p180, %r384, %r375;
	setp.lt.f64 	%p181, %fd291, %fd292;
	selp.f64 	%fd293, %fd292, %fd291, %p181;
	selp.f64 	%fd380, %fd291, %fd293, %p180;
	setp.ne.s32 	%p182, %r326, 0;
	@%p182 bra 	$L__BB6_20;
	shr.u32 	%r385, %r1, 2;
	and.b32  	%r386, %r385, 248;
	mov.u32 	%r387, _ZZN3cub18CUB_300001_SM_10006detail6reduce28DeviceReduceSingleTileKernelINS2_10policy_hubIdyN4cuda3__47maximumIvEEE10Policy1000EPdSB_iS8_ddNS5_3std3__410__identityEEEvT0_T1_T2_T3_T4_T6_E12temp_storage;
	add.s32 	%r388, %r387, %r386;
	st.shared.f64 	[%r388+8], %fd380;
$L__BB6_20:
	bar.sync 	0;
	setp.ne.s32 	%p183, %r1, 0;
	@%p183 bra 	$L__BB6_72;
	setp.gt.s32 	%p184, %r68, 32;
	ld.shared.f64 	%fd294, [_ZZN3cub18CUB_300001_SM_10006detail6reduce28DeviceReduceSingleTileKernelINS2_10policy_hubIdyN4cuda3__47maximumIvEEE10Policy1000EPdSB_iS8_ddNS5_3std3__410__identityEEEvT0_T1_T2_T3_T4_T6_E12temp_storage+16];
	setp.lt.f64 	%p185, %fd380, %fd294;
	selp.f64 	%fd296, %fd294, %fd380, %p185;
	selp.f64 	%fd297, %fd296, %fd380, %p184;
	setp.gt.s32 	%p186, %r68, 64;
	ld.shared.f64 	%fd299, [_ZZN3cub18CUB_300001_SM_10006detail6reduce28DeviceReduceSingleTileKernelINS2_10policy_hubIdyN4cuda3__47maximumIvEEE10Policy1000EPdSB_iS8_ddNS5_3std3__410__identityEEEvT0_T1_T2_T3_T4_T6_E12temp_storage+24];
	setp.lt.f64 	%p187, %fd297, %fd299;
	selp.f64 	%fd301, %fd299, %fd297, %p187;
	selp.f64 	%fd302, %fd301, %fd297, %p186;
	setp.gt.s32 	%p188, %r68, 96;
	ld.shared.f64 	%fd304, [_ZZN3cub18CUB_300001_SM_10006detail6reduce28DeviceReduceSingleTileKernelINS2_10policy_hubIdyN4cuda3__47maximumIvEEE10Policy1000EPdSB_iS8_ddNS5_3std3__410__identityEEEvT0_T1_T2_T3_T4_T6_E12temp_storage+32];
	setp.lt.f64 	%p189, %fd302, %fd304;
	selp.f64 	%fd306, %fd304, %fd302, %p189;
	selp.f64 	%fd307, %fd306, %fd302, %p188;
	setp.gt.s32 	%p190, %r68, 128;
	ld.shared.f64 	%fd309, [_ZZN3cub18CUB_300001_SM_10006detail6reduce28DeviceReduceSingleTileKernelINS2_10policy_hubIdyN4cuda3__47maximumIvEEE10Policy1000EPdSB_iS8_ddNS5_3std3__410__identityEEEvT0_T1_T2_T3_T4_T6_E12temp_storage+40];
	setp.lt.f64 	%p191, %fd307, %fd309;
	selp.f64 	%fd311, %fd309, %fd307, %p191;
	selp.f64 	%fd312, %fd311, %fd307, %p190;
	setp.gt.s32 	%p192, %r68, 160;
	ld.shared.f64 	%fd314, [_ZZN3cub18CUB_300001_SM_10006detail6reduce28DeviceReduceSingleTileKernelINS2_10policy_hubIdyN4cuda3__47maximumIvEEE10Policy1000EPdSB_iS8_ddNS5_3std3__410__identityEEEvT0_T1_T2_T3_T4_T6_E12temp_storage+48];
	setp.lt.f64 	%p193, %fd312, %fd314;
	selp.f64 	%fd316, %fd314, %fd312, %p193;
	selp.f64 	%fd317, %fd316, %fd312, %p192;
	setp.gt.s32 	%p194, %r68, 192;
	ld.shared.f64 	%fd319, [_ZZN3cub18CUB_300001_SM_10006detail6reduce28DeviceReduceSingleTileKernelINS2_10policy_hubIdyN4cuda3__47maximumIvEEE10Policy1000EPdSB_iS8_ddNS5_3std3__410__identityEEEvT0_T1_T2_T3_T4_T6_E12temp_storage+56];
	setp.lt.f64 	%p195, %fd317, %fd319;
	selp.f64 	%fd321, %fd319, %fd317, %p195;
	selp.f64 	%fd322, %fd321, %fd317, %p194;
	setp.gt.s32 	%p196, %r68, 224;
	ld.shared.f64 	%fd324, [_ZZN3cub18CUB_300001_SM_10006detail6reduce28DeviceReduceSingleTileKernelINS2_10policy_hubIdyN4cuda3__47maximumIvEEE10Policy1000EPdSB_iS8_ddNS5_3std3__410__identityEEEvT0_T1_T2_T3_T4_T6_E12temp_storage+64];
	setp.lt.f64 	%p197, %fd322, %fd324;
	selp.f64 	%fd326, %fd324, %fd322, %p197;
	selp.f64 	%fd380, %fd326, %fd322, %p196;
	bra.uni 	$L__BB6_72;
$L__BB6_22:
	mov.u32 	%r13, %tid.x;
	shl.b32 	%r14, %r13, 2;
	mul.wide.u32 	%rd126, %r14, 8;
	add.s64 	%rd116, %rd15, %rd126;
	// begin inline asm
	ld.global.nc.v2.u64 {%rd114, %rd115}, [%rd116];
	// end inline asm
	add.s64 	%rd119, %rd116, 16;
	// begin inline asm
	ld.global.nc.v2.u64 {%rd117, %rd118}, [%rd119];
	// end inline asm
	mov.b64 	%fd206, %rd114;
	mov.b64 	%fd207, %rd115;
	mov.b64 	%fd208, %rd117;
	mov.b64 	%fd209, %rd118;
	add.s64 	%rd122, %rd116, 8192;
	// begin inline asm
	ld.global.nc.v2.u64 {%rd120, %rd121}, [%rd122];
	// end inline asm
	add.s64 	%rd125, %rd116, 8208;
	// begin inline asm
	ld.global.nc.v2.u64 {%rd123, %rd124}, [%rd125];
	// end inline asm
	mov.b64 	%fd210, %rd120;
	mov.b64 	%fd211, %rd121;
	mov.b64 	%fd212, %rd123;
	mov.b64 	%fd213, %rd124;
	setp.lt.f64 	%p111, %fd206, %fd207;
	selp.f64 	%fd214, %fd207, %fd206, %p111;
	setp.lt.f64 	%p112, %fd214, %fd208;
	selp.f64 	%fd215, %fd208, %fd214, %p112;
	setp.lt.f64 	%p113, %fd215, %fd209;
	selp.f64 	%fd216, %fd209, %fd215, %p113;
	setp.lt.f64 	%p114, %fd216, %fd210;
	selp.f64 	%fd217, %fd210, %fd216, %p114;
	setp.lt.f64 	%p115, %fd217, %fd211;
	selp.f64 	%fd218, %fd211, %fd217, %p115;
	setp.lt.f64 	%p116, %fd218, %fd212;
	selp.f64 	%fd219, %fd212, %fd218, %p116;
	setp.lt.f64 	%p117, %fd219, %fd213;
	selp.f64 	%fd366, %fd213, %fd219, %p117;
	setp.lt.u32 	%p118, %r68, 4096;
	mov.b32 	%r452, 2048;
	@%p118 bra 	$L__BB6_26;
	add.s32 	%r15, %r68, -2048;
	mov.b32 	%r452, 2048;
$L__BB6_24:
	add.s32 	%r258, %r452, %r14;
	mul.wide.u32 	%rd139, %r258, 8;
	add.s64 	%rd129, %rd15, %rd139;
	// begin inline asm
	ld.global.nc.v2.u64 {%rd127, %rd128}, [%rd129];
	// end inline asm
	add.s64 	%rd132, %rd129, 16;
	// begin inline asm
	ld.global.nc.v2.u64 {%rd130, %rd131}, [%rd132];
	// end inline asm
	mov.b64 	%fd220, %rd127;
	mov.b64 	%fd221, %rd128;
	mov.b64 	%fd222, %rd130;
	mov.b64 	%fd223, %rd131;
	add.s64 	%rd135, %rd129, 8192;
	// begin inline asm
	ld.global.nc.v2.u64 {%rd133, %rd134}, [%rd135];
	// end inline asm
	add.s64 	%rd138, %rd129, 8208;
	// begin inline asm
	ld.global.nc.v2.u64 {%rd136, %rd137}, [%rd138];
	// end inline asm
	mov.b64 	%fd224, %rd133;
	mov.b64 	%fd225, %rd134;
	mov.b64 	%fd226, %rd136;
	mov.b64 	%fd227, %rd137;
	setp.lt.f64 	%p119, %fd366, %fd220;
	selp.f64 	%fd228, %fd220, %fd366, %p119;
	setp.lt.f64 	%p120, %fd228, %fd221;
	selp.f64 	%fd229, %fd221, %fd228, %p120;
	setp.lt.f64 	%p121, %fd229, %fd222;
	selp.f64 	%fd230, %fd222, %fd229, %p121;
	setp.lt.f64 	%p122, %fd230, %fd223;
	selp.f64 	%fd231, %fd223, %fd230, %p122;
	setp.lt.f64 	%p123, %fd231, %fd224;
	selp.f64 	%fd232, %fd224, %fd231, %p123;
	setp.lt.f64 	%p124, %fd232, %fd225;
	selp.f64 	%fd233, %fd225, %fd232, %p124;
	setp.lt.f64 	%p125, %fd233, %fd226;
	selp.f64 	%fd234, %fd226, %fd233, %p125;
	setp.lt.f64 	%p126, %fd234, %fd227;
	selp.f64 	%fd366, %fd227, %fd234, %p126;
	sub.s32 	%r259, %r68, %r452;
	setp.lt.s32 	%p127, %r259, 2048;
	@%p127 bra 	$L__BB6_34;
	add.s32 	%r452, %r452, 2048;
	setp.le.s32 	%p128, %r452, %r15;
	@%p128 bra 	$L__BB6_24;
$L__BB6_26:
	setp.le.s32 	%p129, %r68, %r452;
	@%p129 bra 	$L__BB6_34;
	sub.s32 	%r19, %r68, %r452;
	setp.ge.s32 	%p130, %r13, %r19;
	@%p130 bra 	$L__BB6_34;
	not.b32 	%r260, %r13;
	add.s32 	%r261, %r68, %r260;
	sub.s32 	%r20, %r261, %r452;
	and.b32  	%r262, %r20, 768;
	setp.eq.s32 	%p131, %r262, 768;
	mov.u32 	%r456, %r13;
	@%p131 bra 	$L__BB6_31;
	add.s32 	%r454, %r13, %r452;
	shr.u32 	%r263, %r20, 8;
	add.s32 	%r264, %r263, 1;
	and.b32  	%r265, %r264, 3;
	neg.s32 	%r453, %r265;
	mov.u32 	%r456, %r13;
$L__BB6_30:
	.pragma "nounroll";
	mul.wide.u32 	%rd142, %r454, 8;
	add.s64 	%rd141, %rd15, %rd142;
	// begin inline asm
	ld.global.nc.u64 %rd140, [%rd141];
	// end inline asm
	mov.b64 	%fd236, %rd140;
	setp.lt.f64 	%p132, %fd366, %fd236;
	selp.f64 	%fd366, %fd236, %fd366, %p132;
	add.s32 	%r456, %r456, 256;
	add.s32 	%r454, %r454, 256;
	add.s32 	%r453, %r453, 1;
	setp.ne.s32 	%p133, %r453, 0;
	@%p133 bra 	$L__BB6_30;
$L__BB6_31:
	setp.lt.u32 	%p134, %r20, 768;
	@%p134 bra 	$L__BB6_34;
	cvt.u64.u32 	%rd143, %r456;
	cvt.u64.u32 	%rd144, %r452;
	add.s64 	%rd145, %rd143, %rd144;
	shl.b64 	%rd146, %rd145, 3;
	add.s64 	%rd147, %rd146, %rd15;
	add.s64 	%rd203, %rd147, 4096;
	add.s32 	%r457, %r456, %r452;
$L__BB6_33:
	mul.wide.u32 	%rd156, %r457, 8;
	add.s64 	%rd149, %rd15, %rd156;
	// begin inline asm
	ld.global.nc.u64 %rd148, [%rd149];
	// end inline asm
	mov.b64 	%fd237, %rd148;
	setp.lt.f64 	%p135, %fd366, %fd237;
	selp.f64 	%fd238, %fd237, %fd366, %p135;
	add.s64 	%rd151, %rd203, -2048;
	// begin inline asm
	ld.global.nc.u64 %rd150, [%rd151];
	// end inline asm
	mov.b64 	%fd239, %rd150;
	setp.lt.f64 	%p136, %fd238, %fd239;
	selp.f64 	%fd240, %fd239, %fd238, %p136;
	// begin inline asm
	ld.global.nc.u64 %rd152, [%rd203];
	// end inline asm
	mov.b64 	%fd241, %rd152;
	setp.lt.f64 	%p137, %fd240, %fd241;
	selp.f64 	%fd242, %fd241, %fd240, %p137;
	add.s64 	%rd155, %rd203, 2048;
	// begin inline asm
	ld.global.nc.u64 %rd154, [%rd155];
	// end inline asm
	mov.b64 	%fd243, %rd154;
	setp.lt.f64 	%p138, %fd242, %fd243;
	selp.f64 	%fd366, %fd243, %fd242, %p138;
	add.s32 	%r456, %r456, 1024;
	add.s64 	%rd203, %rd203, 8192;
	add.s32 	%r457, %r457, 1024;
	setp.lt.s32 	%p139, %r456, %r19;
	@%p139 bra 	$L__BB6_33;
$L__BB6_34:
	// begin inline asm
	mov.u32 %r266, %laneid;
	// end inline asm
	mov.b64 	%rd157, %fd366;
	mov.b64 	{%r268, %r273}, %rd157;
	mov.b32 	%r274, 1;
	mov.b32 	%r315, 31;
	mov.b32 	%r316, -1;
	// begin inline asm
	shfl.sync.down.b32 %r267, %r268, %r274, %r315, %r316;
	// end inline asm
	// begin inline asm
	shfl.sync.down.b32 %r272, %r273, %r274, %r315, %r316;
	// end inline asm
	mov.b64 	%rd158, {%r267, %r272};
	mov.b64 	%fd244, %rd158;
	setp.gt.s32 	%p140, %r266, 30;
	setp.lt.f64 	%p141, %fd366, %fd244;
	selp.f64 	%fd245, %fd244, %fd366, %p141;
	selp.f64 	%fd246, %fd366, %fd245, %p140;
	mov.b64 	%rd159, %fd246;
	mov.b64 	{%r278, %r283}, %rd159;
	mov.b32 	%r284, 2;
	// begin inline asm
	shfl.sync.down.b32 %r277, %r278, %r284, %r315, %r316;
	// end inline asm
	// begin inline asm
	shfl.sync.down.b32 %r282, %r283, %r284, %r315, %r316;
	// end inline asm
	mov.b64 	%rd160, {%r277, %r282};
	mov.b64 	%fd247, %rd160;
	setp.gt.s32 	%p142, %r266, 29;
	setp.lt.f64 	%p143, %fd246, %fd247;
	selp.f64 	%fd248, %fd247, %fd246, %p143;
	selp.f64 	%fd249, %fd246, %fd248, %p142;
	mov.b64 	%rd161, %fd249;
	mov.b64 	{%r288, %r293}, %rd161;
	mov.b32 	%r294, 4;
	// begin inline asm
	shfl.sync.down.b32 %r287, %r288, %r294, %r315, %r316;
	// end inline asm
	// begin inline asm
	shfl.sync.down.b32 %r292, %r293, %r294, %r315, %r316;
	// end inline asm
	mov.b64 	%rd162, {%r287, %r292};
	mov.b64 	%fd250, %rd162;
	setp.gt.s32 	%p144, %r266, 27;
	setp.lt.f64 	%p145, %fd249, %fd250;
	selp.f64 	%fd251, %fd250, %fd249, %p145;
	selp.f64 	%fd252, %fd249, %fd251, %p144;
	mov.b64 	%rd163, %fd252;
	mov.b64 	{%r298, %r303}, %rd163;
	mov.b32 	%r304, 8;
	// begin inline asm
	shfl.sync.down.b32 %r297, %r298, %r304, %r315, %r316;
	// end inline asm
	// begin inline asm
	shfl.sync.down.b32 %r302, %r303, %r304, %r315, %r316;
	// end inline asm
	mov.b64 	%rd164, {%r297, %r302};
	mov.b64 	%fd253, %rd164;
	setp.gt.s32 	%p146, %r266, 23;
	setp.lt.f64 	%p147, %fd252, %fd253;
	selp.f64 	%fd254, %fd253, %fd252, %p147;
	selp.f64 	%fd255, %fd252, %fd254, %p146;
	mov.b64 	%rd165, %fd255;
	mov.b64 	{%r308, %r313}, %rd165;
	mov.b32 	%r314, 16;
	// begin inline asm
	shfl.sync.down.b32 %r307, %r308, %r314, %r315, %r316;
	// end inline asm
	// begin inline asm
	shfl.sync.down.b32 %r312, %r313, %r314, %r315, %r316;
	// end inline asm
	mov.b64 	%rd166, {%r307, %r312};
	mov.b64 	%fd256, %rd166;
	setp.gt.s32 	%p148, %r266, 15;
	setp.lt.f64 	%p149, %fd255, %fd256;
	selp.f64 	%fd26, %fd256, %fd255, %p149;
	selp.f64 	%fd380, %fd255, %fd26, %p148;
	setp.ne.s32 	%p150, %r266, 0;
	@%p150 bra 	$L__BB6_36;
	shr.u32 	%r317, %r13, 2;
	and.b32  	%r318, %r317, 248;
	mov.u32 	%r319, _ZZN3cub18CUB_300001_SM_10006detail6reduce28DeviceReduceSingleTileKernelINS2_10policy_hubIdyN4cuda3__47maximumIvEEE10Policy1000EPdSB_iS8_ddNS5_3std3__410__identityEEEvT0_T1_T2_T3_T4_T6_E12temp_storage;
	add.s32 	%r320, %r319, %r318;
	st.shared.f64 	[%r320+8], %fd26;
$L__BB6_36:
	bar.sync 	0;
	setp.ne.s32 	%p151, %r13, 0;
	@%p151 bra 	$L__BB6_72;
	ld.shared.f64 	%fd257, [_ZZN3cub18CUB_300001_SM_10006detail6reduce28DeviceReduceSingleTileKernelINS2_10policy_hubIdyN4cuda3__47maximumIvEEE10Policy1000EPdSB_iS8_ddNS5_3std3__410__identityEEEvT0_T1_T2_T3_T4_T6_E12temp_storage+16];
	setp.lt.f64 	%p152, %fd380, %fd257;
	selp.f64 	%fd258, %fd257, %fd380, %p152;
	ld.shared.f64 	%fd259, [_ZZN3cub18CUB_300001_SM_10006detail6reduce28DeviceReduceSingleTileKernelINS2_10policy_hubIdyN4cuda3__47maximumIvEEE10Policy1000EPdSB_iS8_ddNS5_3std3__410__identityEEEvT0_T1_T2_T3_T4_T6_E12temp_storage+24];
	setp.lt.f64 	%p153, %fd258, %fd259;
	selp.f64 	%fd260, %fd259, %fd258, %p153;
	ld.shared.f64 	%fd261, [_ZZN3cub18CUB_300001_SM_10006detail6reduce28DeviceReduceSingleTileKernelINS2_10policy_hubIdyN4cuda3__47maximumIvEEE10Policy1000EPdSB_iS8_ddNS5_3std3__410__identityEEEvT0_T1_T2_T3_T4_T6_E12temp_storage+32];
	setp.lt.f64 	%p154, %fd260, %fd261;
	selp.f64 	%fd262, %fd261, %fd260, %p154;
	ld.shared.f64 	%fd263, [_ZZN3cub18CUB_300001_SM_10006detail6reduce28DeviceReduceSingleTileKernelINS2_10policy_hubIdyN4cuda3__47maximumIvEEE10Policy1000EPdSB_iS8_ddNS5_3std3__410__identityEEEvT0_T1_T2_T3_T4_T6_E12temp_storage+40];
	setp.lt.f64 	%p155, %fd262, %fd263;
	selp.f64 	%fd264, %fd263, %fd262, %p155;
	ld.shared.f64 	%fd265, [_ZZN3cub18CUB_300001_SM_10006detail6reduce28DeviceReduceSingleTileKernelINS2_10policy_hubIdyN4cuda3__47maximumIvEEE10Policy1000EPdSB_iS8_ddNS5_3std3__410__identityEEEvT0_T1_T2_T3_T4_T6_E12temp_storage+48];
	setp.lt.f64 	%p156, %fd264, %fd265;
	selp.f64 	%fd266, %fd265, %fd264, %p156;
	ld.shared.f64 	%fd267, [_ZZN3cub18CUB_300001_SM_10006detail6reduce28DeviceReduceSingleTileKernelINS2_10policy_hubIdyN4cuda3__47maximumIvEEE10Policy1000EPdSB_iS8_ddNS5_3std3__410__identityEEEvT0_T1_T2_T3_T4_T6_E12temp_storage+56];
	setp.lt.f64 	%p157, %fd266, %fd267;
	selp.f64 	%fd268, %fd267, %fd266, %p157;
	ld.shared.f64 	%fd269, [_ZZN3cub18CUB_300001_SM_10006detail6reduce28DeviceReduceSingleTileKernelINS2_10policy_hubIdyN4cuda3__47maximumIvEEE10Policy1000EPdSB_iS8_ddNS5_3std3__410__identityEEEvT0_T1_T2_T3_T4_T6_E12temp_storage+64];
	setp.lt.f64 	%p158, %fd268, %fd269;
	selp.f64 	%fd380, %fd269, %fd268, %p158;
	bra.uni 	$L__BB6_72;
$L__BB6_38:
	setp.gt.s32 	%p3, %r68, 2047;
	@%p3 bra 	$L__BB6_56;
	mov.u32 	%r35, %tid.x;
	setp.ge.s32 	%p52, %r35, %r68;
	mov.f64 	%fd372, 0d0000000000000000;
	mov.u32 	%r462, %r35;
	@%p52 bra 	$L__BB6_41;
	mul.wide.u32 	%rd81, %r35, 8;
	add.s64 	%rd80, %rd15, %rd81;
	// begin inline asm
	ld.global.nc.u64 %rd79, [%rd80];
	// end inline asm
	mov.b64 	%fd372, %rd79;
	add.s32 	%r462, %r35, 256;
$L__BB6_41:
	setp.ge.s32 	%p53, %r462, %r68;
	@%p53 bra 	$L__BB6_47;
	not.b32 	%r133, %r462;
	add.s32 	%r38, %r68, %r133;
	and.b32  	%r134, %r38, 768;
	setp.eq.s32 	%p54, %r134, 768;
	@%p54 bra 	$L__BB6_45;
	mul.wide.u32 	%rd82, %r462, 8;
	add.s64 	%rd204, %rd15, %rd82;
	shr.u32 	%r135, %r38, 8;
	add.s32 	%r136, %r135, 1;
	and.b32  	%r137, %r136, 3;
	neg.s32 	%r460, %r137;
$L__BB6_44:
	.pragma "nounroll";
	// begin inline asm
	ld.global.nc.u64 %rd83, [%rd204];
	// end inline asm
	mov.b64 	%fd125, %rd83;
	setp.lt.f64 	%p55, %fd372, %fd125;
	selp.f64 	%fd372, %fd125, %fd372, %p55;
	add.s32 	%r462, %r462, 256;
	add.s64 	%rd204, %rd204, 2048;
	add.s32 	%r460, %r460, 1;
	setp.ne.s32 	%p56, %r460, 0;
	@%p56 bra 	$L__BB6_44;
$L__BB6_45:
	setp.lt.u32 	%p57, %r38, 768;
	@%p57 bra 	$L__BB6_47;
$L__BB6_46:
	mul.wide.s32 	%rd93, %r462, 8;
	add.s64 	%rd86, %rd15, %rd93;
	// begin inline asm
	ld.global.nc.u64 %rd85, [%rd86];
	// end inline asm
	mov.b64 	%fd126, %rd85;
	setp.lt.f64 	%p58, %fd372, %fd126;
	selp.f64 	%fd127, %fd126, %fd372, %p58;
	add.s64 	%rd88, %rd86, 2048;
	// begin inline asm
	ld.global.nc.u64 %rd87, [%rd88];
	// end inline asm
	mov.b64 	%fd128, %rd87;
	setp.lt.f64 	%p59, %fd127, %fd128;
	selp.f64 	%fd129, %fd128, %fd127, %p59;
	add.s64 	%rd90, %rd86, 4096;
	// begin inline asm
	ld.global.nc.u64 %rd89, [%rd90];
	// end inline asm
	mov.b64 	%fd130, %rd89;
	setp.lt.f64 	%p60, %fd129, %fd130;
	selp.f64 	%fd131, %fd130, %fd129, %p60;
	add.s64 	%rd92, %rd86, 6144;
	// begin inline asm
	ld.global.nc.u64 %rd91, [%rd92];
	// end inline asm
	mov.b64 	%fd132, %rd91;
	setp.lt.f64 	%p61, %fd131, %fd132;
	selp.f64 	%fd372, %fd132, %fd131, %p61;
	add.s32 	%r462, %r462, 1024;
	setp.lt.s32 	%p62, %r462, %r68;
	@%p62 bra 	$L__BB6_46;
$L__BB6_47:
	setp.lt.s32 	%p63, %r68, 256;
	@%p63 bra 	$L__BB6_52;
	// begin inline asm
	mov.u32 %r201, %laneid;
	// end inline asm
	mov.b64 	%rd104, %fd372;
	mov.b64 	{%r203, %r208}, %rd104;
	mov.b32 	%r209, 1;
	mov.b32 	%r250, 31;
	mov.b32 	%r251, -1;
	// begin inline asm
	shfl.sync.down.b32 %r202, %r203, %r209, %r250, %r251;
	// end inline asm
	// begin inline asm
	shfl.sync.down.b32 %r207, %r208, %r209, %r250, %r251;
	// end inline asm
	mov.b64 	%rd105, {%r202, %r207};
	mov.b64 	%fd180, %rd105;
	setp.gt.s32 	%p91, %r201, 30;
	setp.lt.f64 	%p92, %fd372, %fd180;
	selp.f64 	%fd181, %fd180, %fd372, %p92;
	selp.f64 	%fd182, %fd372, %fd181, %p91;
	mov.b64 	%rd106, %fd182;
	mov.b64 	{%r213, %r218}, %rd106;
	mov.b32 	%r219, 2;
	// begin inline asm
	shfl.sync.down.b32 %r212, %r213, %r219, %r250, %r251;
	// end inline asm
	// begin inline asm
	shfl.sync.down.b32 %r217, %r218, %r219, %r250, %r251;
	// end inline asm
	mov.b64 	%rd107, {%r212, %r217};
	mov.b64 	%fd183, %rd107;
	setp.gt.s32 	%p93, %r201, 29;
	setp.lt.f64 	%p94, %fd182, %fd183;
	selp.f64 	%fd184, %fd183, %fd182, %p94;
	selp.f64 	%fd185, %fd182, %fd184, %p93;
	mov.b64 	%rd108, %fd185;
	mov.b64 	{%r223, %r228}, %rd108;
	mov.b32 	%r229, 4;
	// begin inline asm
	shfl.sync.down.b32 %r222, %r223, %r229, %r250, %r251;
	// end inline asm
	// begin inline asm
	shfl.sync.down.b32 %r227, %r228, %r229, %r250, %r251;
	// end inline asm
	mov.b64 	%rd109, {%r222, %r227};
	mov.b64 	%fd186, %rd109;
	setp.gt.s32 	%p95, %r201, 27;
	setp.lt.f64 	%p96, %fd185, %fd186;
	selp.f64 	%fd187, %fd186, %fd185, %p96;
	selp.f64 	%fd188, %fd185, %fd187, %p95;
	mov.b64 	%rd110, %fd188;
	mov.b64 	{%r233, %r238}, %rd110;
	mov.b32 	%r239, 8;
	// begin inline asm
	shfl.sync.down.b32 %r232, %r233, %r239, %r250, %r251;
	// end inline asm
	// begin inline asm
	shfl.sync.down.b32 %r237, %r238, %r239, %r250, %r251;
	// end inline asm
	mov.b64 	%rd111, {%r232, %r237};
	mov.b64 	%fd189, %rd111;
	setp.gt.s32 	%p97, %r201, 23;
	setp.lt.f64 	%p98, %fd188, %fd189;
	selp.f64 	%fd190, %fd189, %fd188, %p98;
	selp.f64 	%fd191, %fd188, %fd190, %p97;
	mov.b64 	%rd112, %fd191;
	mov.b64 	{%r243, %r248}, %rd112;
	mov.b32 	%r249, 16;
	// begin inline asm
	shfl.sync.down.b32 %r242, %r243, %r249, %r250, %r251;
	// end inline asm
	// begin inline asm
	shfl.sync.down.b32 %r247, %r248, %r249, %r250, %r251;
	// end inline asm
	mov.b64 	%rd113, {%r242, %r247};
	mov.b64 	%fd192, %rd113;
	setp.gt.s32 	%p99, %r201, 15;
	setp.lt.f64 	%p100, %fd191, %fd192;
	selp.f64 	%fd38, %fd192, %fd191, %p100;
	selp.f64 	%fd380, %fd191, %fd38, %p99;
	setp.ne.s32 	%p101, %r201, 0;
	@%p101 bra 	$L__BB6_50;
	shr.u32 	%r252, %r35, 2;
	and.b32  	%r253, %r252, 248;
	mov.u32 	%r254, _ZZN3cub18CUB_300001_SM_10006detail6reduce28DeviceReduceSingleTileKernelINS2_10policy_hubIdyN4cuda3__47maximumIvEEE10Policy1000EPdSB_iS8_ddNS5_3std3__410__identityEEEvT0_T1_T2_T3_T4_T6_E12temp_storage;
	add.s32 	%r255, %r254, %r253;
	st.shared.f64 	[%r255+8], %fd38;
$L__BB6_50:
	bar.sync 	0;
	setp.ne.s32 	%p102, %r35, 0;
	@%p102 bra 	$L__BB6_72;
	ld.shared.f64 	%fd193, [_ZZN3cub18CUB_300001_SM_10006detail6reduce28DeviceReduceSingleTileKernelINS2_10policy_hubIdyN4cuda3__47maximumIvEEE10Policy1000EPdSB_iS8_ddNS5_3std3__410__identityEEEvT0_T1_T2_T3_T4_T6_E12temp_storage+16];
	setp.lt.f64 	%p103, %fd380, %fd193;
	selp.f64 	%fd194, %fd193, %fd380, %p103;
	ld.shared.f64 	%fd195, [_ZZN3cub18CUB_300001_SM_10006detail6reduce28DeviceReduceSingleTileKernelINS2_10policy_hubIdyN4cuda3__47maximumIvEEE10Policy1000EPdSB_iS8_ddNS5_3std3__410__identityEEEvT0_T1_T2_T3_T4_T6_E12temp_storage+24];
	setp.lt.f64 	%p104, %fd194, %fd195;
	selp.f64 	%fd196, %fd195, %fd194, %p104;
	ld.shared.f64 	%fd197, [_ZZN3cub18CUB_300001_SM_10006detail6reduce28DeviceReduceSingleTileKernelINS2_10policy_hubIdyN4cuda3__47maximumIvEEE10Policy1000EPdSB_iS8_ddNS5_3std3__410__identityEEEvT0_T1_T2_T3_T4_T6_E12temp_storage+32];
	setp.lt.f64 	%p105, %fd196, %fd197;
	selp.f64 	%fd198, %fd197, %fd196, %p105;
	ld.shared.f64 	%fd199, [_ZZN3cub18CUB_300001_SM_10006detail6reduce28DeviceReduceSingleTileKernelINS2_10policy_hubIdyN4cuda3__47maximumIvEEE10Policy1000EPdSB_iS8_ddNS5_3std3__410__identityEEEvT0_T1_T2_T3_T4_T6_E12temp_storage+40];
	setp.lt.f64 	%p106, %fd198, %fd199;
	selp.f64 	%fd200, %fd199, %fd198, %p106;
	ld.shared.f64 	%fd201, [_ZZN3cub18CUB_300001_SM_10006detail6reduce28DeviceReduceSingleTileKernelINS2_10policy_hubIdyN4cuda3__47maximumIvEEE10Policy1000EPdSB_iS8_ddNS5_3std3__410__identityEEEvT0_T1_T2_T3_T4_T6_E12temp_storage+48];
	setp.lt.f64 	%p107, %fd200, %fd201;
	selp.f64 	%fd202, %fd201, %fd200, %p107;
	ld.shared.f64 	%fd203, [_ZZN3cub18CUB_300001_SM_10006detail6reduce28DeviceReduceSingleTileKernelINS2_10policy_hubIdyN4cuda3__47maximumIvEEE10Policy1000EPdSB_iS8_ddNS5_3std3__410__identityEEEvT0_T1_T2_T3_T4_T6_E12temp_storage+56];
	setp.lt.f64 	%p108, %fd202, %fd203;
	selp.f64 	%fd204, %fd203, %fd202, %p108;
	ld.shared.f64 	%fd205, [_ZZN3cub18CUB_300001_SM_10006detail6reduce28DeviceReduceSingleTileKernelINS2_10policy_hubIdyN4cuda3__47maximumIvEEE10Policy1000EPdSB_iS8_ddNS5_3std3__410__identityEEEvT0_T1_T2_T3_T4_T6_E12temp_storage+64];
	setp.lt.f64 	%p109, %fd204, %fd205;
	selp.f64 	%fd380, %fd205, %fd204, %p109;
	bra.uni 	$L__BB6_72;
$L__BB6_52:
	// begin inline asm
	mov.u32 %r138, %laneid;
	// end inline asm
	and.b32  	%r189, %r35, 992;
	add.s32 	%r190, %r189, 32;
	setp.gt.s32 	%p64, %r190, %r68;
	not.b32 	%r191, %r189;
	add.s32 	%r192, %r68, %r191;
	selp.b32 	%r187, %r192, 31, %p64;
	mov.b64 	%rd94, %fd372;
	mov.b64 	{%r140, %r145}, %rd94;
	mov.b32 	%r146, 1;
	mov.b32 	%r188, -1;
	// begin inline asm
	shfl.sync.down.b32 %r139, %r140, %r146, %r187, %r188;
	// end inline asm
	// begin inline asm
	shfl.sync.down.b32 %r144, %r145, %r146, %r187, %r188;
	// end inline asm
	mov.b64 	%rd95, {%r139, %r144};
	mov.b64 	%fd133, %rd95;
	setp.lt.s32 	%p65, %r138, %r187;
	setp.lt.f64 	%p66, %fd372, %fd133;
	selp.f64 	%fd134, %fd133, %fd372, %p66;
	selp.f64 	%fd135, %fd134, %fd372, %p65;
	mov.b64 	%rd96, %fd135;
	mov.b64 	{%r150, %r155}, %rd96;
	mov.b32 	%r156, 2;
	// begin inline asm
	shfl.sync.down.b32 %r149, %r150, %r156, %r187, %r188;
	// end inline asm
	// begin inline asm
	shfl.sync.down.b32 %r154, %r155, %r156, %r187, %r188;
	// end inline asm
	mov.b64 	%rd97, {%r149, %r154};
	mov.b64 	%fd136, %rd97;
	add.s32 	%r193, %r138, 2;
	setp.gt.s32 	%p67, %r193, %r187;
	setp.lt.f64 	%p68, %fd135, %fd136;
	selp.f64 	%fd137, %fd136, %fd135, %p68;
	selp.f64 	%fd138, %fd135, %fd137, %p67;
	mov.b64 	%rd98, %fd138;
	mov.b64 	{%r160, %r165}, %rd98;
	mov.b32 	%r166, 4;
	// begin inline asm
	shfl.sync.down.b32 %r159, %r160, %r166, %r187, %r188;
	// end inline asm
	// begin inline asm
	shfl.sync.down.b32 %r164, %r165, %r166, %r187, %r188;
	// end inline asm
	mov.b64 	%rd99, {%r159, %r164};
	mov.b64 	%fd139, %rd99;
	add.s32 	%r194, %r138, 4;
	setp.gt.s32 	%p69, %r194, %r187;
	setp.lt.f64 	%p70, %fd138, %fd139;
	selp.f64 	%fd140, %fd139, %fd138, %p70;
	selp.f64 	%fd141, %fd138, %fd140, %p69;
	mov.b64 	%rd100, %fd141;
	mov.b64 	{%r170, %r175}, %rd100;
	mov.b32 	%r176, 8;
	// begin inline asm
	shfl.sync.down.b32 %r169, %r170, %r176, %r187, %r188;
	// end inline asm
	// begin inline asm
	shfl.sync.down.b32 %r174, %r175, %r176, %r187, %r188;
	// end inline asm
	mov.b64 	%rd101, {%r169, %r174};
	mov.b64 	%fd142, %rd101;
	add.s32 	%r195, %r138, 8;
	setp.gt.s32 	%p71, %r195, %r187;
	setp.lt.f64 	%p72, %fd141, %fd142;
	selp.f64 	%fd143, %fd142, %fd141, %p72;
	selp.f64 	%fd144, %fd141, %fd143, %p71;
	mov.b64 	%rd102, %fd144;
	mov.b64 	{%r180, %r185}, %rd102;
	mov.b32 	%r186, 16;
	// begin inline asm
	shfl.sync.down.b32 %r179, %r180, %r186, %r187, %r188;
	// end inline asm
	// begin inline asm
	shfl.sync.down.b32 %r184, %r185, %r186, %r187, %r188;
	// end inline asm
	mov.b64 	%rd103, {%r179, %r184};
	mov.b64 	%fd145, %rd103;
	add.s32 	%r196, %r138, 16;
	setp.gt.s32 	%p73, %r196, %r187;
	setp.lt.f64 	%p74, %fd144, %fd145;
	selp.f64 	%fd146, %fd145, %fd144, %p74;
	selp.f64 	%fd380, %fd144, %fd146, %p73;
	setp.ne.s32 	%p75, %r138, 0;
	@%p75 bra 	$L__BB6_54;
	shr.u32 	%r197, %r35, 2;
	and.b32  	%r198, %r197, 248;
	mov.u32 	%r199, _ZZN3cub18CUB_300001_SM_10006detail6reduce28DeviceReduceSingleTileKernelINS2_10policy_hubIdyN4cuda3__47maximumIvEEE10Policy1000EPdSB_iS8_ddNS5_3std3__410__identityEEEvT0_T1_T2_T3_T4_T6_E12temp_storage;
	add.s32 	%r200, %r199, %r198;
	st.shared.f64 	[%r200+8], %fd380;
$L__BB6_54:
	bar.sync 	0;
	setp.ne.s32 	%p76, %r35, 0;
	@%p76 bra 	$L__BB6_72;
	setp.gt.s32 	%p77, %r68, 32;
	ld.shared.f64 	%fd147, [_ZZN3cub18CUB_300001_SM_10006detail6reduce28DeviceReduceSingleTileKernelINS2_10policy_hubIdyN4cuda3__47maximumIvEEE10Policy1000EPdSB_iS8_ddNS5_3std3__410__identityEEEvT0_T1_T2_T3_T4_T6_E12temp_storage+16];
	setp.lt.f64 	%p78, %fd380, %fd147;
	selp.f64 	%fd149, %fd147, %fd380, %p78;
	selp.f64 	%fd150, %fd149, %fd380, %p77;
	setp.gt.s32 	%p79, %r68, 64;
	ld.shared.f64 	%fd152, [_ZZN3cub18CUB_300001_SM_10006detail6reduce28DeviceReduceSingleTileKernelINS2_10policy_hubIdyN4cuda3__47maximumIvEEE10Policy1000EPdSB_iS8_ddNS5_3std3__410__identityEEEvT0_T1_T2_T3_T4_T6_E12temp_storage+24];
	setp.lt.f64 	%p80, %fd150, %fd152;
	selp.f64 	%fd154, %fd152, %fd150, %p80;
	selp.f64 	%fd155, %fd154, %fd150, %p79;
	setp.gt.s32 	%p81, %r68, 96;
	ld.shared.f64 	%fd157, [_ZZN3cub18CUB_300001_SM_10006detail6reduce28DeviceReduceSingleTileKernelINS2_10policy_hubIdyN4cuda3__47maximumIvEEE10Policy1000EPdSB_iS8_ddNS5_3std3__410__identityEEEvT0_T1_T2_T3_T4_T6_E12temp_storage+32];
	setp.lt.f64 	%p82, %fd155, %fd157;
	selp.f64 	%fd159, %fd157, %fd155, %p82;
	selp.f64 	%fd160, %fd159, %fd155, %p81;
	setp.gt.s32 	%p83, %r68, 128;
	ld.shared.f64 	%fd162, [_ZZN3cub18CUB_300001_SM_10006detail6reduce28DeviceReduceSingleTileKernelINS2_10policy_hubIdyN4cuda3__47maximumIvEEE10Policy1000EPdSB_iS8_ddNS5_3std3__410__identityEEEvT0_T1_T2_T3_T4_T6_E12temp_storage+40];
	setp.lt.f64 	%p84, %fd160, %fd162;
	selp.f64 	%fd164, %fd162, %fd160, %p84;
	selp.f64 	%fd165, %fd164, %fd160, %p83;
	setp.gt.s32 	%p85, %r68, 160;
	ld.shared.f64 	%fd167, [_ZZN3cub18CUB_300001_SM_10006detail6reduce28DeviceReduceSingleTileKernelINS2_10policy_hubIdyN4cuda3__47maximumIvEEE10Policy1000EPdSB_iS8_ddNS5_3std3__410__identityEEEvT0_T1_T2_T3_T4_T6_E12temp_storage+48];
	setp.lt.f64 	%p86, %fd165, %fd167;
	selp.f64 	%fd169, %fd167, %fd165, %p86;
	selp.f64 	%fd170, %fd169, %fd165, %p85;
	setp.gt.s32 	%p87, %r68, 192;
	ld.shared.f64 	%fd172, [_ZZN3cub18CUB_300001_SM_10006detail6reduce28DeviceReduceSingleTileKernelINS2_10policy_hubIdyN4cuda3__47maximumIvEEE10Policy1000EPdSB_iS8_ddNS5_3std3__410__identityEEEvT0_T1_T2_T3_T4_T6_E12temp_storage+56];
	setp.lt.f64 	%p88, %fd170, %fd172;
	selp.f64 	%fd174, %fd172, %fd170, %p88;
	selp.f64 	%fd175, %fd174, %fd170, %p87;
	setp.gt.s32 	%p89, %r68, 224;
	ld.shared.f64 	%fd177, [_ZZN3cub18CUB_300001_SM_10006detail6reduce28DeviceReduceSingleTileKernelINS2_10policy_hubIdyN4cuda3__47maximumIvEEE10Policy1000EPdSB_iS8_ddNS5_3std3__410__identityEEEvT0_T1_T2_T3_T4_T6_E12temp_storage+64];
	setp.lt.f64 	%p90, %fd175, %fd177;
	selp.f64 	%fd179, %fd177, %fd175, %p90;
	selp.f64 	%fd380, %fd179, %fd175, %p89;
	bra.uni 	$L__BB6_72;
$L__BB6_56:
	mov.u32 	%r47, %tid.x;
	mul.wide.u32 	%rd34, %r47, 8;
	add.s64 	%rd19, %rd15, %rd34;
	// begin inline asm
	ld.global.nc.u64 %rd18, [%rd19];
	// end inline asm
	mov.b64 	%fd59, %rd18;
	add.s64 	%rd21, %rd19, 2048;
	// begin inline asm
	ld.global.nc.u64 %rd20, [%rd21];
	// end inline asm
	mov.b64 	%fd60, %rd20;
	add.s64 	%rd23, %rd19, 4096;
	// begin inline asm
	ld.global.nc.u64 %rd22, [%rd23];
	// end inline asm
	mov.b64 	%fd61, %rd22;
	add.s64 	%rd25, %rd19, 6144;
	// begin inline asm
	ld.global.nc.u64 %rd24, [%rd25];
	// end inline asm
	mov.b64 	%fd62, %rd24;
	add.s64 	%rd27, %rd19, 8192;
	// begin inline asm
	ld.global.nc.u64 %rd26, [%rd27];
	// end inline asm
	mov.b64 	%fd63, %rd26;
	add.s64 	%rd29, %rd19, 10240;
	// begin inline asm
	ld.global.nc.u64 %rd28, [%rd29];
	// end inline asm
	mov.b64 	%fd64, %rd28;
	add.s64 	%rd31, %rd19, 12288;
	// begin inline asm
	ld.global.nc.u64 %rd30, [%rd31];
	// end inline asm
	mov.b64 	%fd65, %rd30;
	add.s64 	%rd33, %rd19, 14336;
	// begin inline asm
	ld.global.nc.u64 %rd32, [%rd33];
	// end inline asm
	mov.b64 	%fd66, %rd32;
	setp.lt.f64 	%p4, %fd59, %fd60;
	selp.f64 	%fd67, %fd60, %fd59, %p4;
	setp.lt.f64 	%p5, %fd67, %fd61;
	selp.f64 	%fd68, %fd61, %fd67, %p5;
	setp.lt.f64 	%p6, %fd68, %fd62;
	selp.f64 	%fd69, %fd62, %fd68, %p6;
	setp.lt.f64 	%p7, %fd69, %fd63;
	selp.f64 	%fd70, %fd63, %fd69, %p7;
	setp.lt.f64 	%p8, %fd70, %fd64;
	selp.f64 	%fd71, %fd64, %fd70, %p8;
	setp.lt.f64 	%p9, %fd71, %fd65;
	selp.f64 	%fd72, %fd65, %fd71, %p9;
	setp.lt.f64 	%p10, %fd72, %fd66;
	selp.f64 	%fd379, %fd66, %fd72, %p10;
	setp.lt.u32 	%p11, %r68, 4096;
	mov.b32 	%r465, 2048;
	@%p11 bra 	$L__BB6_60;
	add.s32 	%r48, %r68, -2048;
	mov.b32 	%r465, 2048;
$L__BB6_58:
	mul.wide.s32 	%rd51, %r465, 8;
	add.s64 	%rd36, %rd19, %rd51;
	// begin inline asm
	ld.global.nc.u64 %rd35, [%rd36];
	// end inline asm
	mov.b64 	%fd73, %rd35;
	add.s64 	%rd38, %rd36, 2048;
	// begin inline asm
	ld.global.nc.u64 %rd37, [%rd38];
	// end inline asm
	mov.b64 	%fd74, %rd37;
	add.s64 	%rd40, %rd36, 4096;
	// begin inline asm
	ld.global.nc.u64 %rd39, [%rd40];
	// end inline asm
	mov.b64 	%fd75, %rd39;
	add.s64 	%rd42, %rd36, 6144;
	// begin inline asm
	ld.global.nc.u64 %rd41, [%rd42];
	// end inline asm
	mov.b64 	%fd76, %rd41;
	add.s64 	%rd44, %rd36, 8192;
	// begin inline asm
	ld.global.nc.u64 %rd43, [%rd44];
	// end inline asm
	mov.b64 	%fd77, %rd43;
	add.s64 	%rd46, %rd36, 10240;
	// begin inline asm
	ld.global.nc.u64 %rd45, [%rd46];
	// end inline asm
	mov.b64 	%fd78, %rd45;
	add.s64 	%rd48, %rd36, 12288;
	// begin inline asm
	ld.global.nc.u64 %rd47, [%rd48];
	// end inline asm
	mov.b64 	%fd79, %rd47;
	add.s64 	%rd50, %rd36, 14336;
	// begin inline asm
	ld.global.nc.u64 %rd49, [%rd50];
	// end inline asm
	mov.b64 	%fd80, %rd49;
	setp.lt.f64 	%p12, %fd379, %fd73;
	selp.f64 	%fd81, %fd73, %fd379, %p12;
	setp.lt.f64 	%p13, %fd81, %fd74;
	selp.f64 	%fd82, %fd74, %fd81, %p13;
	setp.lt.f64 	%p14, %fd82, %fd75;
	selp.f64 	%fd83, %fd75, %fd82, %p14;
	setp.lt.f64 	%p15, %fd83, %fd76;
	selp.f64 	%fd84, %fd76, %fd83, %p15;
	setp.lt.f64 	%p16, %fd84, %fd77;
	selp.f64 	%fd85, %fd77, %fd84, %p16;
	setp.lt.f64 	%p17, %fd85, %fd78;
	selp.f64 	%fd86, %fd78, %fd85, %p17;
	setp.lt.f64 	%p18, %fd86, %fd79;
	selp.f64 	%fd87, %fd79, %fd86, %p18;
	setp.lt.f64 	%p19, %fd87, %fd80;
	selp.f64 	%fd379, %fd80, %fd87, %p19;
	sub.s32 	%r71, %r68, %r465;
	setp.lt.s32 	%p20, %r71, 2048;
	@%p20 bra 	$L__BB6_68;
	add.s32 	%r465, %r465, 2048;
	setp.le.s32 	%p21, %r465, %r48;
	@%p21 bra 	$L__BB6_58;
$L__BB6_60:
	setp.le.s32 	%p22, %r68, %r465;
	@%p22 bra 	$L__BB6_68;
	sub.s32 	%r52, %r68, %r465;
	setp.ge.s32 	%p23, %r47, %r52;
	@%p23 bra 	$L__BB6_68;
	not.b32 	%r72, %r47;
	add.s32 	%r73, %r68, %r72;
	sub.s32 	%r53, %r73, %r465;
	and.b32  	%r74, %r53, 768;
	setp.eq.s32 	%p24, %r74, 768;
	mov.u32 	%r469, %r47;
	@%p24 bra 	$L__BB6_65;
	add.s32 	%r467, %r47, %r465;
	shr.u32 	%r75, %r53, 8;
	add.s32 	%r76, %r75, 1;
	and.b32  	%r77, %r76, 3;
	neg.s32 	%r466, %r77;
	mov.u32 	%r469, %r47;
$L__BB6_64:
	.pragma "nounroll";
	mul.wide.u32 	%rd54, %r467, 8;
	add.s64 	%rd53, %rd15, %rd54;
	// begin inline asm
	ld.global.nc.u64 %rd52, [%rd53];
	// end inline asm
	mov.b64 	%fd89, %rd52;
	setp.lt.f64 	%p25, %fd379, %fd89;
	selp.f64 	%fd379, %fd89, %fd379, %p25;
	add.s32 	%r469, %r469, 256;
	add.s32 	%r467, %r467, 256;
	add.s32 	%r466, %r466, 1;
	setp.ne.s32 	%p26, %r466, 0;
	@%p26 bra 	$L__BB6_64;
$L__BB6_65:
	setp.lt.u32 	%p27, %r53, 768;
	@%p27 bra 	$L__BB6_68;
	cvt.u64.u32 	%rd55, %r469;
	cvt.u64.u32 	%rd56, %r465;
	add.s64 	%rd57, %rd55, %rd56;
	shl.b64 	%rd58, %rd57, 3;
	add.s64 	%rd59, %rd58, %rd15;
	add.s64 	%rd205, %rd59, 4096;
	add.s32 	%r470, %r469, %r465;
$L__BB6_67:
	mul.wide.u32 	%rd68, %r470, 8;
	add.s64 	%rd61, %rd15, %rd68;
	// begin inline asm
	ld.global.nc.u64 %rd60, [%rd61];
	// end inline asm
	mov.b64 	%fd90, %rd60;
	setp.lt.f64 	%p28, %fd379, %fd90;
	selp.f64 	%fd91, %fd90, %fd379, %p28;
	add.s64 	%rd63, %rd205, -2048;
	// begin inline asm
	ld.global.nc.u64 %rd62, [%rd63];
	// end inline asm
	mov.b64 	%fd92, %rd62;
	setp.lt.f64 	%p29, %fd91, %fd92;
	selp.f64 	%fd93, %fd92, %fd91, %p29;
	// begin inline asm
	ld.global.nc.u64 %rd64, [%rd205];
	// end inline asm
	mov.b64 	%fd94, %rd64;
	setp.lt.f64 	%p30, %fd93, %fd94;
	selp.f64 	%fd95, %fd94, %fd93, %p30;
	add.s64 	%rd67, %rd205, 2048;
	// begin inline asm
	ld.global.nc.u64 %rd66, [%rd67];
	// end inline asm
	mov.b64 	%fd96, %rd66;
	setp.lt.f64 	%p31, %fd95, %fd96;
	selp.f64 	%fd379, %fd96, %fd95, %p31;
	add.s32 	%r469, %r469, 1024;
	add.s64 	%rd205, %rd205, 8192;
	add.s32 	%r470, %r470, 1024;
	setp.lt.s32 	%p32, %r469, %r52;
	@%p32 bra 	$L__BB6_67;
$L__BB6_68:
	// begin inline asm
	mov.u32 %r78, %laneid;
	// end inline asm
	mov.b64 	%rd69, %fd379;
	mov.b64 	{%r80, %r85}, %rd69;
	mov.b32 	%r86, 1;
	mov.b32 	%r127, 31;
	mov.b32 	%r128, -1;
	// begin inline asm
	shfl.sync.down.b32 %r79, %r80, %r86, %r127, %r128;
	// end inline asm
	// begin inline asm
	shfl.sync.down.b32 %r84, %r85, %r86, %r127, %r128;
	// end inline asm
	mov.b64 	%rd70, {%r79, %r84};
	mov.b64 	%fd97, %rd70;
	setp.gt.s32 	%p33, %r78, 30;
	setp.lt.f64 	%p34, %fd379, %fd97;
	selp.f64 	%fd98, %fd97, %fd379, %p34;
	selp.f64 	%fd99, %fd379, %fd98, %p33;
	mov.b64 	%rd71, %fd99;
	mov.b64 	{%r90, %r95}, %rd71;
	mov.b32 	%r96, 2;
	// begin inline asm
	shfl.sync.down.b32 %r89, %r90, %r96, %r127, %r128;
	// end inline asm
	// begin inline asm
	shfl.sync.down.b32 %r94, %r95, %r96, %r127, %r128;
	// end inline asm
	mov.b64 	%rd72, {%r89, %r94};
	mov.b64 	%fd100, %rd72;
	setp.gt.s32 	%p35, %r78, 29;
	setp.lt.f64 	%p36, %fd99, %fd100;
	selp.f64 	%fd101, %fd100, %fd99, %p36;
	selp.f64 	%fd102, %fd99, %fd101, %p35;
	mov.b64 	%rd73, %fd102;
	mov.b64 	{%r100, %r105}, %rd73;
	mov.b32 	%r106, 4;
	// begin inline asm
	shfl.sync.down.b32 %r99, %r100, %r106, %r127, %r128;
	// end inline asm
	// begin inline asm
	shfl.sync.down.b32 %r104, %r105, %r106, %r127, %r128;
	// end inline asm
	mov.b64 	%rd74, {%r99, %r104};
	mov.b64 	%fd103, %rd74;
	setp.gt.s32 	%p37, %r78, 27;
	setp.lt.f64 	%p38, %fd102, %fd103;
	selp.f64 	%fd104, %fd103, %fd102, %p38;
	selp.f64 	%fd105, %fd102, %fd104, %p37;
	mov.b64 	%rd75, %fd105;
	mov.b64 	{%r110, %r115}, %rd75;
	mov.b32 	%r116, 8;
	// begin inline asm
	shfl.sync.down.b32 %r109, %r110, %r116, %r127, %r128;
	// end inline asm
	// begin inline asm
	shfl.sync.down.b32 %r114, %r115, %r116, %r127, %r128;
	// end inline asm
	mov.b64 	%rd76, {%r109, %r114};
	mov.b64 	%fd106, %rd76;
	setp.gt.s32 	%p39, %r78, 23;
	setp.lt.f64 	%p40, %fd105, %fd106;
	selp.f64 	%fd107, %fd106, %fd105, %p40;
	selp.f64 	%fd108, %fd105, %fd107, %p39;
	mov.b64 	%rd77, %fd108;
	mov.b64 	{%r120, %r125}, %rd77;
	mov.b32 	%r126, 16;
	// begin inline asm
	shfl.sync.down.b32 %r119, %r120, %r126, %r127, %r128;
	// end inline asm
	// begin inline asm
	shfl.sync.down.b32 %r124, %r125, %r126, %r127, %r128;
	// end inline asm
	mov.b64 	%rd78, {%r119, %r124};
	mov.b64 	%fd109, %rd78;
	setp.gt.s32 	%p41, %r78, 15;
	setp.lt.f64 	%p42, %fd108, %fd109;
	selp.f64 	%fd54, %fd109, %fd108, %p42;
	selp.f64 	%fd380, %fd108, %fd54, %p41;
	setp.ne.s32 	%p43, %r78, 0;
	@%p43 bra 	$L__BB6_70;
	shr.u32 	%r129, %r47, 2;
	and.b32  	%r130, %r129, 248;
	mov.u32 	%r131, _ZZN3cub18CUB_300001_SM_10006detail6reduce28DeviceReduceSingleTileKernelINS2_10policy_hubIdyN4cuda3__47maximumIvEEE10Policy1000EPdSB_iS8_ddNS5_3std3__410__identityEEEvT0_T1_T2_T3_T4_T6_E12temp_storage;
	add.s32 	%r132, %r131, %r130;
	st.shared.f64 	[%r132+8], %fd54;
$L__BB6_70:
	bar.sync 	0;
	setp.ne.s32 	%p44, %r47, 0;
	@%p44 bra 	$L__BB6_72;
	ld.shared.f64 	%fd110, [_ZZN3cub18CUB_300001_SM_10006detail6reduce28DeviceReduceSingleTileKernelINS2_10policy_hubIdyN4cuda3__47maximumIvEEE10Policy1000EPdSB_iS8_ddNS5_3std3__410__identityEEEvT0_T1_T2_T3_T4_T6_E12temp_storage+16];
	setp.lt.f64 	%p45, %fd380, %fd110;
	selp.f64 	%fd111, %fd110, %fd380, %p45;
	ld.shared.f64 	%fd112, [_ZZN3cub18CUB_300001_SM_10006detail6reduce28DeviceReduceSingleTileKernelINS2_10policy_hubIdyN4cuda3__47maximumIvEEE10Policy1000EPdSB_iS8_ddNS5_3std3__410__identityEEEvT0_T1_T2_T3_T4_T6_E12temp_storage+24];
	setp.lt.f64 	%p46, %fd111, %fd112;
	selp.f64 	%fd113, %fd112, %fd111, %p46;
	ld.shared.f64 	%fd114, [_ZZN3cub18CUB_300001_SM_10006detail6reduce28DeviceReduceSingleTileKernelINS2_10policy_hubIdyN4cuda3__47maximumIvEEE10Policy1000EPdSB_iS8_ddNS5_3std3__410__identityEEEvT0_T1_T2_T3_T4_T6_E12temp_storage+32];
	setp.lt.f64 	%p47, %fd113, %fd114;
	selp.f64 	%fd115, %fd114, %fd113, %p47;
	ld.shared.f64 	%fd116, [_ZZN3cub18CUB_300001_SM_10006detail6reduce28DeviceReduceSingleTileKernelINS2_10policy_hubIdyN4cuda3__47maximumIvEEE10Policy1000EPdSB_iS8_ddNS5_3std3__410__identityEEEvT0_T1_T2_T3_T4_T6_E12temp_storage+40];
	setp.lt.f64 	%p48, %fd115, %fd116;
	selp.f64 	%fd117, %fd116, %fd115, %p48;
	ld.shared.f64 	%fd118, [_ZZN3cub18CUB_300001_SM_10006detail6reduce28DeviceReduceSingleTileKernelINS2_10policy_hubIdyN4cuda3__47maximumIvEEE10Policy1000EPdSB_iS8_ddNS5_3std3__410__identityEEEvT0_T1_T2_T3_T4_T6_E12temp_storage+48];
	setp.lt.f64 	%p49, %fd117, %fd118;
	selp.f64 	%fd119, %fd118, %fd117, %p49;
	ld.shared.f64 	%fd120, [_ZZN3cub18CUB_300001_SM_10006detail6reduce28DeviceReduceSingleTileKernelINS2_10policy_hubIdyN4cuda3__47maximumIvEEE10Policy1000EPdSB_iS8_ddNS5_3std3__410__identityEEEvT0_T1_T2_T3_T4_T6_E12temp_storage+56];
	setp.lt.f64 	%p50, %fd119, %fd120;
	selp.f64 	%fd121, %fd120, %fd119, %p50;
	ld.shared.f64 	%fd122, [_ZZN3cub18CUB_300001_SM_10006detail6reduce28DeviceReduceSingleTileKernelINS2_10policy_hubIdyN4cuda3__47maximumIvEEE10Policy1000EPdSB_iS8_ddNS5_3std3__410__identityEEEvT0_T1_T2_T3_T4_T6_E12temp_storage+64];
	setp.lt.f64 	%p51, %fd121, %fd122;
	selp.f64 	%fd380, %fd122, %fd121, %p51;
$L__BB6_72:
	mov.u32 	%r444, %tid.x;
	setp.ne.s32 	%p217, %r444, 0;
	@%p217 bra 	$L__BB6_74;
	setp.lt.f64 	%p218, %fd58, %fd380;
	selp.f64 	%fd353, %fd380, %fd58, %p218;
	st.global.f64 	[%rd1], %fd353;
$L__BB6_74:
	ret;

}


// ===== COMPILED SASS (sm_100) =====

	.target	sm_100

	.elftype	@"ET_EXEC"


//--------------------- .note.nv.tkinfo           --------------------------
	.section	.note.nv.tkinfo,"",@"SHT_NOTE"
	.sectionflags	@"SHF_NOTE_NV_TKINFO"
	.tkinfo
        /*0018*/ 	.word	0x00000002
        /*0030*/ 	.string	""
        /*0030*/ 	.string	"ptxas"
        /*0030*/ 	.string	"Cuda compilation tools, release 13.0, V13.0.88"
        /*0030*/ 	.string	"Build cuda_13.0.r13.0/compiler.36424714_0"
        /*0030*/ 	.string	"-arch sm_100 -m 64 "



//--------------------- .note.nv.cuinfo           --------------------------
	.section	.note.nv.cuinfo,"",@"SHT_NOTE"
	.sectionflags	@"SHF_NOTE_NV_CUINFO"
        /*0018*/ 	.short	0x0002
        /*001a*/ 	.short	0x0064
        /*001c*/ 	.short	0x0082
	.zero		2


//--------------------- .nv.info                  --------------------------
	.section	.nv.info,"",@"SHT_CUDA_INFO"
	.align	4


	//----- nvinfo : EIATTR_REGCOUNT
	.align		4
        /*0000*/ 	.byte	0x04, 0x2f
        /*0002*/ 	.short	(.L_41 - .L_40)
	.align		4
.L_40:
        /*0004*/ 	.word	index@(_Z4stepPdS_m)
        /*0008*/ 	.word	0x00000012


	//----- nvinfo : EIATTR_FRAME_SIZE
	.align		4
.L_41:
        /*000c*/ 	.byte	0x04, 0x11
        /*000e*/ 	.short	(.L_43 - .L_42)
	.align		4
.L_42:
        /*0010*/ 	.word	index@(_Z4stepPdS_m)
        /*0014*/ 	.word	0x00000000


	//----- nvinfo : EIATTR_REGCOUNT
	.align		4
.L_43:
        /*0018*/ 	.byte	0x04, 0x2f
        /*001a*/ 	.short	(.L_45 - .L_44)
	.align		4
.L_44:
        /*001c*/ 	.word	index@(_Z7restorePdi)
        /*0020*/ 	.word	0x00000019


	//----- nvinfo : EIATTR_FRAME_SIZE
	.align		4
.L_45:
        /*0024*/ 	.byte	0x04, 0x11
        /*0026*/ 	.short	(.L_47 - .L_46)
	.align		4
.L_46:
        /*0028*/ 	.word	index@($__internal_0_$__cuda_sm20_div_rn_f64_full)
        /*002c*/ 	.word	0x00000000


	//----- nvinfo : EIATTR_FRAME_SIZE
	.align		4
.L_47:
        /*0030*/ 	.byte	0x04, 0x11
        /*0032*/ 	.short	(.L_49 - .L_48)
	.align		4
.L_48:
        /*0034*/ 	.word	index@(_Z7restorePdi)
        /*0038*/ 	.word	0x00000000


	//----- nvinfo : EIATTR_REGCOUNT
	.align		4
.L_49:
        /*003c*/ 	.byte	0x04, 0x2f
        /*003e*/ 	.short	(.L_51 - .L_50)
	.align		4
.L_50:
        /*0040*/ 	.word	index@(_Z11subtractionPdS_m)
        /*0044*/ 	.word	0x0000000c


	//----- nvinfo : EIATTR_FRAME_SIZE
	.align		4
.L_51:
        /*0048*/ 	.byte	0x04, 0x11
        /*004a*/ 	.short	(.L_53 - .L_52)
	.align		4
.L_52:
        /*004c*/ 	.word	index@(_Z11subtractionPdS_m)
        /*0050*/ 	.word	0x00000000


	//----- nvinfo : EIATTR_REGCOUNT
	.align		4
.L_53:
        /*0054*/ 	.byte	0x04, 0x2f
        /*0056*/ 	.short	(.L_55 - .L_54)
	.align		4
.L_54:
        /*0058*/ 	.word	index@(_ZN3cub18CUB_300001_SM_10006detail11EmptyKernelIvEEvv)
        /*005c*/ 	.word	0x00000004


	//----- nvinfo : EIATTR_FRAME_SIZE
	.align		4
.L_55:
        /*0060*/ 	.byte	0x04, 0x11
        /*0062*/ 	.short	(.L_57 - .L_56)
	.align		4
.L_56:
        /*0064*/ 	.word	index@(_ZN3cub18CUB_300001_SM_10006detail11EmptyKernelIvEEvv)
        /*0068*/ 	.word	0x00000000


	//----- nvinfo : EIATTR_REGCOUNT
	.align		4
.L_57:
        /*006c*/ 	.byte	0x04, 0x2f
        /*006e*/ 	.short	(.L_59 - .L_58)
	.align		4
.L_58:
        /*0070*/ 	.word	index@(_ZN3cub18CUB_300001_SM_10006detail6reduce28DeviceReduceSingleTileKernelINS2_10policy_hubIdyN4cuda3__47maximumIvEEE10Policy1000EPdSB_yS8_ddNS5_3std3__410__identityEEEvT0_T1_T2_T3_T4_T6_)
        /*0074*/ 	.word	0x00000030


	//----- nvinfo : EIATTR_FRAME_SIZE
	.align		4
.L_59:
        /*0078*/ 	.byte	0x04, 0x11
        /*007a*/ 	.short	(.L_61 - .L_60)
	.align		4
.L_60:
        /*007c*/ 	.word	index@(_ZN3cub18CUB_300001_SM_10006detail6reduce28DeviceReduceSingleTileKernelINS2_10policy_hubIdyN4cuda3__47maximumIvEEE10Policy1000EPdSB_yS8_ddNS5_3std3__410__identityEEEvT0_T1_T2_T3_T4_T6_)
        /*0080*/ 	.word	0x00000000


	//----- nvinfo : EIATTR_REGCOUNT
	.align		4
.L_61:
        /*0084*/ 	.byte	0x04, 0x2f
        /*0086*/ 	.short	(.L_63 - .L_62)
	.align		4
.L_62:
        /*0088*/ 	.word	index@(_ZN3cub18CUB_300001_SM_10006detail6reduce18DeviceReduceKernelINS2_10policy_hubIdyN4cuda3__47maximumIvEEE10Policy1000EPdyS8_dNS5_3std3__410__identityEEEvT0_PT3_T1_NS0_13GridEvenShareISI_EET2_T4_)
        /*008c*/ 	.word	0x0000001f


	//----- nvinfo : EIATTR_FRAME_SIZE
	.align		4
.L_63:
        /*0090*/ 	.byte	0x04, 0x11
        /*0092*/ 	.short	(.L_65 - .L_64)
	.align		4
.L_64:
        /*0094*/ 	.word	index@(_ZN3cub18CUB_300001_SM_10006detail6reduce18DeviceReduceKernelINS2_10policy_hubIdyN4cuda3__47maximumIvEEE10Policy1000EPdyS8_dNS5_3std3__410__identityEEEvT0_PT3_T1_NS0_13GridEvenShareISI_EET2_T4_)
        /*0098*/ 	.word	0x00000000


	//----- nvinfo : EIATTR_REGCOUNT
	.align		4
.L_65:
        /*009c*/ 	.byte	0x04, 0x2f
        /*009e*/ 	.short	(.L_67 - .L_66)
	.align		4
.L_66:
        /*00a0*/ 	.word	index@(_ZN3cub18CUB_300001_SM_10006detail6reduce28DeviceReduceSingleTileKernelINS2_10policy_hubIdyN4cuda3__47maximumIvEEE10Policy1000EPdSB_iS8_ddNS5_3std3__410__identityEEEvT0_T1_T2_T3_T4_T6_)
        /*00a4*/ 	.word	0x00000030


	//----- nvinfo : EIATTR_FRAME_SIZE
	.align		4
.L_67:
        /*00a8*/ 	.byte	0x04, 0x11
        /*00aa*/ 	.short	(.L_69 - .L_68)
	.align		4
.L_68:
        /*00ac*/ 	.word	index@(_ZN3cub18CUB_300001_SM_10006detail6reduce28DeviceReduceSingleTileKernelINS2_10policy_hubIdyN4cuda3__47maximumIvEEE10Policy1000EPdSB_iS8_ddNS5_3std3__410__identityEEEvT0_T1_T2_T3_T4_T6_)
        /*00b0*/ 	.word	0x00000000


	//----- nvinfo : EIATTR_MIN_STACK_SIZE
	.align		4
.L_69:
        /*00b4*/ 	.byte	0x04, 0x12
        /*00b6*/ 	.short	(.L_71 - .L_70)
	.align		4
.L_70:
        /*00b8*/ 	.word	index@(_ZN3cub18CUB_300001_SM_10006detail6reduce28DeviceReduceSingleTileKernelINS2_10policy_hubIdyN4cuda3__47maximumIvEEE10Policy1000EPdSB_iS8_ddNS5_3std3__410__identityEEEvT0_T1_T2_T3_T4_T6_)
        /*00bc*/ 	.word	0x00000000


	//----- nvinfo : EIATTR_MIN_STACK_SIZE
	.align		4
.L_71:
        /*00c0*/ 	.byte	0x04, 0x12
        /*00c2*/ 	.short	(.L_73 - .L_72)
	.align		4
.L_72:
        /*00c4*/ 	.word	index@(_ZN3cub18CUB_300001_SM_10006detail6reduce18DeviceReduceKernelINS2_10policy_hubIdyN4cuda3__47maximumIvEEE10Policy1000EPdyS8_dNS5_3std3__410__identityEEEvT0_PT3_T1_NS0_13GridEvenShareISI_EET2_T4_)
        /*00c8*/ 	.word	0x00000000


	//----- nvinfo : EIATTR_MIN_STACK_SIZE
	.align		4
.L_73:
        /*00cc*/ 	.byte	0x04, 0x12
        /*00ce*/ 	.short	(.L_75 - .L_74)
	.align		4
.L_74:
        /*00d0*/ 	.word	index@(_ZN3cub18CUB_300001_SM_10006detail6reduce28DeviceReduceSingleTileKernelINS2_10policy_hubIdyN4cuda3__47maximumIvEEE10Policy1000EPdSB_yS8_ddNS5_3std3__410__identityEEEvT0_T1_T2_T3_T4_T6_)
        /*00d4*/ 	.word	0x00000000


	//----- nvinfo : EIATTR_MIN_STACK_SIZE
	.align		4
.L_75:
        /*00d8*/ 	.byte	0x04, 0x12
        /*00da*/ 	.short	(.L_77 - .L_76)
	.align		4
.L_76:
        /*00dc*/ 	.word	index@(_ZN3cub18CUB_300001_SM_10006detail11EmptyKernelIvEEvv)
        /*00e0*/ 	.word	0x00000000


	//----- nvinfo : EIATTR_MIN_STACK_SIZE
	.align		4
.L_77:
        /*00e4*/ 	.byte	0x04, 0x12
        /*00e6*/ 	.short	(.L_79 - .L_78)
	.align		4
.L_78:
        /*00e8*/ 	.word	index@(_Z11subtractionPdS_m)
        /*00ec*/ 	.word	0x00000000


	//----- nvinfo : EIATTR_MIN_STACK_SIZE
	.align		4
.L_79:
        /*00f0*/ 	.byte	0x04, 0x12
        /*00f2*/ 	.short	(.L_81 - .L_80)
	.align		4
.L_80:
        /*00f4*/ 	.word	index@(_Z7restorePdi)
        /*00f8*/ 	.word	0x00000000


	//----- nvinfo : EIATTR_MIN_STACK_SIZE
	.align		4
.L_81:
        /*00fc*/ 	.byte	0x04, 0x12
        /*00fe*/ 	.short	(.L_83 - .L_82)
	.align		4
.L_82:
        /*0100*/ 	.word	index@(_Z4stepPdS_m)
        /*0104*/ 	.word	0x00000000
.L_83:


//--------------------- .nv.compat                --------------------------
	.section	.nv.compat,"",@"SHT_CUDA_COMPAT_INFO"
	.align	4
        /*0000*/ 	.byte	0x02, 0x09, 0x00, 0x00, 0x02, 0x02, 0x01, 0x00, 0x02, 0x05, 0x05, 0x00, 0x03, 0x07, 0x01, 0x01
        /*0010*/ 	.byte	0x02, 0x03, 0x00, 0x00, 0x02, 0x06, 0x01, 0x00, 0x04, 0x0b, 0x08, 0x00, 0x01, 0x00, 0x00, 0x00
        /*0020*/ 	.byte	0x00, 0x00, 0x00, 0x00


//--------------------- .nv.info._ZN3cub18CUB_300001_SM_10006detail6reduce28DeviceReduceSingleTileKernelINS2_10policy_hubIdyN4cuda3__47maximumIvEEE10Policy1000EPdSB_iS8_ddNS5_3std3__410__identityEEEvT0_T1_T2_T3_T4_T6_ --------------------------
	.section	.nv.info._ZN3cub18CUB_300001_SM_10006detail6reduce28DeviceReduceSingleTileKernelINS2_10policy_hubIdyN4cuda3__47maximumIvEEE10Policy1000EPdSB_iS8_ddNS5_3std3__410__identityEEEvT0_T1_T2_T3_T4_T6_,"",@"SHT_CUDA_INFO"
	.sectionflags	@""
	.align	4


	//----- nvinfo : EIATTR_CUDA_API_VERSION
	.align		4
        /*0000*/ 	.byte	0x04, 0x37
        /*0002*/ 	.short	(.L_85 - .L_84)
.L_84:
        /*0004*/ 	.word	0x00000082


	//----- nvinfo : EIATTR_KPARAM_INFO
	.align		4
.L_85:
        /*0008*/ 	.byte	0x04, 0x17
        /*000a*/ 	.short	(.L_87 - .L_86)
.L_86:
        /*000c*/ 	.word	0x00000000
        /*0010*/ 	.short	0x0005
        /*0012*/ 	.short	0x0020
        /*0014*/ 	.byte	0x00, 0xf0, 0x05, 0x00


	//----- nvinfo : EIATTR_KPARAM_INFO
	.align		4
.L_87:
        /*0018*/ 	.byte	0x04, 0x17
        /*001a*/ 	.short	(.L_89 - .L_88)
.L_88:
        /*001c*/ 	.word	0x00000000
        /*0020*/ 	.short	0x0004
        /*0022*/ 	.short	0x0018
        /*0024*/ 	.byte	0x00, 0xf0, 0x21, 0x00


	//----- nvinfo : EIATTR_KPARAM_INFO
	.align		4
.L_89:
        /*0028*/ 	.byte	0x04, 0x17
        /*002a*/ 	.short	(.L_91 - .L_90)
.L_90:
        /*002c*/ 	.word	0x00000000
        /*0030*/ 	.short	0x0003
        /*0032*/ 	.short	0x0014
        /*0034*/ 	.byte	0x00, 0xf0, 0x05, 0x00


	//----- nvinfo : EIATTR_KPARAM_INFO
	.align		4
.L_91:
        /*0038*/ 	.byte	0x04, 0x17
        /*003a*/ 	.short	(.L_93 - .L_92)
.L_92:
        /*003c*/ 	.word	0x00000000
        /*0040*/ 	.short	0x0002
        /*0042*/ 	.short	0x0010
        /*0044*/ 	.byte	0x00, 0xf0, 0x11, 0x00


	//----- nvinfo : EIATTR_KPARAM_INFO
	.align		4
.L_93:
        /*0048*/ 	.byte	0x04, 0x17
        /*004a*/ 	.short	(.L_95 - .L_94)
.L_94:
        /*004c*/ 	.word	0x00000000
        /*0050*/ 	.short	0x0001
        /*0052*/ 	.short	0x0008
        /*0054*/ 	.byte	0x00, 0xf5, 0x21, 0x00


	//----- nvinfo : EIATTR_KPARAM_INFO
	.align		4
.L_95:
        /*0058*/ 	.byte	0x04, 0x17
        /*005a*/ 	.short	(.L_97 - .L_96)
.L_96:
        /*005c*/ 	.word	0x00000000
        /*0060*/ 	.short	0x0000
        /*0062*/ 	.short	0x0000
        /*0064*/ 	.byte	0x00, 0xf5, 0x21, 0x00


	//----- nvinfo : EIATTR_SPARSE_MMA_MASK
	.align		4
.L_97:
        /*0068*/ 	.byte	0x03, 0x50
        /*006a*/ 	.short	0x0000


	//----- nvinfo : EIATTR_MAXREG_COUNT
	.align		4
        /*006c*/ 	.byte	0x03, 0x1b
        /*006e*/ 	.short	0x00ff


	//----- nvinfo : EIATTR_NUM_BARRIERS
	.align		4
        /*0070*/ 	.byte	0x02, 0x4c
        /*0072*/ 	.byte	0x01
	.zero		1


	//----- nvinfo : EIATTR_MERCURY_ISA_VERSION
	.align		4
        /*0074*/ 	.byte	0x03, 0x5f
        /*0076*/ 	.short	0x0101


	//----- nvinfo : EIATTR_COOP_GROUP_MASK_REGIDS
	.align		4
        /*0078*/ 	.byte	0x04, 0x29
        /*007a*/ 	.short	(.L_99 - .L_98)


	//   ....[0]....
.L_98:
        /*007c*/ 	.word	0xffffffff


	//   ....[1]....
        /*0080*/ 	.word	0xffffffff


	//   ....[2]....
        /*0084*/ 	.word	0xffffffff


	//   ....[3]....
        /*0088*/ 	.word	0xffffffff


	//   ....[4]....
        /*008c*/ 	.word	0xffffffff


	//   ....[5]....
        /*0090*/ 	.word	0xffffffff


	//   ....[6]....
        /*0094*/ 	.word	0xffffffff


	//   ....[7]....
        /*0098*/ 	.word	0xffffffff


	//   ....[8]....
        /*009c*/ 	.word	0xffffffff


	//   ....[9]....
        /*00a0*/ 	.word	0xffffffff


	//   ....[10]....
        /*00a4*/ 	.word	0xffffffff


	//   ....[11]....
        /*00a8*/ 	.word	0xffffffff


	//   ....[12]....
        /*00ac*/ 	.word	0xffffffff


	//   ....[13]....
        /*00b0*/ 	.word	0xffffffff


	//   ....[14]....
        /*00b4*/ 	.word	0xffffffff


	//   ....[15]....
        /*00b8*/ 	.word	0xffffffff


	//   ....[16]....
        /*00bc*/ 	.word	0xffffffff


	//   ....[17]....
        /*00c0*/ 	.word	0xffffffff


	//   ....[18]....
        /*00c4*/ 	.word	0xffffffff


	//   ....[19]....
        /*00c8*/ 	.word	0xffffffff


	//   ....[20]....
        /*00cc*/ 	.word	0xffffffff


	//   ....[21]....
        /*00d0*/ 	.word	0xffffffff


	//   ....[22]....
        /*00d4*/ 	.word	0xffffffff


	//   ....[23]....
        /*00d8*/ 	.word	0xffffffff


	//   ....[24]....
        /*00dc*/ 	.word	0xffffffff


	//   ....[25]....
        /*00e0*/ 	.word	0xffffffff


	//   ....[26]....
        /*00e4*/ 	.word	0xffffffff


	//   ....[27]....
        /*00e8*/ 	.word	0xffffffff


	//   ....[28]....
        /*00ec*/ 	.word	0xffffffff


	//   ....[29]....
        /*00f0*/ 	.word	0xffffffff


	//   ....[30]....
        /*00f4*/ 	.word	0xffffffff


	//   ....[31]....
        /*00f8*/ 	.word	0xffffffff


	//   ....[32]....
        /*00fc*/ 	.word	0xffffffff


	//   ....[33]....
        /*0100*/ 	.word	0xffffffff


	//   ....[34]....
        /*0104*/ 	.word	0xffffffff


	//   ....[35]....
        /*0108*/ 	.word	0xffffffff


	//   ....[36]....
        /*010c*/ 	.word	0xffffffff


	//   ....[37]....
        /*0110*/ 	.word	0xffffffff


	//   ....[38]....
        /*0114*/ 	.word	0xffffffff


	//   ....[39]....
        /*0118*/ 	.word	0xffffffff


	//   ....[40]....
        /*011c*/ 	.word	0xffffffff


	//   ....[41]....
        /*0120*/ 	.word	0xffffffff


	//   ....[42]....
        /*0124*/ 	.word	0xffffffff


	//   ....[43]....
        /*0128*/ 	.word	0xffffffff


	//   ....[44]....
        /*012c*/ 	.word	0xffffffff


	//   ....[45]....
        /*0130*/ 	.word	0xffffffff


	//   ....[46]....
        /*0134*/ 	.word	0xffffffff


	//   ....[47]....
        /*0138*/ 	.word	0xffffffff


	//   ....[48]....
        /*013c*/ 	.word	0xffffffff


	//   ....[49]....
        /*0140*/ 	.word	0xffffffff


	//   ....[50]....
        /*0144*/ 	.word	0xffffffff


	//   ....[51]....
        /*0148*/ 	.word	0xffffffff


	//   ....[52]....
        /*014c*/ 	.word	0xffffffff


	//   ....[53]....
        /*0150*/ 	.word	0xffffffff


	//   ....[54]....
        /*0154*/ 	.word	0xffffffff


	//   ....[55]....
        /*0158*/ 	.word	0xffffffff


	//   ....[56]....
        /*015c*/ 	.word	0xffffffff


	//   ....[57]....
        /*0160*/ 	.word	0xffffffff


	//   ....[58]....
        /*0164*/ 	.word	0xffffffff


	//   ....[59]....
        /*0168*/ 	.word	0xffffffff


	//----- nvinfo : EIATTR_COOP_GROUP_INSTR_OFFSETS
	.align		4
.L_99:
        /*016c*/ 	.byte	0x04, 0x28
        /*016e*/ 	.short	(.L_101 - .L_100)


	//   ....[0]....
.L_100:
        /*0170*/ 	.word	0x00000d30


	//   ....[1]....
        /*0174*/ 	.word	0x00000d40


	//   ....[2]....
        /*0178*/ 	.word	0x00000dd0


	//   ....[3]....
        /*017c*/ 	.word	0x00000e10


	//   ....[4]....
        /*0180*/ 	.word	0x00000e80


	//   ....[5]....
        /*0184*/ 	.word	0x00000ea0


	//   ....[6]....
        /*0188*/ 	.word	0x00000ef0


	//   ....[7]....
        /*018c*/ 	.word	0x00000f10


	//   ....[8]....
        /*0190*/ 	.word	0x00000f60


	//   ....[9]....
        /*0194*/ 	.word	0x00000f80


	//   ....[10]....
        /*0198*/ 	.word	0x00001280


	//   ....[11]....
        /*019c*/ 	.word	0x00001290


	//   ....[12]....
        /*01a0*/ 	.word	0x00001320


	//   ....[13]....
        /*01a4*/ 	.word	0x00001350


	//   ....[14]....
        /*01a8*/ 	.word	0x000013b0


	//   ....[15]....
        /*01ac*/ 	.word	0x000013e0


	//   ....[16]....
        /*01b0*/ 	.word	0x00001440


	//   ....[17]....
        /*01b4*/ 	.word	0x00001480


	//   ....[18]....
        /*01b8*/ 	.word	0x000014f0


	//   ....[19]....
        /*01bc*/ 	.word	0x00001530


	//   ....[20]....
        /*01c0*/ 	.word	0x00002960


	//   ....[21]....
        /*01c4*/ 	.word	0x00002970


	//   ....[22]....
        /*01c8*/ 	.word	0x00002a00


	//   ....[23]....
        /*01cc*/ 	.word	0x00002a30


	//   ....[24]....
        /*01d0*/ 	.word	0x00002aa0


	//   ....[25]....
        /*01d4*/ 	.word	0x00002ac0


	//   ....[26]....
        /*01d8*/ 	.word	0x00002b20


	//   ....[27]....
        /*01dc*/ 	.word	0x00002b30


	//   ....[28]....
        /*01e0*/ 	.word	0x00002b80


	//   ....[29]....
        /*01e4*/ 	.word	0x00002b90


	//   ....[30]....
        /*01e8*/ 	.word	0x00003a20


	//   ....[31]....
        /*01ec*/ 	.word	0x00003a30


	//   ....[32]....
        /*01f0*/ 	.word	0x00003ac0


	//   ....[33]....
        /*01f4*/ 	.word	0x00003b00


	//   ....[34]....
        /*01f8*/ 	.word	0x00003b80


	//   ....[35]....
        /*01fc*/ 	.word	0x00003bc0


	//   ....[36]....
        /*0200*/ 	.word	0x00003c20


	//   ....[37]....
        /*0204*/ 	.word	0x00003c50


	//   ....[38]....
        /*0208*/ 	.word	0x00003ca0


	//   ....[39]....
        /*020c*/ 	.word	0x00003cd0


	//   ....[40]....
        /*0210*/ 	.word	0x00003fb0


	//   ....[41]....
        /*0214*/ 	.word	0x00003fc0


	//   ....[42]....
        /*0218*/ 	.word	0x00004050


	//   ....[43]....
        /*021c*/ 	.word	0x00004080


	//   ....[44]....
        /*0220*/ 	.word	0x000040d0


	//   ....[45]....
        /*0224*/ 	.word	0x00004100


	//   ....[46]....
        /*0228*/ 	.word	0x00004170


	//   ....[47]....
        /*022c*/ 	.word	0x000041b0


	//   ....[48]....
        /*0230*/ 	.word	0x00004220


	//   ....[49]....
        /*0234*/ 	.word	0x00004250


	//   ....[50]....
        /*0238*/ 	.word	0x00005700


	//   ....[51]....
        /*023c*/ 	.word	0x00005710


	//   ....[52]....
        /*0240*/ 	.word	0x000057a0


	//   ....[53]....
        /*0244*/ 	.word	0x000057e0


	//   ....[54]....
        /*0248*/ 	.word	0x00005860


	//   ....[55]....
        /*024c*/ 	.word	0x000058a0


	//   ....[56]....
        /*0250*/ 	.word	0x00005900


	//   ....[57]....
        /*0254*/ 	.word	0x00005930


	//   ....[58]....
        /*0258*/ 	.word	0x00005980


	//   ....[59]....
        /*025c*/ 	.word	0x000059b0


	//----- nvinfo : EIATTR_VRC_CTA_INIT_COUNT
	.align		4
.L_101:
        /*0260*/ 	.byte	0x02, 0x4a
	.zero		1
	.zero		1


	//----- nvinfo : EIATTR_EXIT_INSTR_OFFSETS
	.align		4
        /*0264*/ 	.byte	0x04, 0x1c
        /*0266*/ 	.short	(.L_103 - .L_102)


	//   ....[0]....
.L_102:
        /*0268*/ 	.word	0x00000080


	//   ....[1]....
        /*026c*/ 	.word	0x000000c0


	//   ....[2]....
        /*0270*/ 	.word	0x00005c20


	//   ....[3]....
        /*0274*/ 	.word	0x00005ca0


	//----- nvinfo : EIATTR_MAX_THREADS
	.align		4
.L_103:
        /*0278*/ 	.byte	0x04, 0x05
        /*027a*/ 	.short	(.L_105 - .L_104)
.L_104:
        /*027c*/ 	.word	0x00000100
        /*0280*/ 	.word	0x00000001
        /*0284*/ 	.word	0x00000001


	//----- nvinfo : EIATTR_CRS_STACK_SIZE
	.align		4
.L_105:
        /*0288*/ 	.byte	0x04, 0x1e
        /*028a*/ 	.short	(.L_107 - .L_106)
.L_106:
        /*028c*/ 	.word	0x00000000


	//----- nvinfo : EIATTR_CBANK_PARAM_SIZE
	.align		4
.L_107:
        /*0290*/ 	.byte	0x03, 0x19
        /*0292*/ 	.short	0x0021


	//----- nvinfo : EIATTR_PARAM_CBANK
	.align		4
        /*0294*/ 	.byte	0x04, 0x0a
        /*0296*/ 	.short	(.L_109 - .L_108)
	.align		4
.L_108:
        /*0298*/ 	.word	index@(.nv.constant0._ZN3cub18CUB_300001_SM_10006detail6reduce28DeviceReduceSingleTileKernelINS2_10policy_hubIdyN4cuda3__47maximumIvEEE10Policy1000EPdSB_iS8_ddNS5_3std3__410__identityEEEvT0_T1_T2_T3_T4_T6_)
        /*029c*/ 	.short	0x0380
        /*029e*/ 	.short	0x0021


	//----- nvinfo : EIATTR_SW_WAR
	.align		4
.L_109:
        /*02a0*/ 	.byte	0x04, 0x36
        /*02a2*/ 	.short	(.L_111 - .L_110)
.L_110:
        /*02a4*/ 	.word	0x00000008
.L_111:


//--------------------- .nv.info._ZN3cub18CUB_300001_SM_10006detail6reduce18DeviceReduceKernelINS2_10policy_hubIdyN4cuda3__47maximumIvEEE10Policy1000EPdyS8_dNS5_3std3__410__identityEEEvT0_PT3_T1_NS0_13GridEvenShareISI_EET2_T4_ --------------------------
	.section	.nv.info._ZN3cub18CUB_300001_SM_10006detail6reduce18DeviceReduceKernelINS2_10policy_hubIdyN4cuda3__47maximumIvEEE10Policy1000EPdyS8_dNS5_3std3__410__identityEEEvT0_PT3_T1_NS0_13GridEvenShareISI_EET2_T4_,"",@"SHT_CUDA_INFO"
	.sectionflags	@""
	.align	4


	//----- nvinfo : EIATTR_CUDA_API_VERSION
	.align		4
        /*0000*/ 	.byte	0x04, 0x37
        /*0002*/ 	.short	(.L_113 - .L_112)
.L_112:
        /*0004*/ 	.word	0x00000082


	//----- nvinfo : EIATTR_KPARAM_INFO
	.align		4
.L_113:
        /*0008*/ 	.byte	0x04, 0x17
        /*000a*/ 	.short	(.L_115 - .L_114)
.L_114:
        /*000c*/ 	.word	0x00000000
        /*0010*/ 	.short	0x0005
        /*0012*/ 	.short	0x0061
        /*0014*/ 	.byte	0x00, 0xf0, 0x05, 0x00


	//----- nvinfo : EIATTR_KPARAM_INFO
	.align		4
.L_115:
        /*0018*/ 	.byte	0x04, 0x17
        /*001a*/ 	.short	(.L_117 - .L_116)
.L_116:
        /*001c*/ 	.word	0x00000000
        /*0020*/ 	.short	0x0004
        /*0022*/ 	.short	0x0060
        /*0024*/ 	.byte	0x00, 0xf0, 0x05, 0x00


	//----- nvinfo : EIATTR_KPARAM_INFO
	.align		4
.L_117:
        /*0028*/ 	.byte	0x04, 0x17
        /*002a*/ 	.short	(.L_119 - .L_118)
.L_118:
        /*002c*/ 	.word	0x00000000
        /*0030*/ 	.short	0x0003
        /*0032*/ 	.short	0x0018
        /*0034*/ 	.byte	0x00, 0xf0, 0x21, 0x01


	//----- nvinfo : EIATTR_KPARAM_INFO
	.align		4
.L_119:
        /*0038*/ 	.byte	0x04, 0x17
        /*003a*/ 	.short	(.L_121 - .L_120)
.L_120:
        /*003c*/ 	.word	0x00000000
        /*0040*/ 	.short	0x0002
        /*0042*/ 	.short	0x0010
        /*0044*/ 	.byte	0x00, 0xf0, 0x21, 0x00


	//----- nvinfo : EIATTR_KPARAM_INFO
	.align		4
.L_121:
        /*0048*/ 	.byte	0x04, 0x17
        /*004a*/ 	.short	(.L_123 - .L_122)
.L_122:
        /*004c*/ 	.word	0x00000000
        /*0050*/ 	.short	0x0001
        /*0052*/ 	.short	0x0008
        /*0054*/ 	.byte	0x00, 0xf5, 0x21, 0x00


	//----- nvinfo : EIATTR_KPARAM_INFO
	.align		4
.L_123:
        /*0058*/ 	.byte	0x04, 0x17
        /*005a*/ 	.short	(.L_125 - .L_124)
.L_124:
        /*005c*/ 	.word	0x00000000
        /*0060*/ 	.short	0x0000
        /*0062*/ 	.short	0x0000
        /*0064*/ 	.byte	0x00, 0xf5, 0x21, 0x00


	//----- nvinfo : EIATTR_SPARSE_MMA_MASK
	.align		4
.L_125:
        /*0068*/ 	.byte	0x03, 0x50
        /*006a*/ 	.short	0x0000


	//----- nvinfo : EIATTR_MAXREG_COUNT
	.align		4
        /*006c*/ 	.byte	0x03, 0x1b
        /*006e*/ 	.short	0x00ff


	//----- nvinfo : EIATTR_NUM_BARRIERS
	.align		4
        /*0070*/ 	.byte	0x02, 0x4c
        /*0072*/ 	.byte	0x01
	.zero		1


	//----- nvinfo : EIATTR_MERCURY_ISA_VERSION
	.align		4
        /*0074*/ 	.byte	0x03, 0x5f
        /*0076*/ 	.short	0x0101


	//----- nvinfo : EIATTR_COOP_GROUP_MASK_REGIDS
	.align		4
        /*0078*/ 	.byte	0x04, 0x29
        /*007a*/ 	.short	(.L_127 - .L_126)


	//   ....[0]....
.L_126:
        /*007c*/ 	.word	0xffffffff


	//   ....[1]....
        /*0080*/ 	.word	0xffffffff


	//   ....[2]....
        /*0084*/ 	.word	0xffffffff


	//   ....[3]....
        /*0088*/ 	.word	0xffffffff


	//   ....[4]....
        /*008c*/ 	.word	0xffffffff


	//   ....[5]....
        /*0090*/ 	.word	0xffffffff


	//   ....[6]....
        /*0094*/ 	.word	0xffffffff


	//   ....[7]....
        /*0098*/ 	.word	0xffffffff


	//   ....[8]....
        /*009c*/ 	.word	0xffffffff


	//   ....[9]....
        /*00a0*/ 	.word	0xffffffff


	//   ....[10]....
        /*00a4*/ 	.word	0xffffffff


	//   ....[11]....
        /*00a8*/ 	.word	0xffffffff


	//   ....[12]....
        /*00ac*/ 	.word	0xffffffff


	//   ....[13]....
        /*00b0*/ 	.word	0xffffffff


	//   ....[14]....
        /*00b4*/ 	.word	0xffffffff


	//   ....[15]....
        /*00b8*/ 	.word	0xffffffff


	//   ....[16]....
        /*00bc*/ 	.word	0xffffffff


	//   ....[17]....
        /*00c0*/ 	.word	0xffffffff


	//   ....[18]....
        /*00c4*/ 	.word	0xffffffff


	//   ....[19]....
        /*00c8*/ 	.word	0xffffffff


	//   ....[20]....
        /*00cc*/ 	.word	0xffffffff


	//   ....[21]....
        /*00d0*/ 	.word	0xffffffff


	//   ....[22]....
        /*00d4*/ 	.word	0xffffffff


	//   ....[23]....
        /*00d8*/ 	.word	0xffffffff


	//   ....[24]....
        /*00dc*/ 	.word	0xffffffff


	//   ....[25]....
        /*00e0*/ 	.word	0xffffffff


	//   ....[26]....
        /*00e4*/ 	.word	0xffffffff


	//   ....[27]....
        /*00e8*/ 	.word	0xffffffff


	//   ....[28]....
        /*00ec*/ 	.word	0xffffffff


	//   ....[29]....
        /*00f0*/ 	.word	0xffffffff


	//   ....[30]....
        /*00f4*/ 	.word	0xffffffff


	//   ....[31]....
        /*00f8*/ 	.word	0xffffffff


	//   ....[32]....
        /*00fc*/ 	.word	0xffffffff


	//   ....[33]....
        /*0100*/ 	.word	0xffffffff


	//   ....[34]....
        /*0104*/ 	.word	0xffffffff


	//   ....[35]....
        /*0108*/ 	.word	0xffffffff


	//   ....[36]....
        /*010c*/ 	.word	0xffffffff


	//   ....[37]....
        /*0110*/ 	.word	0xffffffff


	//   ....[38]....
        /*0114*/ 	.word	0xffffffff


	//   ....[39]....
        /*0118*/ 	.word	0xffffffff


	//   ....[40]....
        /*011c*/ 	.word	0xffffffff


	//   ....[41]....
        /*0120*/ 	.word	0xffffffff


	//   ....[42]....
        /*0124*/ 	.word	0xffffffff


	//   ....[43]....
        /*0128*/ 	.word	0xffffffff


	//   ....[44]....
        /*012c*/ 	.word	0xffffffff


	//   ....[45]....
        /*0130*/ 	.word	0xffffffff


	//   ....[46]....
        /*0134*/ 	.word	0xffffffff


	//   ....[47]....
        /*0138*/ 	.word	0xffffffff


	//   ....[48]....
        /*013c*/ 	.word	0xffffffff


	//   ....[49]....
        /*0140*/ 	.word	0xffffffff


	//   ....[50]....
        /*0144*/ 	.word	0xffffffff


	//   ....[51]....
        /*0148*/ 	.word	0xffffffff


	//   ....[52]....
        /*014c*/ 	.word	0xffffffff


	//   ....[53]....
        /*0150*/ 	.word	0xffffffff


	//   ....[54]....
        /*0154*/ 	.word	0xffffffff


	//   ....[55]....
        /*0158*/ 	.word	0xffffffff


	//   ....[56]....
        /*015c*/ 	.word	0xffffffff


	//   ....[57]....
        /*0160*/ 	.word	0xffffffff


	//   ....[58]....
        /*0164*/ 	.word	0xffffffff


	//   ....[59]....
        /*0168*/ 	.word	0xffffffff


	//----- nvinfo : EIATTR_COOP_GROUP_INSTR_OFFSETS
	.align		4
.L_127:
        /*016c*/ 	.byte	0x04, 0x28
        /*016e*/ 	.short	(.L_129 - .L_128)


	//   ....[0]....
.L_128:
        /*0170*/ 	.word	0x00000eb0


	//   ....[1]....
        /*0174*/ 	.word	0x00000ec0


	//   ....[2]....
        /*0178*/ 	.word	0x00000f50


	//   ....[3]....
        /*017c*/ 	.word	0x00000f80


	//   ....[4]....
        /*0180*/ 	.word	0x00000ff0


	//   ....[5]....
        /*0184*/ 	.word	0x00001010


	//   ....[6]....
        /*0188*/ 	.word	0x00001070


	//   ....[7]....
        /*018c*/ 	.word	0x00001080


	//   ....[8]....
        /*0190*/ 	.word	0x000010d0


	//   ....[9]....
        /*0194*/ 	.word	0x000010e0


	//   ....[10]....
        /*0198*/ 	.word	0x000013c0


	//   ....[11]....
        /*019c*/ 	.word	0x000013d0


	//   ....[12]....
        /*01a0*/ 	.word	0x00001460


	//   ....[13]....
        /*01a4*/ 	.word	0x00001480


	//   ....[14]....
        /*01a8*/ 	.word	0x000014e0


	//   ....[15]....
        /*01ac*/ 	.word	0x00001500


	//   ....[16]....
        /*01b0*/ 	.word	0x00001560


	//   ....[17]....
        /*01b4*/ 	.word	0x00001590


	//   ....[18]....
        /*01b8*/ 	.word	0x00001610


	//   ....[19]....
        /*01bc*/ 	.word	0x00001630


	//   ....[20]....
        /*01c0*/ 	.word	0x00002c70


	//   ....[21]....
        /*01c4*/ 	.word	0x00002c80


	//   ....[22]....
        /*01c8*/ 	.word	0x00002d20


	//   ....[23]....
        /*01cc*/ 	.word	0x00002d50


	//   ....[24]....
        /*01d0*/ 	.word	0x00002db0


	//   ....[25]....
        /*01d4*/ 	.word	0x00002de0


	//   ....[26]....
        /*01d8*/ 	.word	0x00002e30


	//   ....[27]....
        /*01dc*/ 	.word	0x00002e50


	//   ....[28]....
        /*01e0*/ 	.word	0x00002ea0


	//   ....[29]....
        /*01e4*/ 	.word	0x00002ec0


	//   ....[30]....
        /*01e8*/ 	.word	0x00003f90


	//   ....[31]....
        /*01ec*/ 	.word	0x00003fa0


	//   ....[32]....
        /*01f0*/ 	.word	0x00004030


	//   ....[33]....
        /*01f4*/ 	.word	0x00004060


	//   ....[34]....
        /*01f8*/ 	.word	0x000040d0


	//   ....[35]....
        /*01fc*/ 	.word	0x000040f0


	//   ....[36]....
        /*0200*/ 	.word	0x00004150


	//   ....[37]....
        /*0204*/ 	.word	0x00004160


	//   ....[38]....
        /*0208*/ 	.word	0x000041b0


	//   ....[39]....
        /*020c*/ 	.word	0x000041c0


	//   ....[40]....
        /*0210*/ 	.word	0x000044a0


	//   ....[41]....
        /*0214*/ 	.word	0x000044b0


	//   ....[42]....
        /*0218*/ 	.word	0x00004540


	//   ....[43]....
        /*021c*/ 	.word	0x00004560


	//   ....[44]....
        /*0220*/ 	.word	0x000045c0


	//   ....[45]....
        /*0224*/ 	.word	0x000045e0


	//   ....[46]....
        /*0228*/ 	.word	0x00004640


	//   ....[47]....
        /*022c*/ 	.word	0x00004680


	//   ....[48]....
        /*0230*/ 	.word	0x00004700


	//   ....[49]....
        /*0234*/ 	.word	0x00004720


	//   ....[50]....
        /*0238*/ 	.word	0x00005db0


	//   ....[51]....
        /*023c*/ 	.word	0x00005dc0


	//   ....[52]....
        /*0240*/ 	.word	0x00005e60


	//   ....[53]....
        /*0244*/ 	.word	0x00005e90


	//   ....[54]....
        /*0248*/ 	.word	0x00005ef0


	//   ....[55]....
        /*024c*/ 	.word	0x00005f20


	//   ....[56]....
        /*0250*/ 	.word	0x00005f70


	//   ....[57]....
        /*0254*/ 	.word	0x00005f90


	//   ....[58]....
        /*0258*/ 	.word	0x00005fe0


	//   ....[59]....
        /*025c*/ 	.word	0x00006000


	//----- nvinfo : EIATTR_VRC_CTA_INIT_COUNT
	.align		4
.L_129:
        /*0260*/ 	.byte	0x02, 0x4a
	.zero		1
	.zero		1


	//----- nvinfo : EIATTR_EXIT_INSTR_OFFSETS
	.align		4
        /*0264*/ 	.byte	0x04, 0x1c
        /*0266*/ 	.short	(.L_131 - .L_130)


	//   ....[0]....
.L_130:
        /*0268*/ 	.word	0x000062c0


	//   ....[1]....
        /*026c*/ 	.word	0x00006320


	//----- nvinfo : EIATTR_MAX_THREADS
	.align		4
.L_131:
        /*0270*/ 	.byte	0x04, 0x05
        /*0272*/ 	.short	(.L_133 - .L_132)
.L_132:
        /*0274*/ 	.word	0x00000100
        /*0278*/ 	.word	0x00000001
        /*027c*/ 	.word	0x00000001


	//----- nvinfo : EIATTR_CRS_STACK_SIZE
	.align		4
.L_133:
        /*0280*/ 	.byte	0x04, 0x1e
        /*0282*/ 	.short	(.L_135 - .L_134)
.L_134:
        /*0284*/ 	.word	0x00000000


	//----- nvinfo : EIATTR_CBANK_PARAM_SIZE
	.align		4
.L_135:
        /*0288*/ 	.byte	0x03, 0x19
        /*028a*/ 	.short	0x0062


	//----- nvinfo : EIATTR_PARAM_CBANK
	.align		4
        /*028c*/ 	.byte	0x04, 0x0a
        /*028e*/ 	.short	(.L_137 - .L_136)
	.align		4
.L_136:
        /*0290*/ 	.word	index@(.nv.constant0._ZN3cub18CUB_300001_SM_10006detail6reduce18DeviceReduceKernelINS2_10policy_hubIdyN4cuda3__47maximumIvEEE10Policy1000EPdyS8_dNS5_3std3__410__identityEEEvT0_PT3_T1_NS0_13GridEvenShareISI_EET2_T4_)
        /*0294*/ 	.short	0x0380
        /*0296*/ 	.short	0x0062


	//----- nvinfo : EIATTR_SW_WAR
	.align		4
.L_137:
        /*0298*/ 	.byte	0x04, 0x36
        /*029a*/ 	.short	(.L_139 - .L_138)
.L_138:
        /*029c*/ 	.word	0x00000008
.L_139:


//--------------------- .nv.info._ZN3cub18CUB_300001_SM_10006detail6reduce28DeviceReduceSingleTileKernelINS2_10policy_hubIdyN4cuda3__47maximumIvEEE10Policy1000EPdSB_yS8_ddNS5_3std3__410__identityEEEvT0_T1_T2_T3_T4_T6_ --------------------------
	.section	.nv.info._ZN3cub18CUB_300001_SM_10006detail6reduce28DeviceReduceSingleTileKernelINS2_10policy_hubIdyN4cuda3__47maximumIvEEE10Policy1000EPdSB_yS8_ddNS5_3std3__410__identityEEEvT0_T1_T2_T3_T4_T6_,"",@"SHT_CUDA_INFO"
	.sectionflags	@""
	.align	4


	//----- nvinfo : EIATTR_CUDA_API_VERSION
	.align		4
        /*0000*/ 	.byte	0x04, 0x37
        /*0002*/ 	.short	(.L_141 - .L_140)
.L_140:
        /*0004*/ 	.word	0x00000082


	//----- nvinfo : EIATTR_KPARAM_INFO
	.align		4
.L_141:
        /*0008*/ 	.byte	0x04, 0x17
        /*000a*/ 	.short	(.L_143 - .L_142)
.L_142:
        /*000c*/ 	.word	0x00000000
        /*0010*/ 	.short	0x0005
        /*0012*/ 	.short	0x0028
        /*0014*/ 	.byte	0x00, 0xf0, 0x05, 0x00


	//----- nvinfo : EIATTR_KPARAM_INFO
	.align		4
.L_143:
        /*0018*/ 	.byte	0x04, 0x17
        /*001a*/ 	.short	(.L_145 - .L_144)
.L_144:
        /*001c*/ 	.word	0x00000000
        /*0020*/ 	.short	0x0004
        /*0022*/ 	.short	0x0020
        /*0024*/ 	.byte	0x00, 0xf0, 0x21, 0x00


	//----- nvinfo : EIATTR_KPARAM_INFO
	.align		4
.L_145:
        /*0028*/ 	.byte	0x04, 0x17
        /*002a*/ 	.short	(.L_147 - .L_146)
.L_146:
        /*002c*/ 	.word	0x00000000
        /*0030*/ 	.short	0x0003
        /*0032*/ 	.short	0x0018
        /*0034*/ 	.byte	0x00, 0xf0, 0x05, 0x00


	//----- nvinfo : EIATTR_KPARAM_INFO
	.align		4
.L_147:
        /*0038*/ 	.byte	0x04, 0x17
        /*003a*/ 	.short	(.L_149 - .L_148)
.L_148:
        /*003c*/ 	.word	0x00000000
        /*0040*/ 	.short	0x0002
        /*0042*/ 	.short	0x0010
        /*0044*/ 	.byte	0x00, 0xf0, 0x21, 0x00


	//----- nvinfo : EIATTR_KPARAM_INFO
	.align		4
.L_149:
        /*0048*/ 	.byte	0x04, 0x17
        /*004a*/ 	.short	(.L_151 - .L_150)
.L_150:
        /*004c*/ 	.word	0x00000000
        /*0050*/ 	.short	0x0001
        /*0052*/ 	.short	0x0008
        /*0054*/ 	.byte	0x00, 0xf5, 0x21, 0x00


	//----- nvinfo : EIATTR_KPARAM_INFO
	.align		4
.L_151:
        /*0058*/ 	.byte	0x04, 0x17
        /*005a*/ 	.short	(.L_153 - .L_152)
.L_152:
        /*005c*/ 	.word	0x00000000
        /*0060*/ 	.short	0x0000
        /*0062*/ 	.short	0x0000
        /*0064*/ 	.byte	0x00, 0xf5, 0x21, 0x00


	//----- nvinfo : EIATTR_SPARSE_MMA_MASK
	.align		4
.L_153:
        /*0068*/ 	.byte	0x03, 0x50
        /*006a*/ 	.short	0x0000


	//----- nvinfo : EIATTR_MAXREG_COUNT
	.align		4
        /*006c*/ 	.byte	0x03, 0x1b
        /*006e*/ 	.short	0x00ff


	//----- nvinfo : EIATTR_NUM_BARRIERS
	.align		4
        /*0070*/ 	.byte	0x02, 0x4c
        /*0072*/ 	.byte	0x01
	.zero		1


	//----- nvinfo : EIATTR_MERCURY_ISA_VERSION
	.align		4
        /*0074*/ 	.byte	0x03, 0x5f
        /*0076*/ 	.short	0x0101


	//----- nvinfo : EIATTR_COOP_GROUP_MASK_REGIDS
	.align		4
        /*0078*/ 	.byte	0x04, 0x29
        /*007a*/ 	.short	(.L_155 - .L_154)


	//   ....[0]....
.L_154:
        /*007c*/ 	.word	0xffffffff


	//   ....[1]....
        /*0080*/ 	.word	0xffffffff


	//   ....[2]....
        /*0084*/ 	.word	0xffffffff


	//   ....[3]....
        /*0088*/ 	.word	0xffffffff


	//   ....[4]....
        /*008c*/ 	.word	0xffffffff


	//   ....[5]....
        /*0090*/ 	.word	0xffffffff


	//   ....[6]....
        /*0094*/ 	.word	0xffffffff


	//   ....[7]....
        /*0098*/ 	.word	0xffffffff


	//   ....[8]....
        /*009c*/ 	.word	0xffffffff


	//   ....[9]....
        /*00a0*/ 	.word	0xffffffff


	//   ....[10]....
        /*00a4*/ 	.word	0xffffffff


	//   ....[11]....
        /*00a8*/ 	.word	0xffffffff


	//   ....[12]....
        /*00ac*/ 	.word	0xffffffff


	//   ....[13]....
        /*00b0*/ 	.word	0xffffffff


	//   ....[14]....
        /*00b4*/ 	.word	0xffffffff


	//   ....[15]....
        /*00b8*/ 	.word	0xffffffff


	//   ....[16]....
        /*00bc*/ 	.word	0xffffffff


	//   ....[17]....
        /*00c0*/ 	.word	0xffffffff


	//   ....[18]....
        /*00c4*/ 	.word	0xffffffff


	//   ....[19]....
        /*00c8*/ 	.word	0xffffffff


	//   ....[20]....
        /*00cc*/ 	.word	0xffffffff


	//   ....[21]....
        /*00d0*/ 	.word	0xffffffff


	//   ....[22]....
        /*00d4*/ 	.word	0xffffffff


	//   ....[23]....
        /*00d8*/ 	.word	0xffffffff


	//   ....[24]....
        /*00dc*/ 	.word	0xffffffff


	//   ....[25]....
        /*00e0*/ 	.word	0xffffffff


	//   ....[26]....
        /*00e4*/ 	.word	0xffffffff


	//   ....[27]....
        /*00e8*/ 	.word	0xffffffff


	//   ....[28]....
        /*00ec*/ 	.word	0xffffffff


	//   ....[29]....
        /*00f0*/ 	.word	0xffffffff


	//   ....[30]....
        /*00f4*/ 	.word	0xffffffff


	//   ....[31]....
        /*00f8*/ 	.word	0xffffffff


	//   ....[32]....
        /*00fc*/ 	.word	0xffffffff


	//   ....[33]....
        /*0100*/ 	.word	0xffffffff


	//   ....[34]....
        /*0104*/ 	.word	0xffffffff


	//   ....[35]....
        /*0108*/ 	.word	0xffffffff


	//   ....[36]....
        /*010c*/ 	.word	0xffffffff


	//   ....[37]....
        /*0110*/ 	.word	0xffffffff


	//   ....[38]....
        /*0114*/ 	.word	0xffffffff


	//   ....[39]....
        /*0118*/ 	.word	0xffffffff


	//   ....[40]....
        /*011c*/ 	.word	0xffffffff


	//   ....[41]....
        /*0120*/ 	.word	0xffffffff


	//   ....[42]....
        /*0124*/ 	.word	0xffffffff


	//   ....[43]....
        /*0128*/ 	.word	0xffffffff


	//   ....[44]....
        /*012c*/ 	.word	0xffffffff


	//   ....[45]....
        /*0130*/ 	.word	0xffffffff


	//   ....[46]....
        /*0134*/ 	.word	0xffffffff


	//   ....[47]....
        /*0138*/ 	.word	0xffffffff


	//   ....[48]....
        /*013c*/ 	.word	0xffffffff


	//   ....[49]....
        /*0140*/ 	.word	0xffffffff


	//   ....[50]....
        /*0144*/ 	.word	0xffffffff


	//   ....[51]....
        /*0148*/ 	.word	0xffffffff


	//   ....[52]....
        /*014c*/ 	.word	0xffffffff


	//   ....[53]....
        /*0150*/ 	.word	0xffffffff


	//   ....[54]....
        /*0154*/ 	.word	0xffffffff


	//   ....[55]....
        /*0158*/ 	.word	0xffffffff


	//   ....[56]....
        /*015c*/ 	.word	0xffffffff


	//   ....[57]....
        /*0160*/ 	.word	0xffffffff


	//   ....[58]....
        /*0164*/ 	.word	0xffffffff


	//   ....[59]....
        /*0168*/ 	.word	0xffffffff


	//----- nvinfo : EIATTR_COOP_GROUP_INSTR_OFFSETS
	.align		4
.L_155:
        /*016c*/ 	.byte	0x04, 0x28
        /*016e*/ 	.short	(.L_157 - .L_156)


	//   ....[0]....
.L_156:
        /*0170*/ 	.word	0x00000d70


	//   ....[1]....
        /*0174*/ 	.word	0x00000d80


	//   ....[2]....
        /*0178*/ 	.word	0x00000e10


	//   ....[3]....
        /*017c*/ 	.word	0x00000e50


	//   ....[4]....
        /*0180*/ 	.word	0x00000ed0


	//   ....[5]....
        /*0184*/ 	.word	0x00000f10


	//   ....[6]....
        /*0188*/ 	.word	0x00000f70


	//   ....[7]....
        /*018c*/ 	.word	0x00000fa0


	//   ....[8]....
        /*0190*/ 	.word	0x00000fe0


	//   ....[9]....
        /*0194*/ 	.word	0x00001010


	//   ....[10]....
        /*0198*/ 	.word	0x00001300


	//   ....[11]....
        /*019c*/ 	.word	0x00001310


	//   ....[12]....
        /*01a0*/ 	.word	0x000013a0


	//   ....[13]....
        /*01a4*/ 	.word	0x000013d0


	//   ....[14]....
        /*01a8*/ 	.word	0x00001420


	//   ....[15]....
        /*01ac*/ 	.word	0x00001450


	//   ....[16]....
        /*01b0*/ 	.word	0x000014c0


	//   ....[17]....
        /*01b4*/ 	.word	0x00001500


	//   ....[18]....
        /*01b8*/ 	.word	0x00001570


	//   ....[19]....
        /*01bc*/ 	.word	0x000015a0


	//   ....[20]....
        /*01c0*/ 	.word	0x00002a40


	//   ....[21]....
        /*01c4*/ 	.word	0x00002a50


	//   ....[22]....
        /*01c8*/ 	.word	0x00002ae0


	//   ....[23]....
        /*01cc*/ 	.word	0x00002b10


	//   ....[24]....
        /*01d0*/ 	.word	0x00002b80


	//   ....[25]....
        /*01d4*/ 	.word	0x00002ba0


	//   ....[26]....
        /*01d8*/ 	.word	0x00002c00


	//   ....[27]....
        /*01dc*/ 	.word	0x00002c10


	//   ....[28]....
        /*01e0*/ 	.word	0x00002c50


	//   ....[29]....
        /*01e4*/ 	.word	0x00002c60


	//   ....[30]....
        /*01e8*/ 	.word	0x00003b40


	//   ....[31]....
        /*01ec*/ 	.word	0x00003b50


	//   ....[32]....
        /*01f0*/ 	.word	0x00003be0


	//   ....[33]....
        /*01f4*/ 	.word	0x00003c20


	//   ....[34]....
        /*01f8*/ 	.word	0x00003ca0


	//   ....[35]....
        /*01fc*/ 	.word	0x00003ce0


	//   ....[36]....
        /*0200*/ 	.word	0x00003d40


	//   ....[37]....
        /*0204*/ 	.word	0x00003d70


	//   ....[38]....
        /*0208*/ 	.word	0x00003db0


	//   ....[39]....
        /*020c*/ 	.word	0x00003de0


	//   ....[40]....
        /*0210*/ 	.word	0x000040f0


	//   ....[41]....
        /*0214*/ 	.word	0x00004100


	//   ....[42]....
        /*0218*/ 	.word	0x00004190


	//   ....[43]....
        /*021c*/ 	.word	0x000041c0


	//   ....[44]....
        /*0220*/ 	.word	0x00004210


	//   ....[45]....
        /*0224*/ 	.word	0x00004240


	//   ....[46]....
        /*0228*/ 	.word	0x000042b0


	//   ....[47]....
        /*022c*/ 	.word	0x000042f0


	//   ....[48]....
        /*0230*/ 	.word	0x00004360


	//   ....[49]....
        /*0234*/ 	.word	0x00004390


	//   ....[50]....
        /*0238*/ 	.word	0x000058a0


	//   ....[51]....
        /*023c*/ 	.word	0x000058b0


	//   ....[52]....
        /*0240*/ 	.word	0x00005940


	//   ....[53]....
        /*0244*/ 	.word	0x00005980


	//   ....[54]....
        /*0248*/ 	.word	0x00005a00


	//   ....[55]....
        /*024c*/ 	.word	0x00005a40


	//   ....[56]....
        /*0250*/ 	.word	0x00005aa0


	//   ....[57]....
        /*0254*/ 	.word	0x00005ad0


	//   ....[58]....
        /*0258*/ 	.word	0x00005b10


	//   ....[59]....
        /*025c*/ 	.word	0x00005b40


	//----- nvinfo : EIATTR_VRC_CTA_INIT_COUNT
	.align		4
.L_157:
        /*0260*/ 	.byte	0x02, 0x4a
	.zero		1
	.zero		1


	//----- nvinfo : EIATTR_EXIT_INSTR_OFFSETS
	.align		4
        /*0264*/ 	.byte	0x04, 0x1c
        /*0266*/ 	.short	(.L_159 - .L_158)


	//   ....[0]....
.L_158:
        /*0268*/ 	.word	0x000000a0


	//   ....[1]....
        /*026c*/ 	.word	0x000000e0


	//   ....[2]....
        /*0270*/ 	.word	0x00005de0


	//   ....[3]....
        /*0274*/ 	.word	0x00005e60


	//----- nvinfo : EIATTR_MAX_THREADS
	.align		4
.L_159:
        /*0278*/ 	.byte	0x04, 0x05
        /*027a*/ 	.short	(.L_161 - .L_160)
.L_160:
        /*027c*/ 	.word	0x00000100
        /*0280*/ 	.word	0x00000001
        /*0284*/ 	.word	0x00000001


	//----- nvinfo : EIATTR_CRS_STACK_SIZE
	.align		4
.L_161:
        /*0288*/ 	.byte	0x04, 0x1e
        /*028a*/ 	.short	(.L_163 - .L_162)
.L_162:
        /*028c*/ 	.word	0x00000000


	//----- nvinfo : EIATTR_CBANK_PARAM_SIZE
	.align		4
.L_163:
        /*0290*/ 	.byte	0x03, 0x19
        /*0292*/ 	.short	0x0029


	//----- nvinfo : EIATTR_PARAM_CBANK
	.align		4
        /*0294*/ 	.byte	0x04, 0x0a
        /*0296*/ 	.short	(.L_165 - .L_164)
	.align		4
.L_164:
        /*0298*/ 	.word	index@(.nv.constant0._ZN3cub18CUB_300001_SM_10006detail6reduce28DeviceReduceSingleTileKernelINS2_10policy_hubIdyN4cuda3__47maximumIvEEE10Policy1000EPdSB_yS8_ddNS5_3std3__410__identityEEEvT0_T1_T2_T3_T4_T6_)
        /*029c*/ 	.short	0x0380
        /*029e*/ 	.short	0x0029


	//----- nvinfo : EIATTR_SW_WAR
	.align		4
.L_165:
        /*02a0*/ 	.byte	0x04, 0x36
        /*02a2*/ 	.short	(.L_167 - .L_166)
.L_166:
        /*02a4*/ 	.word	0x00000008
.L_167:


//--------------------- .nv.info._ZN3cub18CUB_300001_SM_10006detail11EmptyKernelIvEEvv --------------------------
	.section	.nv.info._ZN3cub18CUB_300001_SM_10006detail11EmptyKernelIvEEvv,"",@"SHT_CUDA_INFO"
	.sectionflags	@""
	.align	4


	//----- nvinfo : EIATTR_CUDA_API_VERSION
	.align		4
        /*0000*/ 	.byte	0x04, 0x37
        /*0002*/ 	.short	(.L_169 - .L_168)
.L_168:
        /*0004*/ 	.word	0x00000082


	//----- nvinfo : EIATTR_SPARSE_MMA_MASK
	.align		4
.L_169:
        /*0008*/ 	.byte	0x03, 0x50
        /*000a*/ 	.short	0x0000


	//----- nvinfo : EIATTR_MAXREG_COUNT
	.align		4
        /*000c*/ 	.byte	0x03, 0x1b
        /*000e*/ 	.short	0x00ff


	//----- nvinfo : EIATTR_MERCURY_ISA_VERSION
	.align		4
        /*0010*/ 	.byte	0x03, 0x5f
        /*0012*/ 	.short	0x0101


	//----- nvinfo : EIATTR_VRC_CTA_INIT_COUNT
	.align		4
        /*0014*/ 	.byte	0x02, 0x4a
	.zero		1
	.zero		1


	//----- nvinfo : EIATTR_EXIT_INSTR_OFFSETS
	.align		4
        /*0018*/ 	.byte	0x04, 0x1c
        /*001a*/ 	.short	(.L_171 - .L_170)


	//   ....[0]....
.L_170:
        /*001c*/ 	.word	0x00000010


	//----- nvinfo : EIATTR_SW_WAR
	.align		4
.L_171:
        /*0020*/ 	.byte	0x04, 0x36
        /*0022*/ 	.short	(.L_173 - .L_172)
.L_172:
        /*0024*/ 	.word	0x00000008
.L_173:


//--------------------- .nv.info._Z11subtractionPdS_m --------------------------
	.section	.nv.info._Z11subtractionPdS_m,"",@"SHT_CUDA_INFO"
	.sectionflags	@""
	.align	4


	//----- nvinfo : EIATTR_CUDA_API_VERSION
	.align		4
        /*0000*/ 	.byte	0x04, 0x37
        /*0002*/ 	.short	(.L_175 - .L_174)
.L_174:
        /*0004*/ 	.word	0x00000082


	//----- nvinfo : EIATTR_KPARAM_INFO
	.align		4
.L_175:
        /*0008*/ 	.byte	0x04, 0x17
        /*000a*/ 	.short	(.L_177 - .L_176)
.L_176:
        /*000c*/ 	.word	0x00000000
        /*0010*/ 	.short	0x0002
        /*0012*/ 	.short	0x0010
        /*0014*/ 	.byte	0x00, 0xf0, 0x21, 0x00


	//----- nvinfo : EIATTR_KPARAM_INFO
	.align		4
.L_177:
        /*0018*/ 	.byte	0x04, 0x17
        /*001a*/ 	.short	(.L_179 - .L_178)
.L_178:
        /*001c*/ 	.word	0x00000000
        /*0020*/ 	.short	0x0001
        /*0022*/ 	.short	0x0008
        /*0024*/ 	.byte	0x00, 0xf5, 0x21, 0x00


	//----- nvinfo : EIATTR_KPARAM_INFO
	.align		4
.L_179:
        /*0028*/ 	.byte	0x04, 0x17
        /*002a*/ 	.short	(.L_181 - .L_180)
.L_180:
        /*002c*/ 	.word	0x00000000
        /*0030*/ 	.short	0x0000
        /*0032*/ 	.short	0x0000
        /*0034*/ 	.byte	0x00, 0xf5, 0x21, 0x00


	//----- nvinfo : EIATTR_SPARSE_MMA_MASK
	.align		4
.L_181:
        /*0038*/ 	.byte	0x03, 0x50
        /*003a*/ 	.short	0x0000


	//----- nvinfo : EIATTR_MAXREG_COUNT
	.align		4
        /*003c*/ 	.byte	0x03, 0x1b
        /*003e*/ 	.short	0x00ff


	//----- nvinfo : EIATTR_MERCURY_ISA_VERSION
	.align		4
        /*0040*/ 	.byte	0x03, 0x5f
        /*0042*/ 	.short	0x0101


	//----- nvinfo : EIATTR_VRC_CTA_INIT_COUNT
	.align		4
        /*0044*/ 	.byte	0x02, 0x4a
	.zero		1
	.zero		1


	//----- nvinfo : EIATTR_EXIT_INSTR_OFFSETS
	.align		4
        /*0048*/ 	.byte	0x04, 0x1c
        /*004a*/ 	.short	(.L_183 - .L_182)


	//   ....[0]....
.L_182:
        /*004c*/ 	.word	0x00000190


	//----- nvinfo : EIATTR_CBANK_PARAM_SIZE
	.align		4
.L_183:
        /*0050*/ 	.byte	0x03, 0x19
        /*0052*/ 	.short	0x0018


	//----- nvinfo : EIATTR_PARAM_CBANK
	.align		4
        /*0054*/ 	.byte	0x04, 0x0a
        /*0056*/ 	.short	(.L_185 - .L_184)
	.align		4
.L_184:
        /*0058*/ 	.word	index@(.nv.constant0._Z11subtractionPdS_m)
        /*005c*/ 	.short	0x0380
        /*005e*/ 	.short	0x0018


	//----- nvinfo : EIATTR_SW_WAR
	.align		4
.L_185:
        /*0060*/ 	.byte	0x04, 0x36
        /*0062*/ 	.short	(.L_187 - .L_186)
.L_186:
        /*0064*/ 	.word	0x00000008
.L_187:


//--------------------- .nv.info._Z7restorePdi    --------------------------
	.section	.nv.info._Z7restorePdi,"",@"SHT_CUDA_INFO"
	.sectionflags	@""
	.align	4


	//----- nvinfo : EIATTR_CUDA_API_VERSION
	.align		4
        /*0000*/ 	.byte	0x04, 0x37
        /*0002*/ 	.short	(.L_189 - .L_188)
.L_188:
        /*0004*/ 	.word	0x00000082


	//----- nvinfo : EIATTR_KPARAM_INFO
	.align		4
.L_189:
        /*0008*/ 	.byte	0x04, 0x17
        /*000a*/ 	.short	(.L_191 - .L_190)
.L_190:
        /*000c*/ 	.word	0x00000000
        /*0010*/ 	.short	0x0001
        /*0012*/ 	.short	0x0008
        /*0014*/ 	.byte	0x00, 0xf0, 0x11, 0x00


	//----- nvinfo : EIATTR_KPARAM_INFO
	.align		4
.L_191:
        /*0018*/ 	.byte	0x04, 0x17
        /*001a*/ 	.short	(.L_193 - .L_192)
.L_192:
        /*001c*/ 	.word	0x00000000
        /*0020*/ 	.short	0x0000
        /*0022*/ 	.short	0x0000
        /*0024*/ 	.byte	0x00, 0xf5, 0x21, 0x00


	//----- nvinfo : EIATTR_SPARSE_MMA_MASK
	.align		4
.L_193:
        /*0028*/ 	.byte	0x03, 0x50
        /*002a*/ 	.short	0x0000


	//----- nvinfo : EIATTR_MAXREG_COUNT
	.align		4
        /*002c*/ 	.byte	0x03, 0x1b
        /*002e*/ 	.short	0x00ff


	//----- nvinfo : EIATTR_MERCURY_ISA_VERSION
	.align		4
        /*0030*/ 	.byte	0x03, 0x5f
        /*0032*/ 	.short	0x0101


	//----- nvinfo : EIATTR_VRC_CTA_INIT_COUNT
	.align		4
        /*0034*/ 	.byte	0x02, 0x4a
	.zero		1
	.zero		1


	//----- nvinfo : EIATTR_EXIT_INSTR_OFFSETS
	.align		4
        /*0038*/ 	.byte	0x04, 0x1c
        /*003a*/ 	.short	(.L_195 - .L_194)


	//   ....[0]....
.L_194:
        /*003c*/ 	.word	0x00000300


	//----- nvinfo : EIATTR_CRS_STACK_SIZE
	.align		4
.L_195:
        /*0040*/ 	.byte	0x04, 0x1e
        /*0042*/ 	.short	(.L_197 - .L_196)
.L_196:
        /*0044*/ 	.word	0x00000000


	//----- nvinfo : EIATTR_CBANK_PARAM_SIZE
	.align		4
.L_197:
        /*0048*/ 	.byte	0x03, 0x19
        /*004a*/ 	.short	0x000c


	//----- nvinfo : EIATTR_PARAM_CBANK
	.align		4
        /*004c*/ 	.byte	0x04, 0x0a
        /*004e*/ 	.short	(.L_199 - .L_198)
	.align		4
.L_198:
        /*0050*/ 	.word	index@(.nv.constant0._Z7restorePdi)
        /*0054*/ 	.short	0x0380
        /*0056*/ 	.short	0x000c


	//----- nvinfo : EIATTR_SW_WAR
	.align		4
.L_199:
        /*0058*/ 	.byte	0x04, 0x36
        /*005a*/ 	.short	(.L_201 - .L_200)
.L_200:
        /*005c*/ 	.word	0x00000008
.L_201:


//--------------------- .nv.info._Z4stepPdS_m     --------------------------
	.section	.nv.info._Z4stepPdS_m,"",@"SHT_CUDA_INFO"
	.sectionflags	@""
	.align	4


	//----- nvinfo : EIATTR_CUDA_API_VERSION
	.align		4
        /*0000*/ 	.byte	0x04, 0x37
        /*0002*/ 	.short	(.L_203 - .L_202)
.L_202:
        /*0004*/ 	.word	0x00000082


	//----- nvinfo : EIATTR_KPARAM_INFO
	.align		4
.L_203:
        /*0008*/ 	.byte	0x04, 0x17
        /*000a*/ 	.short	(.L_205 - .L_204)
.L_204:
        /*000c*/ 	.word	0x00000000
        /*0010*/ 	.short	0x0002
        /*0012*/ 	.short	0x0010
        /*0014*/ 	.byte	0x00, 0xf0, 0x21, 0x00


	//----- nvinfo : EIATTR_KPARAM_INFO
	.align		4
.L_205:
        /*0018*/ 	.byte	0x04, 0x17
        /*001a*/ 	.short	(.L_207 - .L_206)
.L_206:
        /*001c*/ 	.word	0x00000000
        /*0020*/ 	.short	0x0001
        /*0022*/ 	.short	0x0008
        /*0024*/ 	.byte	0x00, 0xf5, 0x21, 0x00


	//----- nvinfo : EIATTR_KPARAM_INFO
	.align		4
.L_207:
        /*0028*/ 	.byte	0x04, 0x17
        /*002a*/ 	.short	(.L_209 - .L_208)
.L_208:
        /*002c*/ 	.word	0x00000000
        /*0030*/ 	.short	0x0000
        /*0032*/ 	.short	0x0000
        /*0034*/ 	.byte	0x00, 0xf5, 0x21, 0x00


	//----- nvinfo : EIATTR_SPARSE_MMA_MASK
	.align		4
.L_209:
        /*0038*/ 	.byte	0x03, 0x50
        /*003a*/ 	.short	0x0000


	//----- nvinfo : EIATTR_MAXREG_COUNT
	.align		4
        /*003c*/ 	.byte	0x03, 0x1b
        /*003e*/ 	.short	0x00ff


	//----- nvinfo : EIATTR_MERCURY_ISA_VERSION
	.align		4
        /*0040*/ 	.byte	0x03, 0x5f
        /*0042*/ 	.short	0x0101


	//----- nvinfo : EIATTR_VRC_CTA_INIT_COUNT
	.align		4
        /*0044*/ 	.byte	0x02, 0x4a
	.zero		1
	.zero		1


	//----- nvinfo : EIATTR_EXIT_INSTR_OFFSETS
	.align		4
        /*0048*/ 	.byte	0x04, 0x1c
        /*004a*/ 	.short	(.L_211 - .L_210)


	//   ....[0]....
.L_210:
        /*004c*/ 	.word	0x00000120


	//   ....[1]....
        /*0050*/ 	.word	0x00000310


	//----- nvinfo : EIATTR_CBANK_PARAM_SIZE
	.align		4
.L_211:
        /*0054*/ 	.byte	0x03, 0x19
        /*0056*/ 	.short	0x0018


	//----- nvinfo : EIATTR_PARAM_CBANK
	.align		4
        /*0058*/ 	.byte	0x04, 0x0a
        /*005a*/ 	.short	(.L_213 - .L_212)
	.align		4
.L_212:
        /*005c*/ 	.word	index@(.nv.constant0._Z4stepPdS_m)
        /*0060*/ 	.short	0x0380
        /*0062*/ 	.short	0x0018


	//----- nvinfo : EIATTR_SW_WAR
	.align		4
.L_213:
        /*0064*/ 	.byte	0x04, 0x36
        /*0066*/ 	.short	(.L_215 - .L_214)
.L_214:
        /*0068*/ 	.word	0x00000008
.L_215:


//--------------------- .nv.callgraph             --------------------------
	.section	.nv.callgraph,"",@"SHT_CUDA_CALLGRAPH"
	.align	4
	.sectionentsize	8
	.align		4
        /*0000*/ 	.word	0x00000000
	.align		4
        /*0004*/ 	.word	0xffffffff
	.align		4
        /*0008*/ 	.word	0x00000000
	.align		4
        /*000c*/ 	.word	0xfffffffe
	.align		4
        /*0010*/ 	.word	0x00000000
	.align		4
        /*0014*/ 	.word	0xfffffffd
	.align		4
        /*0018*/ 	.word	0x00000000
	.align		4
        /*001c*/ 	.word	0xfffffffc


//--------------------- .nv.constant4             --------------------------
	.section	.nv.constant4,"a",@progbits
	.align	8
	.align		8
.nv.constant4:
        /*0000*/ 	.dword	_ZN34_INTERNAL_ac3ecc12_4_k_cu_1126c9014cuda3std3__45__cpo5beginE
	.align		8
        /*0008*/ 	.dword	_ZN34_INTERNAL_ac3ecc12_4_k_cu_1126c9014cuda3std3__45__cpo3endE
	.align		8
        /*0010*/ 	.dword	_ZN34_INTERNAL_ac3ecc12_4_k_cu_1126c9014cuda3std3__45__cpo6cbeginE
	.align		8
        /*0018*/ 	.dword	_ZN34_INTERNAL_ac3ecc12_4_k_cu_1126c9014cuda3std3__45__cpo4cendE
	.align		8
        /*0020*/ 	.dword	_ZN34_INTERNAL_ac3ecc12_4_k_cu_1126c9014cuda3std3__45__cpo6rbeginE
	.align		8
        /*0028*/ 	.dword	_ZN34_INTERNAL_ac3ecc12_4_k_cu_1126c9014cuda3std3__45__cpo4rendE
	.align		8
        /*0030*/ 	.dword	_ZN34_INTERNAL_ac3ecc12_4_k_cu_1126c9014cuda3std3__45__cpo7crbeginE
	.align		8
        /*0038*/ 	.dword	_ZN34_INTERNAL_ac3ecc12_4_k_cu_1126c9014cuda3std3__45__cpo5crendE
	.align		8
        /*0040*/ 	.dword	_ZN34_INTERNAL_ac3ecc12_4_k_cu_1126c9014cuda3std3__436_GLOBAL__N__ac3ecc12_4_k_cu_1126c9016ignoreE
	.align		8
        /*0048*/ 	.dword	_ZN34_INTERNAL_ac3ecc12_4_k_cu_1126c9014cuda3std3__419piecewise_constructE
	.align		8
        /*0050*/ 	.dword	_ZN34_INTERNAL_ac3ecc12_4_k_cu_1126c9014cuda3std3__48in_placeE
	.align		8
        /*0058*/ 	.dword	_ZN34_INTERNAL_ac3ecc12_4_k_cu_1126c9014cuda3std3__420unreachable_sentinelE
	.align		8
        /*0060*/ 	.dword	_ZN34_INTERNAL_ac3ecc12_4_k_cu_1126c9014cuda3std3__47nulloptE
	.align		8
        /*0068*/ 	.dword	_ZN34_INTERNAL_ac3ecc12_4_k_cu_1126c9014cuda3std3__48unexpectE
	.align		8
        /*0070*/ 	.dword	_ZN34_INTERNAL_ac3ecc12_4_k_cu_1126c9014cuda3std6ranges3__45__cpo4swapE
	.align		8
        /*0078*/ 	.dword	_ZN34_INTERNAL_ac3ecc12_4_k_cu_1126c9014cuda3std6ranges3__45__cpo9iter_moveE
	.align		8
        /*0080*/ 	.dword	_ZN34_INTERNAL_ac3ecc12_4_k_cu_1126c9014cuda3std6ranges3__45__cpo5beginE
	.align		8
        /*0088*/ 	.dword	_ZN34_INTERNAL_ac3ecc12_4_k_cu_1126c9014cuda3std6ranges3__45__cpo3endE
	.align		8
        /*0090*/ 	.dword	_ZN34_INTERNAL_ac3ecc12_4_k_cu_1126c9014cuda3std6ranges3__45__cpo6cbeginE
	.align		8
        /*0098*/ 	.dword	_ZN34_INTERNAL_ac3ecc12_4_k_cu_1126c9014cuda3std6ranges3__45__cpo4cendE
	.align		8
        /*00a0*/ 	.dword	_ZN34_INTERNAL_ac3ecc12_4_k_cu_1126c9014cuda3std6ranges3__45__cpo7advanceE
	.align		8
        /*00a8*/ 	.dword	_ZN34_INTERNAL_ac3ecc12_4_k_cu_1126c9014cuda3std6ranges3__45__cpo9iter_swapE
	.align		8
        /*00b0*/ 	.dword	_ZN34_INTERNAL_ac3ecc12_4_k_cu_1126c9014cuda3std6ranges3__45__cpo4nextE
	.align		8
        /*00b8*/ 	.dword	_ZN34_INTERNAL_ac3ecc12_4_k_cu_1126c9014cuda3std6ranges3__45__cpo4prevE
	.align		8
        /*00c0*/ 	.dword	_ZN34_INTERNAL_ac3ecc12_4_k_cu_1126c9014cuda3std6ranges3__45__cpo4dataE
	.align		8
        /*00c8*/ 	.dword	_ZN34_INTERNAL_ac3ecc12_4_k_cu_1126c9014cuda3std6ranges3__45__cpo5cdataE
	.align		8
        /*00d0*/ 	.dword	_ZN34_INTERNAL_ac3ecc12_4_k_cu_1126c9014cuda3std6ranges3__45__cpo4sizeE
	.align		8
        /*00d8*/ 	.dword	_ZN34_INTERNAL_ac3ecc12_4_k_cu_1126c9014cuda3std6ranges3__45__cpo5ssizeE
	.align		8
        /*00e0*/ 	.dword	_ZN34_INTERNAL_ac3ecc12_4_k_cu_1126c9014cuda3std6ranges3__45__cpo8distanceE
	.align		8
        /*00e8*/ 	.dword	_ZN34_INTERNAL_ac3ecc12_4_k_cu_1126c9016thrust24THRUST_300001_SM_1000_NS6system6detail10sequential3seqE
	.align		8
        /*00f0*/ 	.dword	_ZN34_INTERNAL_ac3ecc12_4_k_cu_1126c9016thrust24THRUST_300001_SM_1000_NS12placeholders2_1E
	.align		8
        /*00f8*/ 	.dword	_ZN34_INTERNAL_ac3ecc12_4_k_cu_1126c9016thrust24THRUST_300001_SM_1000_NS12placeholders2_2E
	.align		8
        /*0100*/ 	.dword	_ZN34_INTERNAL_ac3ecc12_4_k_cu_1126c9016thrust24THRUST_300001_SM_1000_NS12placeholders2_3E
	.align		8
        /*0108*/ 	.dword	_ZN34_INTERNAL_ac3ecc12_4_k_cu_1126c9016thrust24THRUST_300001_SM_1000_NS12placeholders2_4E
	.align		8
        /*0110*/ 	.dword	_ZN34_INTERNAL_ac3ecc12_4_k_cu_1126c9016thrust24THRUST_300001_SM_1000_NS12placeholders2_5E
	.align		8
        /*0118*/ 	.dword	_ZN34_INTERNAL_ac3ecc12_4_k_cu_1126c9016thrust24THRUST_300001_SM_1000_NS12placeholders2_6E
	.align		8
        /*0120*/ 	.dword	_ZN34_INTERNAL_ac3ecc12_4_k_cu_1126c9016thrust24THRUST_300001_SM_1000_NS12placeholders2_7E
	.align		8
        /*0128*/ 	.dword	_ZN34_INTERNAL_ac3ecc12_4_k_cu_1126c9016thrust24THRUST_300001_SM_1000_NS12placeholders2_8E
	.align		8
        /*0130*/ 	.dword	_ZN34_INTERNAL_ac3ecc12_4_k_cu_1126c9016thrust24THRUST_300001_SM_1000_NS12placeholders2_9E
	.align		8
        /*0138*/ 	.dword	_ZN34_INTERNAL_ac3ecc12_4_k_cu_1126c9016thrust24THRUST_300001_SM_1000_NS12placeholders3_10E


//--------------------- .text._ZN3cub18CUB_300001_SM_10006detail6reduce28DeviceReduceSingleTileKernelINS2_10policy_hubIdyN4cuda3__47maximumIvEEE10Policy1000EPdSB_iS8_ddNS5_3std3__410__identityEEEvT0_T1_T2_T3_T4_T6_ --------------------------
	.section	.text._ZN3cub18CUB_300001_SM_10006detail6reduce28DeviceReduceSingleTileKernelINS2_10policy_hubIdyN4cuda3__47maximumIvEEE10Policy1000EPdSB_iS8_ddNS5_3std3__410__identityEEEvT0_T1_T2_T3_T4_T6_,"ax",@progbits
	.align	128
        .global         _ZN3cub18CUB_300001_SM_10006detail6reduce28DeviceReduceSingleTileKernelINS2_10policy_hubIdyN4cuda3__47maximumIvEEE10Policy1000EPdSB_iS8_ddNS5_3std3__410__identityEEEvT0_T1_T2_T3_T4_T6_
        .type           _ZN3cub18CUB_300001_SM_10006detail6reduce28DeviceReduceSingleTileKernelINS2_10policy_hubIdyN4cuda3__47maximumIvEEE10Policy1000EPdSB_iS8_ddNS5_3std3__410__identityEEEvT0_T1_T2_T3_T4_T6_,@function
        .size           _ZN3cub18CUB_300001_SM_10006detail6reduce28DeviceReduceSingleTileKernelINS2_10policy_hubIdyN4cuda3__47maximumIvEEE10Policy1000EPdSB_iS8_ddNS5_3std3__410__identityEEEvT0_T1_T2_T3_T4_T6_,(.L_x_182 - _ZN3cub18CUB_300001_SM_10006detail6reduce28DeviceReduceSingleTileKernelINS2_10policy_hubIdyN4cuda3__47maximumIvEEE10Policy1000EPdSB_iS8_ddNS5_3std3__410__identityEEEvT0_T1_T2_T3_T4_T6_)
        .other          _ZN3cub18CUB_300001_SM_10006detail6reduce28DeviceReduceSingleTileKernelINS2_10policy_hubIdyN4cuda3__47maximumIvEEE10Policy1000EPdSB_iS8_ddNS5_3std3__410__identityEEEvT0_T1_T2_T3_T4_T6_,@"STO_CUDA_ENTRY STV_DEFAULT"
_ZN3cub18CUB_300001_SM_10006detail6reduce28DeviceReduceSingleTileKernelINS2_10policy_hubIdyN4cuda3__47maximumIvEEE10Policy1000EPdSB_iS8_ddNS5_3std3__410__identityEEEvT0_T1_T2_T3_T4_T6_:
.text._ZN3cub18CUB_300001_SM_10006detail6reduce28DeviceReduceSingleTileKernelINS2_10policy_hubIdyN4cuda3__47maximumIvEEE10Policy1000EPdSB_iS8_ddNS5_3std3__410__identityEEEvT0_T1_T2_T3_T4_T6_:
[----:B------:R-:W-:Y:S01]  /*0000*/  LDC R1, c[0x0][0x37c] ;  /* 0x0000df00ff017b82 */ /* 0x000fe20000000800 */
[----:B------:R-:W0:Y:S01]  /*0010*/  LDCU UR4, c[0x0][0x390] ;  /* 0x00007200ff0477ac */ /* 0x000e220008000800 */
[----:B------:R-:W1:Y:S01]  /*0020*/  LDCU.64 UR6, c[0x0][0x358] ;  /* 0x00006b00ff0677ac */ /* 0x000e620008000a00 */
[----:B0-----:R-:W-:-:S05]  /*0030*/  IMAD.U32 R4, RZ, RZ, UR4 ;  /* 0x00000004ff047e24 */ /* 0x001fca000f8e00ff */
[----:B------:R-:W-:-:S13]  /*0040*/  ISETP.NE.AND P0, PT, R4, RZ, PT ;  /* 0x000000ff0400720c */ /* 0x000fda0003f05270 */
[----:B-1----:R-:W-:Y:S05]  /*0050*/  @P0 BRA `(.L_x_0) ;  /* 0x00000000001c0947 */ /* 0x002fea0003800000 */
[----:B------:R-:W0:Y:S02]  /*0060*/  S2R R0, SR_TID.X ;  /* 0x0000000000007919 */ /* 0x000e240000002100 */
[----:B0-----:R-:W-:-:S13]  /*0070*/  ISETP.NE.AND P0, PT, R0, RZ, PT ;  /* 0x000000ff0000720c */ /* 0x001fda0003f05270 */
[----:B------:R-:W-:Y:S05]  /*0080*/  @P0 EXIT ;  /* 0x000000000000094d */ /* 0x000fea0003800000 */
[----:B------:R-:W0:Y:S08]  /*0090*/  LDC.64 R2, c[0x0][0x388] ;  /* 0x0000e200ff027b82 */ /* 0x000e300000000a00 */
[----:B------:R-:W0:Y:S02]  /*00a0*/  LDC.64 R4, c[0x0][0x398] ;  /* 0x0000e600ff047b82 */ /* 0x000e240000000a00 */
[----:B0-----:R-:W-:Y:S01]  /*00b0*/  STG.E.64 desc[UR6][R2.64], R4 ;  /* 0x0000000402007986 */ /* 0x001fe2000c101b06 */
[----:B------:R-:W-:Y:S05]  /*00c0*/  EXIT ;  /* 0x000000000000794d */ /* 0x000fea0003800000 */
.L_x_0:
[----:B------:R-:W0:Y:S01]  /*00d0*/  LDCU UR4, c[0x0][0x380] ;  /* 0x00007000ff0477ac */ /* 0x000e220008000800 */
[----:B------:R-:W-:Y:S01]  /*00e0*/  BSSY.RECONVERGENT B0, `(.L_x_1) ;  /* 0x00005b3000007945 */ /* 0x000fe20003800200 */
[----:B0-----:R-:W-:-:S09]  /*00f0*/  ULOP3.LUT UP0, URZ, UR4, 0x1f, URZ, 0xc0, !UPT ;  /* 0x0000001f04ff7892 */ /* 0x001fd2000f80c0ff */
[----:B------:R-:W-:Y:S05]  /*0100*/  BRA.U UP0, `(.L_x_2) ;  /* 0x0000002d003c7547 */ /* 0x000fea000b800000 */
[----:B------:R-:W-:-:S13]  /*0110*/  ISETP.GT.AND P0, PT, R4, 0x7ff, PT ;  /* 0x000007ff0400780c */ /* 0x000fda0003f04270 */
[----:B------:R-:W-:Y:S05]  /*0120*/  @P0 BRA `(.L_x_3) ;  /* 0x0000001400e80947 */ /* 0x000fea0003800000 */
[----:B------:R-:W0:Y:S01]  /*0130*/  S2R R3, SR_TID.X ;  /* 0x0000000000037919 */ /* 0x000e220000002100 */
[----:B------:R-:W-:Y:S01]  /*0140*/  BSSY.RECONVERGENT B1, `(.L_x_4) ;  /* 0x0000009000017945 */ /* 0x000fe20003800200 */
[----:B------:R-:W-:Y:S02]  /*0150*/  CS2R R6, SRZ ;  /* 0x0000000000067805 */ /* 0x000fe4000001ff00 */
[----:B0-----:R-:W-:Y:S01]  /*0160*/  ISETP.GE.AND P0, PT, R3, R4, PT ;  /* 0x000000040300720c */ /* 0x001fe20003f06270 */
[----:B------:R-:W-:-:S12]  /*0170*/  IMAD.MOV.U32 R5, RZ, RZ, R3 ;  /* 0x000000ffff057224 */ /* 0x000fd800078e0003 */
[----:B------:R-:W-:Y:S05]  /*0180*/  @P0 BRA `(.L_x_5) ;  /* 0x0000000000100947 */ /* 0x000fea0003800000 */
[----:B------:R-:W0:Y:S02]  /*0190*/  LDC.64 R6, c[0x0][0x380] ;  /* 0x0000e000ff067b82 */ /* 0x000e240000000a00 */
[----:B0-----:R-:W-:-:S06]  /*01a0*/  IMAD.WIDE.U32 R6, R3, 0x8, R6 ;  /* 0x0000000803067825 */ /* 0x001fcc00078e0006 */
[----:B------:R-:W5:Y:S01]  /*01b0*/  LDG.E.64.CONSTANT R6, desc[UR6][R6.64] ;  /* 0x0000000606067981 */ /* 0x000f62000c1e9b00 */
[----:B------:R-:W-:-:S07]  /*01c0*/  VIADD R5, R3, 0x100 ;  /* 0x0000010003057836 */ /* 0x000fce0000000000 */
.L_x_5:
[----:B------:R-:W-:Y:S05]  /*01d0*/  BSYNC.RECONVERGENT B1 ;  /* 0x0000000000017941 */ /* 0x000fea0003800200 */
.L_x_4:
[----:B------:R-:W-:Y:S01]  /*01e0*/  ISETP.GE.AND P0, PT, R5, R4, PT ;  /* 0x000000040500720c */ /* 0x000fe20003f06270 */
[----:B------:R-:W-:-:S12]  /*01f0*/  BSSY.RECONVERGENT B1, `(.L_x_6) ;  /* 0x00000b0000017945 */ /* 0x000fd80003800200 */
[----:B------:R-:W-:Y:S05]  /*0200*/  @P0 BRA `(.L_x_7) ;  /* 0x0000000800b80947 */ /* 0x000fea0003800000 */
[----:B------:R-:W-:Y:S01]  /*0210*/  LOP3.LUT R9, RZ, R5, RZ, 0x33, !PT ;  /* 0x00000005ff097212 */ /* 0x000fe200078e33ff */
[----:B------:R-:W-:Y:S04]  /*0220*/  BSSY.RECONVERGENT B2, `(.L_x_8) ;  /* 0x0000019000027945 */ /* 0x000fe80003800200 */
[----:B------:R-:W-:-:S05]  /*0230*/  IMAD.IADD R0, R9, 0x1, R4 ;  /* 0x0000000109007824 */ /* 0x000fca00078e0204 */
[C---:B------:R-:W-:Y:S02]  /*0240*/  LOP3.LUT R2, R0.reuse, 0x300, RZ, 0xc0, !PT ;  /* 0x0000030000027812 */ /* 0x040fe400078ec0ff */
[----:B------:R-:W-:Y:S02]  /*0250*/  ISETP.GE.U32.AND P0, PT, R0, 0x300, PT ;  /* 0x000003000000780c */ /* 0x000fe40003f06070 */
[----:B------:R-:W-:-:S13]  /*0260*/  ISETP.NE.AND P1, PT, R2, 0x300, PT ;  /* 0x000003000200780c */ /* 0x000fda0003f25270 */
[----:B------:R-:W-:Y:S05]  /*0270*/  @!P1 BRA `(.L_x_9) ;  /* 0x00000000004c9947 */ /* 0x000fea0003800000 */
[----:B------:R-:W0:Y:S01]  /*0280*/  LDC.64 R8, c[0x0][0x380] ;  /* 0x0000e000ff087b82 */ /* 0x000e220000000a00 */
[----:B------:R-:W-:-:S04]  /*0290*/  LEA.HI R0, R0, 0x1, RZ, 0x18 ;  /* 0x0000000100007811 */ /* 0x000fc800078fc0ff */
[----:B------:R-:W-:-:S05]  /*02a0*/  LOP3.LUT R0, R0, 0x3, RZ, 0xc0, !PT ;  /* 0x0000000300007812 */ /* 0x000fca00078ec0ff */
[----:B------:R-:W-:Y:S02]  /*02b0*/  IMAD.MOV R0, RZ, RZ, -R0 ;  /* 0x000000ffff007224 */ /* 0x000fe400078e0a00 */
[----:B0-----:R-:W-:-:S04]  /*02c0*/  IMAD.WIDE.U32 R8, R5, 0x8, R8 ;  /* 0x0000000805087825 */ /* 0x001fc800078e0008 */
[----:B------:R-:W-:Y:S02]  /*02d0*/  IMAD.MOV.U32 R2, RZ, RZ, R8 ;  /* 0x000000ffff027224 */ /* 0x000fe400078e0008 */
[----:B------:R-:W-:-:S07]  /*02e0*/  IMAD.MOV.U32 R11, RZ, RZ, R9 ;  /* 0x000000ffff0b7224 */ /* 0x000fce00078e0009 */
.L_x_10:
[----:B------:R-:W-:Y:S02]  /*02f0*/  IMAD.MOV.U32 R8, RZ, RZ, R2 ;  /* 0x000000ffff087224 */ /* 0x000fe400078e0002 */
[----:B------:R-:W-:-:S06]  /*0300*/  IMAD.MOV.U32 R9, RZ, RZ, R11 ;  /* 0x000000ffff097224 */ /* 0x000fcc00078e000b */
[----:B------:R-:W2:Y:S01]  /*0310*/  LDG.E.64.CONSTANT R8, desc[UR6][R8.64] ;  /* 0x0000000608087981 */ /* 0x000ea2000c1e9b00 */
[----:B------:R-:W-:Y:S01]  /*0320*/  VIADD R0, R0, 0x1 ;  /* 0x0000000100007836 */ /* 0x000fe20000000000 */
[----:B------:R-:W-:Y:S01]  /*0330*/  IADD3 R2, P3, PT, R2, 0x800, RZ ;  /* 0x0000080002027810 */ /* 0x000fe20007f7e0ff */
[----:B------:R-:W-:-:S03]  /*0340*/  VIADD R5, R5, 0x100 ;  /* 0x0000010005057836 */ /* 0x000fc60000000000 */
[----:B------:R-:W-:Y:S01]  /*0350*/  ISETP.NE.AND P2, PT, R0, RZ, PT ;  /* 0x000000ff0000720c */ /* 0x000fe20003f45270 */
[----:B------:R-:W-:Y:S01]  /*0360*/  IMAD.X R11, RZ, RZ, R11, P3 ;  /* 0x000000ffff0b7224 */ /* 0x000fe200018e060b */
[----:B--2--5:R-:W-:-:S06]  /*0370*/  DSETP.GEU.AND P1, PT, R6, R8, PT ;  /* 0x000000080600722a */ /* 0x024fcc0003f2e000 */
[----:B------:R-:W-:Y:S02]  /*0380*/  FSEL R6, R8, R6, !P1 ;  /* 0x0000000608067208 */ /* 0x000fe40004800000 */
[----:B------:R-:W-:-:S03]  /*0390*/  FSEL R7, R9, R7, !P1 ;  /* 0x0000000709077208 */ /* 0x000fc60004800000 */
[----:B------:R-:W-:Y:S05]  /*03a0*/  @P2 BRA `(.L_x_10) ;  /* 0xfffffffc00d02947 */ /* 0x000fea000383ffff */
.L_x_9:
[----:B------:R-:W-:Y:S05]  /*03b0*/  BSYNC.RECONVERGENT B2 ;  /* 0x0000000000027941 */ /* 0x000fea0003800200 */
.L_x_8:
[----:B------:R-:W-:Y:S05]  /*03c0*/  @!P0 BRA `(.L_x_7) ;  /* 0x0000000800488947 */ /* 0x000fea0003800000 */
[----:B------:R-:W-:Y:S01]  /*03d0*/  IMAD.IADD R0, R4, 0x1, -R5 ;  /* 0x0000000104007824 */ /* 0x000fe200078e0a05 */
[----:B------:R-:W-:Y:S01]  /*03e0*/  BSSY.RECONVERGENT B2, `(.L_x_11) ;  /* 0x0000051000027945 */ /* 0x000fe20003800200 */
[----:B------:R-:W-:-:S03]  /*03f0*/  PLOP3.LUT P0, PT, PT, PT, PT, 0x80, 0x8 ;  /* 0x000000000008781c */ /* 0x000fc60003f0f070 */
[----:B------:R-:W-:-:S13]  /*0400*/  ISETP.GT.AND P1, PT, R0, 0xc00, PT ;  /* 0x00000c000000780c */ /* 0x000fda0003f24270 */
[----:B------:R-:W-:Y:S05]  /*0410*/  @!P1 BRA `(.L_x_12) ;  /* 0x0000000400349947 */ /* 0x000fea0003800000 */
[----:B------:R-:W0:Y:S01]  /*0420*/  LDC.64 R8, c[0x0][0x380] ;  /* 0x0000e000ff087b82 */ /* 0x000e220000000a00 */
[----:B------:R-:W-:Y:S01]  /*0430*/  PLOP3.LUT P0, PT, PT, PT, PT, 0x8, 0x80 ;  /* 0x000000000080781c */ /* 0x000fe20003f0e170 */
[----:B------:R-:W-:-:S12]  /*0440*/  VIADD R0, R4, 0xfffff400 ;  /* 0xfffff40004007836 */ /* 0x000fd80000000000 */
.L_x_13:
[----:B0-----:R-:W-:-:S05]  /*0450*/  IMAD.WIDE R30, R5, 0x8, R8 ;  /* 0x00000008051e7825 */ /* 0x001fca00078e0208 */
[----:B------:R-:W2:Y:S04]  /*0460*/  LDG.E.64.CONSTANT R10, desc[UR6][R30.64] ;  /* 0x000000061e0a7981 */ /* 0x000ea8000c1e9b00 */
[----:B------:R-:W3:Y:S04]  /*0470*/  LDG.E.64.CONSTANT R12, desc[UR6][R30.64+0x800] ;  /* 0x000800061e0c7981 */ /* 0x000ee8000c1e9b00 */
[----:B------:R-:W4:Y:S01]  /*0480*/  LDG.E.64.CONSTANT R14, desc[UR6][R30.64+0x1000] ;  /* 0x001000061e0e7981 */ /* 0x000f22000c1e9b00 */
[----:B------:R-:W-:-:S03]  /*0490*/  VIADD R39, R5, 0x400 ;  /* 0x0000040005277836 */ /* 0x000fc60000000000 */
[----:B------:R-:W4:Y:S01]  /*04a0*/  LDG.E.64.CONSTANT R16, desc[UR6][R30.64+0x1800] ;  /* 0x001800061e107981 */ /* 0x000f22000c1e9b00 */
[----:B------:R-:W-:-:S05]  /*04b0*/  IMAD.WIDE R38, R39, 0x8, R8 ;  /* 0x0000000827267825 */ /* 0x000fca00078e0208 */
[----:B------:R-:W4:Y:S04]  /*04c0*/  LDG.E.64.CONSTANT R18, desc[UR6][R38.64] ;  /* 0x0000000626127981 */ /* 0x000f28000c1e9b00 */
[----:B------:R-:W4:Y:S04]  /*04d0*/  LDG.E.64.CONSTANT R20, desc[UR6][R38.64+0x800] ;  /* 0x0008000626147981 */ /* 0x000f28000c1e9b00 */
        /* <DEDUP_REMOVED lines=12> */
[----:B------:R-:W4:Y:S04]  /*05a0*/  LDG.E.64.CONSTANT R38, desc[UR6][R44.64+0x1000] ;  /* 0x001000062c267981 */ /* 0x000f28000c1e9b00 */
[----:B------:R-:W4:Y:S01]  /*05b0*/  LDG.E.64.CONSTANT R40, desc[UR6][R44.64+0x1800] ;  /* 0x001800062c287981 */ /* 0x000f22000c1e9b00 */
[----:B------:R-:W-:-:S05]  /*05c0*/  VIADD R5, R5, 0x1000 ;  /* 0x0000100005057836 */ /* 0x000fca0000000000 */
[----:B------:R-:W-:Y:S01]  /*05d0*/  ISETP.GE.AND P2, PT, R5, R0, PT ;  /* 0x000000000500720c */ /* 0x000fe20003f46270 */
[----:B--2--5:R-:W-:-:S06]  /*05e0*/  DSETP.GEU.AND P1, PT, R6, R10, PT ;  /* 0x0000000a0600722a */ /* 0x024fcc0003f2e000 */
[----:B------:R-:W-:Y:S02]  /*05f0*/  FSEL R6, R10, R6, !P1 ;  /* 0x000000060a067208 */ /* 0x000fe40004800000 */
[----:B------:R-:W-:-:S06]  /*0600*/  FSEL R7, R11, R7, !P1 ;  /* 0x000000070b077208 */ /* 0x000fcc0004800000 */
[----:B---3--:R-:W-:-:S06]  /*0610*/  DSETP.GEU.AND P1, PT, R6, R12, PT ;  /* 0x0000000c0600722a */ /* 0x008fcc0003f2e000 */
[----:B------:R-:W-:Y:S02]  /*0620*/  FSEL R6, R12, R6, !P1 ;  /* 0x000000060c067208 */ /* 0x000fe40004800000 */
[----:B------:R-:W-:-:S06]  /*0630*/  FSEL R7, R13, R7, !P1 ;  /* 0x000000070d077208 */ /* 0x000fcc0004800000 */
[----:B----4-:R-:W-:-:S06]  /*0640*/  DSETP.GEU.AND P1, PT, R6, R14, PT ;  /* 0x0000000e0600722a */ /* 0x010fcc0003f2e000 */
[----:B------:R-:W-:Y:S02]  /*0650*/  FSEL R6, R14, R6, !P1 ;  /* 0x000000060e067208 */ /* 0x000fe40004800000 */
[----:B------:R-:W-:-:S06]  /*0660*/  FSEL R7, R15, R7, !P1 ;  /* 0x000000070f077208 */ /* 0x000fcc0004800000 */
[----:B------:R-:W-:-:S06]  /*0670*/  DSETP.GEU.AND P1, PT, R6, R16, PT ;  /* 0x000000100600722a */ /* 0x000fcc0003f2e000 */
        /* <DEDUP_REMOVED lines=37> */
[----:B------:R-:W-:Y:S01]  /*08d0*/  FSEL R7, R41, R7, !P1 ;  /* 0x0000000729077208 */ /* 0x000fe20004800000 */
[----:B------:R-:W-:Y:S06]  /*08e0*/  @!P2 BRA `(.L_x_13) ;  /* 0xfffffff800d8a947 */ /* 0x000fec000383ffff */
.L_x_12:
[----:B------:R-:W-:Y:S05]  /*08f0*/  BSYNC.RECONVERGENT B2 ;  /* 0x0000000000027941 */ /* 0x000fea0003800200 */
.L_x_11:
[----:B------:R-:W-:Y:S01]  /*0900*/  IMAD.IADD R0, R4, 0x1, -R5 ;  /* 0x0000000104007824 */ /* 0x000fe200078e0a05 */
[----:B------:R-:W-:Y:S04]  /*0910*/  BSSY.RECONVERGENT B2, `(.L_x_14) ;  /* 0x0000029000027945 */ /* 0x000fe80003800200 */
[----:B------:R-:W-:-:S13]  /*0920*/  ISETP.GT.AND P1, PT, R0, 0x400, PT ;  /* 0x000004000000780c */ /* 0x000fda0003f24270 */
[----:B------:R-:W-:Y:S05]  /*0930*/  @!P1 BRA `(.L_x_15) ;  /* 0x0000000000989947 */ /* 0x000fea0003800000 */
[----:B------:R-:W0:Y:S02]  /*0940*/  LDC.64 R18, c[0x0][0x380] ;  /* 0x0000e000ff127b82 */ /* 0x000e240000000a00 */
        /* <DEDUP_REMOVED lines=11> */
[----:B------:R-:W-:Y:S01]  /*0a00*/  VIADD R5, R5, 0x800 ;  /* 0x0000080005057836 */ /* 0x000fe20000000000 */
        /* <DEDUP_REMOVED lines=20> */
[----:B------:R-:W-:Y:S02]  /*0b50*/  FSEL R7, R25, R7, !P0 ;  /* 0x0000000719077208 */ /* 0x000fe40004000000 */
[----:B------:R-:W-:-:S04]  /*0b60*/  PLOP3.LUT P0, PT, PT, PT, PT, 0x8, 0x80 ;  /* 0x000000000080781c */ /* 0x000fc80003f0e170 */
[----:B------:R-:W-:-:S06]  /*0b70*/  DSETP.GEU.AND P1, PT, R6, R26, PT ;  /* 0x0000001a0600722a */ /* 0x000fcc0003f2e000 */
[----:B------:R-:W-:Y:S02]  /*0b80*/  FSEL R6, R26, R6, !P1 ;  /* 0x000000061a067208 */ /* 0x000fe40004800000 */
[----:B------:R-:W-:-:S07]  /*0b90*/  FSEL R7, R27, R7, !P1 ;  /* 0x000000071b077208 */ /* 0x000fce0004800000 */
.L_x_15:
[----:B------:R-:W-:Y:S05]  /*0ba0*/  BSYNC.RECONVERGENT B2 ;  /* 0x0000000000027941 */ /* 0x000fea0003800200 */
.L_x_14:
[----:B------:R-:W-:-:S13]  /*0bb0*/  ISETP.LT.OR P0, PT, R5, R4, P0 ;  /* 0x000000040500720c */ /* 0x000fda0000701670 */
[----:B------:R-:W-:Y:S05]  /*0bc0*/  @!P0 BRA `(.L_x_7) ;  /* 0x0000000000488947 */ /* 0x000fea0003800000 */
[----:B------:R-:W0:Y:S02]  /*0bd0*/  LDC.64 R8, c[0x0][0x380] ;  /* 0x0000e000ff087b82 */ /* 0x000e240000000a00 */
[----:B0-----:R-:W-:-:S05]  /*0be0*/  IMAD.WIDE R8, R5, 0x8, R8 ;  /* 0x0000000805087825 */ /* 0x001fca00078e0208 */
[----:B------:R-:W2:Y:S04]  /*0bf0*/  LDG.E.64.CONSTANT R10, desc[UR6][R8.64] ;  /* 0x00000006080a7981 */ /* 0x000ea8000c1e9b00 */
[----:B------:R-:W3:Y:S04]  /*0c00*/  LDG.E.64.CONSTANT R12, desc[UR6][R8.64+0x800] ;  /* 0x00080006080c7981 */ /* 0x000ee8000c1e9b00 */
[----:B------:R-:W4:Y:S04]  /*0c10*/  LDG.E.64.CONSTANT R14, desc[UR6][R8.64+0x1000] ;  /* 0x00100006080e7981 */ /* 0x000f28000c1e9b00 */
[----:B------:R-:W4:Y:S01]  /*0c20*/  LDG.E.64.CONSTANT R16, desc[UR6][R8.64+0x1800] ;  /* 0x0018000608107981 */ /* 0x000f22000c1e9b00 */
        /* <DEDUP_REMOVED lines=11> */
[----:B------:R-:W-:-:S07]  /*0ce0*/  FSEL R7, R17, R7, !P0 ;  /* 0x0000000711077208 */ /* 0x000fce0004000000 */
.L_x_7:
[----:B------:R-:W-:Y:S05]  /*0cf0*/  BSYNC.RECONVERGENT B1 ;  /* 0x0000000000017941 */ /* 0x000fea0003800200 */
.L_x_6:
[----:B------:R-:W-:-:S13]  /*0d00*/  ISETP.GE.AND P0, PT, R4, 0x100, PT ;  /* 0x000001000400780c */ /* 0x000fda0003f06270 */
[----:B------:R-:W-:Y:S05]  /*0d10*/  @!P0 BRA `(.L_x_16) ;  /* 0x00000004003c8947 */ /* 0x000fea0003800000 */
[----:B------:R-:W0:Y:S01]  /*0d20*/  S2R R8, SR_LANEID ;  /* 0x0000000000087919 */ /* 0x000e220000000000 */
[----:B-----5:R-:W-:Y:S04]  /*0d30*/  SHFL.DOWN PT, R4, R6, 0x1, 0x1f ;  /* 0x08201f0006047f89 */ /* 0x020fe800000e0000 */
[----:B------:R-:W1:Y:S02]  /*0d40*/  SHFL.DOWN PT, R5, R7, 0x1, 0x1f ;  /* 0x08201f0007057f89 */ /* 0x000e6400000e0000 */
[----:B-1----:R-:W-:Y:S01]  /*0d50*/  DSETP.GEU.AND P1, PT, R6, R4, PT ;  /* 0x000000040600722a */ /* 0x002fe20003f2e000 */
[C---:B0-----:R-:W-:Y:S02]  /*0d60*/  ISETP.GT.AND P0, PT, R8.reuse, 0x1e, PT ;  /* 0x0000001e0800780c */ /* 0x041fe40003f04270 */
[----:B------:R-:W-:-:S03]  /*0d70*/  ISETP.NE.AND P2, PT, R8, RZ, PT ;  /* 0x000000ff0800720c */ /* 0x000fc60003f45270 */
[----:B------:R-:W-:Y:S02]  /*0d80*/  FSEL R9, R4, R6, !P1 ;  /* 0x0000000604097208 */ /* 0x000fe40004800000 */
[----:B------:R-:W-:Y:S02]  /*0d90*/  FSEL R5, R5, R7, !P1 ;  /* 0x0000000705057208 */ /* 0x000fe40004800000 */
[----:B------:R-:W-:Y:S02]  /*0da0*/  FSEL R6, R6, R9, P0 ;  /* 0x0000000906067208 */ /* 0x000fe40000000000 */
[----:B------:R-:W-:Y:S02]  /*0db0*/  FSEL R11, R7, R5, P0 ;  /* 0x00000005070b7208 */ /* 0x000fe40000000000 */
[----:B------:R-:W-:Y:S01]  /*0dc0*/  ISETP.GT.AND P0, PT, R8, 0x1d, PT ;  /* 0x0000001d0800780c */ /* 0x000fe20003f04270 */
[----:B------:R-:W-:Y:S01]  /*0dd0*/  SHFL.DOWN PT, R4, R6, 0x2, 0x1f ;  /* 0x08401f0006047f89 */ /* 0x000fe200000e0000 */
[----:B------:R-:W-:Y:S01]  /*0de0*/  @!P2 MOV R2, 0x400 ;  /* 0x000004000002a802 */ /* 0x000fe20000000f00 */
[----:B------:R-:W-:Y:S01]  /*0df0*/  IMAD.MOV.U32 R7, RZ, RZ, R11 ;  /* 0x000000ffff077224 */ /* 0x000fe200078e000b */
[----:B------:R-:W-:Y:S01]  /*0e00*/  @!P2 SHF.R.U32.HI R0, RZ, 0x2, R3 ;  /* 0x00000002ff00a819 */ /* 0x000fe20000011603 */
[----:B------:R-:W0:Y:S03]  /*0e10*/  SHFL.DOWN PT, R5, R11, 0x2, 0x1f ;  /* 0x08401f000b057f89 */ /* 0x000e2600000e0000 */
[----:B------:R-:W-:Y:S01]  /*0e20*/  @!P2 LOP3.LUT R0, R0, 0xf8, RZ, 0xc0, !PT ;  /* 0x000000f80000a812 */ /* 0x000fe200078ec0ff */
[----:B------:R-:W1:Y:S01]  /*0e30*/  @!P2 S2R R9, SR_CgaCtaId ;  /* 0x000000000009a919 */ /* 0x000e620000008800 */
[----:B0-----:R-:W-:-:S06]  /*0e40*/  DSETP.GEU.AND P1, PT, R6, R4, PT ;  /* 0x000000040600722a */ /* 0x001fcc0003f2e000 */
[----:B------:R-:W-:Y:S02]  /*0e50*/  @!P0 FSEL R6, R4, R6, !P1 ;  /* 0x0000000604068208 */ /* 0x000fe40004800000 */
[----:B------:R-:W-:Y:S02]  /*0e60*/  @!P0 FSEL R11, R5, R11, !P1 ;  /* 0x0000000b050b8208 */ /* 0x000fe40004800000 */
[----:B------:R-:W-:Y:S01]  /*0e70*/  ISETP.GT.AND P0, PT, R8, 0x1b, PT ;  /* 0x0000001b0800780c */ /* 0x000fe20003f04270 */
[----:B------:R-:W-:Y:S02]  /*0e80*/  SHFL.DOWN PT, R4, R6, 0x4, 0x1f ;  /* 0x08801f0006047f89 */ /* 0x000fe400000e0000 */
[----:B------:R-:W-:Y:S02]  /*0e90*/  IMAD.MOV.U32 R7, RZ, RZ, R11 ;  /* 0x000000ffff077224 */ /* 0x000fe400078e000b */
[----:B------:R-:W0:Y:S04]  /*0ea0*/  SHFL.DOWN PT, R5, R11, 0x4, 0x1f ;  /* 0x08801f000b057f89 */ /* 0x000e2800000e0000 */
        /* <DEDUP_REMOVED lines=14> */
[----:B0-----:R-:W-:Y:S01]  /*0f90*/  DSETP.GEU.AND P0, PT, R6, R4, PT ;  /* 0x000000040600722a */ /* 0x001fe20003f0e000 */
[----:B-1----:R-:W-:-:S05]  /*0fa0*/  @!P2 LEA R7, R9, R2, 0x18 ;  /* 0x000000020907a211 */ /* 0x002fca00078ec0ff */
[----:B------:R-:W-:Y:S01]  /*0fb0*/  FSEL R4, R4, R6, !P0 ;  /* 0x0000000604047208 */ /* 0x000fe20004000000 */
[----:B------:R-:W-:Y:S01]  /*0fc0*/  @!P2 IMAD.IADD R9, R0, 0x1, R7 ;  /* 0x000000010009a824 */ /* 0x000fe200078e0207 */
[----:B------:R-:W-:Y:S02]  /*0fd0*/  FSEL R5, R5, R11, !P0 ;  /* 0x0000000b05057208 */ /* 0x000fe40004000000 */
[----:B------:R-:W-:Y:S02]  /*0fe0*/  ISETP.NE.AND P0, PT, R3, RZ, PT ;  /* 0x000000ff0300720c */ /* 0x000fe40003f05270 */
[----:B------:R-:W-:Y:S01]  /*0ff0*/  FSEL R6, R6, R4, P1 ;  /* 0x0000000406067208 */ /* 0x000fe20000800000 */
[----:B------:R3:W-:Y:S01]  /*1000*/  @!P2 STS.64 [R9+0x8], R4 ;  /* 0x000008040900a388 */ /* 0x0007e20000000a00 */
[----:B------:R-:W-:Y:S01]  /*1010*/  FSEL R7, R11, R5, P1 ;  /* 0x000000050b077208 */ /* 0x000fe20000800000 */
[----:B------:R-:W-:Y:S08]  /*1020*/  BAR.SYNC.DEFER_BLOCKING 0x0 ;  /* 0x0000000000007b1d */ /* 0x000ff00000010000 */
[----:B------:R-:W-:Y:S05]  /*1030*/  @P0 BRA `(.L_x_17) ;  /* 0x0000004800f40947 */ /* 0x000fea0003800000 */
[----:B------:R-:W0:Y:S01]  /*1040*/  S2UR UR5, SR_CgaCtaId ;  /* 0x00000000000579c3 */ /* 0x000e220000008800 */
[----:B------:R-:W-:Y:S02]  /*1050*/  UMOV UR4, 0x400 ;  /* 0x0000040000047882 */ /* 0x000fe40000000000 */
[----:B0-----:R-:W-:-:S09]  /*1060*/  ULEA UR4, UR5, UR4, 0x18 ;  /* 0x0000000405047291 */ /* 0x001fd2000f8ec0ff */
[----:B---3--:R-:W0:Y:S04]  /*1070*/  LDS.128 R8, [UR4+0x10] ;  /* 0x00001004ff087984 */ /* 0x008e280008000c00 */
[----:B------:R-:W1:Y:S01]  /*1080*/  LDS.128 R12, [UR4+0x20] ;  /* 0x00002004ff0c7984 */ /* 0x000e620008000c00 */
[----:B0-----:R-:W-:-:S06]  /*1090*/  DSETP.GEU.AND P1, PT, R6, R8, PT ;  /* 0x000000080600722a */ /* 0x001fcc0003f2e000 */
[----:B------:R-:W-:Y:S02]  /*10a0*/  FSEL R2, R8, R6, !P1 ;  /* 0x0000000608027208 */ /* 0x000fe40004800000 */
[----:B------:R-:W-:Y:S02]  /*10b0*/  FSEL R3, R9, R7, !P1 ;  /* 0x0000000709037208 */ /* 0x000fe40004800000 */
[----:B------:R-:W0:Y:S04]  /*10c0*/  LDS.128 R4, [UR4+0x30] ;  /* 0x00003004ff047984 */ /* 0x000e280008000c00 */
[----:B------:R-:W-:-:S06]  /*10d0*/  DSETP.GEU.AND P1, PT, R2, R10, PT ;  /* 0x0000000a0200722a */ /* 0x000fcc0003f2e000 */
[----:B------:R-:W-:Y:S02]  /*10e0*/  FSEL R2, R10, R2, !P1 ;  /* 0x000000020a027208 */ /* 0x000fe40004800000 */
[----:B------:R-:W-:-:S06]  /*10f0*/  FSEL R3, R11, R3, !P1 ;  /* 0x000000030b037208 */ /* 0x000fcc0004800000 */
[----:B-1----:R-:W-:-:S06]  /*1100*/  DSETP.GEU.AND P1, PT, R2, R12, PT ;  /* 0x0000000c0200722a */ /* 0x002fcc0003f2e000 */
[----:B------:R-:W-:Y:S02]  /*1110*/  FSEL R8, R12, R2, !P1 ;  /* 0x000000020c087208 */ /* 0x000fe40004800000 */
[----:B------:R-:W-:Y:S02]  /*1120*/  FSEL R9, R13, R3, !P1 ;  /* 0x000000030d097208 */ /* 0x000fe40004800000 */
[----:B------:R-:W1:Y:S04]  /*1130*/  LDS.64 R2, [UR4+0x40] ;  /* 0x00004004ff027984 */ /* 0x000e680008000a00 */
[----:B------:R-:W-:-:S06]  /*1140*/  DSETP.GEU.AND P1, PT, R8, R14, PT ;  /* 0x0000000e0800722a */ /* 0x000fcc0003f2e000 */
[----:B------:R-:W-:Y:S02]  /*1150*/  FSEL R8, R14, R8, !P1 ;  /* 0x000000080e087208 */ /* 0x000fe40004800000 */
[----:B------:R-:W-:-:S06]  /*1160*/  FSEL R9, R15, R9, !P1 ;  /* 0x000000090f097208 */ /* 0x000fcc0004800000 */
[----:B0-----:R-:W-:-:S06]  /*1170*/  DSETP.GEU.AND P1, PT, R8, R4, PT ;  /* 0x000000040800722a */ /* 0x001fcc0003f2e000 */
[----:B------:R-:W-:Y:S02]  /*1180*/  FSEL R4, R4, R8, !P1 ;  /* 0x0000000804047208 */ /* 0x000fe40004800000 */
[----:B------:R-:W-:-:S06]  /*1190*/  FSEL R5, R5, R9, !P1 ;  /* 0x0000000905057208 */ /* 0x000fcc0004800000 */
[----:B------:R-:W-:-:S06]  /*11a0*/  DSETP.GEU.AND P1, PT, R4, R6, PT ;  /* 0x000000060400722a */ /* 0x000fcc0003f2e000 */
[----:B------:R-:W-:Y:S02]  /*11b0*/  FSEL R4, R6, R4, !P1 ;  /* 0x0000000406047208 */ /* 0x000fe40004800000 */
[----:B------:R-:W-:-:S06]  /*11c0*/  FSEL R5, R7, R5, !P1 ;  /* 0x0000000507057208 */ /* 0x000fcc0004800000 */
[----:B-1----:R-:W-:-:S06]  /*11d0*/  DSETP.GEU.AND P1, PT, R4, R2, PT ;  /* 0x000000020400722a */ /* 0x002fcc0003f2e000 */
[----:B------:R-:W-:Y:S02]  /*11e0*/  FSEL R6, R2, R4, !P1 ;  /* 0x0000000402067208 */ /* 0x000fe40004800000 */
[----:B------:R-:W-:Y:S01]  /*11f0*/  FSEL R7, R3, R5, !P1 ;  /* 0x0000000503077208 */ /* 0x000fe20004800000 */
[----:B------:R-:W-:Y:S06]  /*1200*/  BRA `(.L_x_17) ;  /* 0x0000004800807947 */ /* 0x000fec0003800000 */
.L_x_16:
[----:B------:R-:W-:Y:S01]  /*1210*/  LOP3.LUT R0, R3, 0x3e0, RZ, 0xc0, !PT ;  /* 0x000003e003007812 */ /* 0x000fe200078ec0ff */
[----:B------:R-:W0:Y:S03]  /*1220*/  S2R R10, SR_LANEID ;  /* 0x00000000000a7919 */ /* 0x000e260000000000 */
[----:B------:R-:W-:Y:S01]  /*1230*/  LOP3.LUT R9, RZ, R0, RZ, 0x33, !PT ;  /* 0x00000000ff097212 */ /* 0x000fe200078e33ff */
[----:B------:R-:W-:-:S04]  /*1240*/  VIADD R5, R0, 0x20 ;  /* 0x0000002000057836 */ /* 0x000fc80000000000 */
[----:B------:R-:W-:Y:S01]  /*1250*/  IMAD.IADD R9, R9, 0x1, R4 ;  /* 0x0000000109097824 */ /* 0x000fe200078e0204 */
[----:B------:R-:W-:-:S04]  /*1260*/  ISETP.GT.AND P0, PT, R5, R4, PT ;  /* 0x000000040500720c */ /* 0x000fc80003f04270 */
[----:B------:R-:W-:-:S05]  /*1270*/  SEL R5, R9, 0x1f, P0 ;  /* 0x0000001f09057807 */ /* 0x000fca0000000000 */
[----:B-----5:R-:W-:Y:S04]  /*1280*/  SHFL.DOWN PT, R8, R6, 0x1, R5 ;  /* 0x0820000006087989 */ /* 0x020fe800000e0005 */
[----:B------:R-:W1:Y:S01]  /*1290*/  SHFL.DOWN PT, R9, R7, 0x1, R5 ;  /* 0x0820000007097989 */ /* 0x000e6200000e0005 */
[C---:B0-----:R-:W-:Y:S01]  /*12a0*/  ISETP.GE.AND P0, PT, R10.reuse, R5, PT ;  /* 0x000000050a00720c */ /* 0x041fe20003f06270 */
[----:B------:R-:W-:Y:S01]  /*12b0*/  VIADD R0, R10, 0x2 ;  /* 0x000000020a007836 */ /* 0x000fe20000000000 */
[----:B-1----:R-:W-:-:S06]  /*12c0*/  DSETP.GEU.AND P1, PT, R6, R8, PT ;  /* 0x000000080600722a */ /* 0x002fcc0003f2e000 */
[-C--:B------:R-:W-:Y:S02]  /*12d0*/  FSEL R11, R8, R6.reuse, !P1 ;  /* 0x00000006080b7208 */ /* 0x080fe40004800000 */
[-C--:B------:R-:W-:Y:S02]  /*12e0*/  FSEL R9, R9, R7.reuse, !P1 ;  /* 0x0000000709097208 */ /* 0x080fe40004800000 */
[----:B------:R-:W-:Y:S02]  /*12f0*/  FSEL R2, R11, R6, !P0 ;  /* 0x000000060b027208 */ /* 0x000fe40004000000 */
[----:B------:R-:W-:Y:S02]  /*1300*/  FSEL R11, R9, R7, !P0 ;  /* 0x00000007090b7208 */ /* 0x000fe40004000000 */
[----:B------:R-:W-:Y:S01]  /*1310*/  ISETP.GT.AND P0, PT, R0, R5, PT ;  /* 0x000000050000720c */ /* 0x000fe20003f04270 */
[----:B------:R-:W-:Y:S01]  /*1320*/  SHFL.DOWN PT, R8, R2, 0x2, R5 ;  /* 0x0840000002087989 */ /* 0x000fe200000e0005 */
[----:B------:R-:W-:-:S02]  /*1330*/  IMAD.MOV.U32 R6, RZ, RZ, R2 ;  /* 0x000000ffff067224 */ /* 0x000fc400078e0002 */
[----:B------:R-:W-:Y:S01]  /*1340*/  IMAD.MOV.U32 R7, RZ, RZ, R11 ;  /* 0x000000ffff077224 */ /* 0x000fe200078e000b */
[----:B------:R-:W0:Y:S01]  /*1350*/  SHFL.DOWN PT, R9, R11, 0x2, R5 ;  /* 0x084000000b097989 */ /* 0x000e2200000e0005 */
[----:B------:R-:W-:-:S04]  /*1360*/  VIADD R0, R10, 0x4 ;  /* 0x000000040a007836 */ /* 0x000fc80000000000 */
[----:B0-----:R-:W-:-:S06]  /*1370*/  DSETP.GEU.AND P1, PT, R6, R8, PT ;  /* 0x000000080600722a */ /* 0x001fcc0003f2e000 */
[----:B------:R-:W-:Y:S02]  /*1380*/  @!P0 FSEL R2, R8, R2, !P1 ;  /* 0x0000000208028208 */ /* 0x000fe40004800000 */
[----:B------:R-:W-:Y:S02]  /*1390*/  @!P0 FSEL R11, R9, R11, !P1 ;  /* 0x0000000b090b8208 */ /* 0x000fe40004800000 */
[----:B------:R-:W-:Y:S01]  /*13a0*/  ISETP.GT.AND P0, PT, R0, R5, PT ;  /* 0x000000050000720c */ /* 0x000fe20003f04270 */
[----:B------:R-:W-:Y:S01]  /*13b0*/  SHFL.DOWN PT, R6, R2, 0x4, R5 ;  /* 0x0880000002067989 */ /* 0x000fe200000e0005 */
[----:B------:R-:W-:Y:S02]  /*13c0*/  IMAD.MOV.U32 R8, RZ, RZ, R2 ;  /* 0x000000ffff087224 */ /* 0x000fe400078e0002 */
        /* <DEDUP_REMOVED lines=8> */
[----:B------:R-:W-:Y:S01]  /*1450*/  IMAD.MOV.U32 R8, RZ, RZ, R2 ;  /* 0x000000ffff087224 */ /* 0x000fe200078e0002 */
[C---:B------:R-:W-:Y:S01]  /*1460*/  ISETP.NE.AND P0, PT, R10.reuse, RZ, PT ;  /* 0x000000ff0a00720c */ /* 0x040fe20003f05270 */
[----:B------:R-:W-:Y:S01]  /*1470*/  IMAD.MOV.U32 R9, RZ, RZ, R11 ;  /* 0x000000ffff097224 */ /* 0x000fe200078e000b */
[----:B------:R-:W0:Y:S01]  /*1480*/  SHFL.DOWN PT, R7, R11, 0x8, R5 ;  /* 0x090000000b077989 */ /* 0x000e2200000e0005 */
[----:B------:R-:W-:-:S10]  /*1490*/  VIADD R0, R10, 0x10 ;  /* 0x000000100a007836 */ /* 0x000fd40000000000 */
[----:B------:R-:W1:Y:S01]  /*14a0*/  @!P0 S2R R13, SR_CgaCtaId ;  /* 0x00000000000d8919 */ /* 0x000e620000008800 */
[----:B0-----:R-:W-:-:S06]  /*14b0*/  DSETP.GEU.AND P2, PT, R8, R6, PT ;  /* 0x000000060800722a */ /* 0x001fcc0003f4e000 */
[----:B------:R-:W-:Y:S02]  /*14c0*/  @!P1 FSEL R2, R6, R2, !P2 ;  /* 0x0000000206029208 */ /* 0x000fe40005000000 */
[----:B------:R-:W-:Y:S02]  /*14d0*/  @!P1 FSEL R11, R7, R11, !P2 ;  /* 0x0000000b070b9208 */ /* 0x000fe40005000000 */
[----:B------:R-:W-:Y:S01]  /*14e0*/  ISETP.GT.AND P1, PT, R0, R5, PT ;  /* 0x000000050000720c */ /* 0x000fe20003f24270 */
[----:B------:R-:W-:Y:S01]  /*14f0*/  SHFL.DOWN PT, R6, R2, 0x10, R5 ;  /* 0x0a00000002067989 */ /* 0x000fe200000e0005 */
[----:B------:R-:W-:Y:S01]  /*1500*/  IMAD.MOV.U32 R8, RZ, RZ, R2 ;  /* 0x000000ffff087224 */ /* 0x000fe200078e0002 */
[----:B------:R-:W-:Y:S01]  /*1510*/  @!P0 SHF.R.U32.HI R0, RZ, 0x2, R3 ;  /* 0x00000002ff008819 */ /* 0x000fe20000011603 */
[----:B------:R-:W-:Y:S01]  /*1520*/  IMAD.MOV.U32 R9, RZ, RZ, R11 ;  /* 0x000000ffff097224 */ /* 0x000fe200078e000b */
[----:B------:R-:W0:Y:S02]  /*1530*/  SHFL.DOWN PT, R7, R11, 0x10, R5 ;  /* 0x0a0000000b077989 */ /* 0x000e2400000e0005 */
[----:B------:R-:W-:-:S03]  /*1540*/  @!P0 LOP3.LUT R0, R0, 0xf8, RZ, 0xc0, !PT ;  /* 0x000000f800008812 */ /* 0x000fc600078ec0ff */
[----:B0-----:R-:W-:Y:S01]  /*1550*/  DSETP.GEU.AND P2, PT, R8, R6, PT ;  /* 0x000000060800722a */ /* 0x001fe20003f4e000 */
[----:B------:R-:W-:-:S04]  /*1560*/  @!P0 MOV R8, 0x400 ;  /* 0x0000040000088802 */ /* 0x000fc80000000f00 */
[----:B-1----:R-:W-:Y:S02]  /*1570*/  @!P0 LEA R13, R13, R8, 0x18 ;  /* 0x000000080d0d8211 */ /* 0x002fe400078ec0ff */
[----:B------:R-:W-:Y:S02]  /*1580*/  @!P1 FSEL R2, R6, R2, !P2 ;  /* 0x0000000206029208 */ /* 0x000fe40005000000 */
[----:B------:R-:W-:Y:S01]  /*1590*/  @!P1 FSEL R11, R7, R11, !P2 ;  /* 0x0000000b070b9208 */ /* 0x000fe20005000000 */
[----:B------:R-:W-:Y:S02]  /*15a0*/  @!P0 IMAD.IADD R13, R0, 0x1, R13 ;  /* 0x00000001000d8824 */ /* 0x000fe400078e020d */
[----:B------:R-:W-:Y:S02]  /*15b0*/  IMAD.MOV.U32 R6, RZ, RZ, R2 ;  /* 0x000000ffff067224 */ /* 0x000fe400078e0002 */
[----:B------:R-:W-:-:S05]  /*15c0*/  IMAD.MOV.U32 R7, RZ, RZ, R11 ;  /* 0x000000ffff077224 */ /* 0x000fca00078e000b */
[----:B------:R3:W-:Y:S01]  /*15d0*/  @!P0 STS.64 [R13+0x8], R6 ;  /* 0x000008060d008388 */ /* 0x0007e20000000a00 */
[----:B------:R-:W-:Y:S01]  /*15e0*/  BAR.SYNC.DEFER_BLOCKING 0x0 ;  /* 0x0000000000007b1d */ /* 0x000fe20000010000 */
[----:B------:R-:W-:-:S13]  /*15f0*/  ISETP.NE.AND P0, PT, R3, RZ, PT ;  /* 0x000000ff0300720c */ /* 0x000fda0003f05270 */
[----:B---3--:R-:W-:Y:S05]  /*1600*/  @P0 BRA `(.L_x_17) ;  /* 0x0000004400800947 */ /* 0x008fea0003800000 */
[----:B------:R-:W0:Y:S01]  /*1610*/  S2UR UR5, SR_CgaCtaId ;  /* 0x00000000000579c3 */ /* 0x000e220000008800 */
[----:B------:R-:W-:Y:S01]  /*1620*/  UMOV UR4, 0x400 ;  /* 0x0000040000047882 */ /* 0x000fe20000000000 */
[----:B------:R-:W-:Y:S01]  /*1630*/  ISETP.GT.AND P2, PT, R4, 0x20, PT ;  /* 0x000000200400780c */ /* 0x000fe20003f44270 */
[----:B0-----:R-:W-:-:S09]  /*1640*/  ULEA UR4, UR5, UR4, 0x18 ;  /* 0x0000000405047291 */ /* 0x001fd2000f8ec0ff */
[----:B------:R-:W0:Y:S04]  /*1650*/  LDS.128 R16, [UR4+0x10] ;  /* 0x00001004ff107984 */ /* 0x000e280008000c00 */
[----:B------:R-:W1:Y:S04]  /*1660*/  LDS.128 R12, [UR4+0x20] ;  /* 0x00002004ff0c7984 */ /* 0x000e680008000c00 */
[----:B------:R-:W2:Y:S01]  /*1670*/  LDS.128 R8, [UR4+0x30] ;  /* 0x00003004ff087984 */ /* 0x000ea20008000c00 */
[----:B0-----:R-:W-:-:S06]  /*1680*/  DSETP.GEU.AND P1, PT, R6, R16, PT ;  /* 0x000000100600722a */ /* 0x001fcc0003f2e000 */
[-C--:B------:R-:W-:Y:S02]  /*1690*/  FSEL R3, R16, R6.reuse, !P1 ;  /* 0x0000000610037208 */ /* 0x080fe40004800000 */
[-C--:B------:R-:W-:Y:S02]  /*16a0*/  FSEL R17, R17, R7.reuse, !P1 ;  /* 0x0000000711117208 */ /* 0x080fe40004800000 */
[----:B------:R-:W-:Y:S02]  /*16b0*/  FSEL R6, R3, R6, P2 ;  /* 0x0000000603067208 */ /* 0x000fe40001000000 */
[----:B------:R-:W-:Y:S02]  /*16c0*/  FSEL R7, R17, R7, P2 ;  /* 0x0000000711077208 */ /* 0x000fe40001000000 */
[C---:B------:R-:W-:Y:S01]  /*16d0*/  ISETP.GT.AND P1, PT, R4.reuse, 0x40, PT ;  /* 0x000000400400780c */ /* 0x040fe20003f24270 */
[----:B------:R-:W-:Y:S01]  /*16e0*/  IMAD.MOV.U32 R2, RZ, RZ, R6 ;  /* 0x000000ffff027224 */ /* 0x000fe200078e0006 */
[----:B------:R-:W-:Y:S01]  /*16f0*/  ISETP.GT.AND P2, PT, R4, 0x60, PT ;  /* 0x000000600400780c */ /* 0x000fe20003f44270 */
[----:B------:R-:W-:-:S06]  /*1700*/  IMAD.MOV.U32 R3, RZ, RZ, R7 ;  /* 0x000000ffff037224 */ /* 0x000fcc00078e0007 */
[----:B------:R-:W-:-:S06]  /*1710*/  DSETP.GEU.AND P3, PT, R2, R18, PT ;  /* 0x000000120200722a */ /* 0x000fcc0003f6e000 */
[----:B------:R-:W-:Y:S02]  /*1720*/  @P1 FSEL R6, R18, R6, !P3 ;  /* 0x0000000612061208 */ /* 0x000fe40005800000 */
[----:B------:R-:W-:Y:S02]  /*1730*/  @P1 FSEL R7, R19, R7, !P3 ;  /* 0x0000000713071208 */ /* 0x000fe40005800000 */
[----:B------:R-:W-:Y:S01]  /*1740*/  ISETP.GT.AND P1, PT, R4, 0x80, PT ;  /* 0x000000800400780c */ /* 0x000fe20003f24270 */
[----:B------:R-:W-:Y:S02]  /*1750*/  IMAD.MOV.U32 R2, RZ, RZ, R6 ;  /* 0x000000ffff027224 */ /* 0x000fe400078e0006 */
[----:B------:R-:W-:-:S06]  /*1760*/  IMAD.MOV.U32 R3, RZ, RZ, R7 ;  /* 0x000000ffff037224 */ /* 0x000fcc00078e0007 */
[----:B-1----:R-:W-:Y:S01]  /*1770*/  DSETP.GEU.AND P3, PT, R2, R12, PT ;  /* 0x0000000c0200722a */ /* 0x002fe20003f6e000 */
[----:B------:R-:W0:Y:S05]  /*1780*/  LDS.64 R2, [UR4+0x40] ;  /* 0x00004004ff027984 */ /* 0x000e2a0008000a00 */
[----:B------:R-:W-:Y:S02]  /*1790*/  @P2 FSEL R6, R12, R6, !P3 ;  /* 0x000000060c062208 */ /* 0x000fe40005800000 */
[----:B------:R-:W-:Y:S02]  /*17a0*/  @P2 FSEL R7, R13, R7, !P3 ;  /* 0x000000070d072208 */ /* 0x000fe40005800000 */
[----:B------:R-:W-:-:S04]  /*17b0*/  ISETP.GT.AND P2, PT, R4, 0xa0, PT ;  /* 0x000000a00400780c */ /* 0x000fc80003f44270 */
[----:B------:R-:W-:-:S06]  /*17c0*/  DSETP.GEU.AND P3, PT, R6, R14, PT ;  /* 0x0000000e0600722a */ /* 0x000fcc0003f6e000 */
[----:B------:R-:W-:Y:S02]  /*17d0*/  @P1 FSEL R6, R14, R6, !P3 ;  /* 0x000000060e061208 */ /* 0x000fe40005800000 */
[----:B------:R-:W-:Y:S02]  /*17e0*/  @P1 FSEL R7, R15, R7, !P3 ;  /* 0x000000070f071208 */ /* 0x000fe40005800000 */
[----:B------:R-:W-:-:S04]  /*17f0*/  ISETP.GT.AND P1, PT, R4, 0xc0, PT ;  /* 0x000000c00400780c */ /* 0x000fc80003f24270 */
[----:B--2---:R-:W-:-:S06]  /*1800*/  DSETP.GEU.AND P3, PT, R6, R8, PT ;  /* 0x000000080600722a */ /* 0x004fcc0003f6e000 */
[----:B------:R-:W-:Y:S02]  /*1810*/  @P2 FSEL R6, R8, R6, !P3 ;  /* 0x0000000608062208 */ /* 0x000fe40005800000 */
[----:B------:R-:W-:Y:S02]  /*1820*/  @P2 FSEL R7, R9, R7, !P3 ;  /* 0x0000000709072208 */ /* 0x000fe40005800000 */
[----:B------:R-:W-:-:S04]  /*1830*/  ISETP.GT.AND P2, PT, R4, 0xe0, PT ;  /* 0x000000e00400780c */ /* 0x000fc80003f44270 */
[----:B------:R-:W-:-:S06]  /*1840*/  DSETP.GEU.AND P3, PT, R6, R10, PT ;  /* 0x0000000a0600722a */ /* 0x000fcc0003f6e000 */
[----:B------:R-:W-:Y:S02]  /*1850*/  @P1 FSEL R6, R10, R6, !P3 ;  /* 0x000000060a061208 */ /* 0x000fe40005800000 */
[----:B------:R-:W-:-:S03]  /*1860*/  @P1 FSEL R7, R11, R7, !P3 ;  /* 0x000000070b071208 */ /* 0x000fc60005800000 */
[----:B------:R-:W-:Y:S02]  /*1870*/  IMAD.MOV.U32 R4, RZ, RZ, R6 ;  /* 0x000000ffff047224 */ /* 0x000fe400078e0006 */
[----:B------:R-:W-:-:S06]  /*1880*/  IMAD.MOV.U32 R5, RZ, RZ, R7 ;  /* 0x000000ffff057224 */ /* 0x000fcc00078e0007 */
[----:B0-----:R-:W-:-:S06]  /*1890*/  DSETP.GEU.AND P1, PT, R4, R2, PT ;  /* 0x000000020400722a */ /* 0x001fcc0003f2e000 */
[----:B------:R-:W-:Y:S02]  /*18a0*/  @P2 FSEL R6, R2, R6, !P1 ;  /* 0x0000000602062208 */ /* 0x000fe40004800000 */
[----:B------:R-:W-:Y:S01]  /*18b0*/  @P2 FSEL R7, R3, R7, !P1 ;  /* 0x0000000703072208 */ /* 0x000fe20004800000 */
[----:B------:R-:W-:Y:S06]  /*18c0*/  BRA `(.L_x_17) ;  /* 0x0000004000d07947 */ /* 0x000fec0003800000 */
.L_x_3:
[----:B------:R-:W0:Y:S01]  /*18d0*/  S2R R0, SR_TID.X ;  /* 0x0000000000007919 */ /* 0x000e220000002100 */
[----:B------:R-:W1:Y:S02]  /*18e0*/  LDCU.64 UR4, c[0x0][0x380] ;  /* 0x00007000ff0477ac */ /* 0x000e640008000a00 */
[----:B-1----:R-:W-:Y:S02]  /*18f0*/  IMAD.U32 R2, RZ, RZ, UR4 ;  /* 0x00000004ff027e24 */ /* 0x002fe4000f8e00ff */
[----:B------:R-:W-:Y:S02]  /*1900*/  IMAD.U32 R3, RZ, RZ, UR5 ;  /* 0x00000005ff037e24 */ /* 0x000fe4000f8e00ff */
[----:B0-----:R-:W-:-:S04]  /*1910*/  IMAD.SHL.U32 R5, R0, 0x4, RZ ;  /* 0x0000000400057824 */ /* 0x001fc800078e00ff */
[----:B------:R-:W-:-:S05]  /*1920*/  IMAD.WIDE.U32 R6, R5, 0x8, R2 ;  /* 0x0000000805067825 */ /* 0x000fca00078e0002 */
[----:B------:R-:W2:Y:S04]  /*1930*/  LDG.E.128.CONSTANT R20, desc[UR6][R6.64] ;  /* 0x0000000606147981 */ /* 0x000ea8000c1e9d00 */
[----:B------:R-:W3:Y:S04]  /*1940*/  LDG.E.128.CONSTANT R12, desc[UR6][R6.64+0x10] ;  /* 0x00001006060c7981 */ /* 0x000ee8000c1e9d00 */
[----:B------:R-:W4:Y:S04]  /*1950*/  LDG.E.128.CONSTANT R8, desc[UR6][R6.64+0x2000] ;  /* 0x0020000606087981 */ /* 0x000f28000c1e9d00 */
[----:B------:R0:W5:Y:S01]  /*1960*/  LDG.E.128.CONSTANT R16, desc[UR6][R6.64+0x2010] ;  /* 0x0020100606107981 */ /* 0x000162000c1e9d00 */
[----:B------:R-:W-:Y:S01]  /*1970*/  ISETP.GE.U32.AND P1, PT, R4, 0x1000, PT ;  /* 0x000010000400780c */ /* 0x000fe20003f26070 */
[----:B------:R-:W-:Y:S01]  /*1980*/  UMOV UR4, 0x800 ;  /* 0x0000080000047882 */ /* 0x000fe20000000000 */
[----:B--2---:R-:W-:-:S06]  /*1990*/  DSETP.GEU.AND P0, PT, R20, R22, PT ;  /* 0x000000161400722a */ /* 0x004fcc0003f0e000 */
[----:B------:R-:W-:Y:S02]  /*19a0*/  FSEL R20, R22, R20, !P0 ;  /* 0x0000001416147208 */ /* 0x000fe40004000000 */
[----:B------:R-:W-:-:S06]  /*19b0*/  FSEL R21, R23, R21, !P0 ;  /* 0x0000001517157208 */ /* 0x000fcc0004000000 */
[----:B---3--:R-:W-:-:S06]  /*19c0*/  DSETP.GEU.AND P0, PT, R20, R12, PT ;  /* 0x0000000c1400722a */ /* 0x008fcc0003f0e000 */
[----:B------:R-:W-:Y:S02]  /*19d0*/  FSEL R12, R12, R20, !P0 ;  /* 0x000000140c0c7208 */ /* 0x000fe40004000000 */
[----:B------:R-:W-:-:S06]  /*19e0*/  FSEL R13, R13, R21, !P0 ;  /* 0x000000150d0d7208 */ /* 0x000fcc0004000000 */
[----:B------:R-:W-:-:S06]  /*19f0*/  DSETP.GEU.AND P0, PT, R12, R14, PT ;  /* 0x0000000e0c00722a */ /* 0x000fcc0003f0e000 */
[----:B------:R-:W-:Y:S02]  /*1a00*/  FSEL R12, R14, R12, !P0 ;  /* 0x0000000c0e0c7208 */ /* 0x000fe40004000000 */
[----:B------:R-:W-:-:S06]  /*1a10*/  FSEL R13, R15, R13, !P0 ;  /* 0x0000000d0f0d7208 */ /* 0x000fcc0004000000 */
[----:B----4-:R-:W-:-:S06]  /*1a20*/  DSETP.GEU.AND P0, PT, R12, R8, PT ;  /* 0x000000080c00722a */ /* 0x010fcc0003f0e000 */
[----:B0-----:R-:W-:Y:S02]  /*1a30*/  FSEL R6, R8, R12, !P0 ;  /* 0x0000000c08067208 */ /* 0x001fe40004000000 */
[----:B------:R-:W-:-:S06]  /*1a40*/  FSEL R7, R9, R13, !P0 ;  /* 0x0000000d09077208 */ /* 0x000fcc0004000000 */
[----:B------:R-:W-:-:S06]  /*1a50*/  DSETP.GEU.AND P0, PT, R6, R10, PT ;  /* 0x0000000a0600722a */ /* 0x000fcc0003f0e000 */
[----:B------:R-:W-:Y:S02]  /*1a60*/  FSEL R6, R10, R6, !P0 ;  /* 0x000000060a067208 */ /* 0x000fe40004000000 */
[----:B------:R-:W-:-:S06]  /*1a70*/  FSEL R7, R11, R7, !P0 ;  /* 0x000000070b077208 */ /* 0x000fcc0004000000 */
[----:B-----5:R-:W-:-:S06]  /*1a80*/  DSETP.GEU.AND P0, PT, R6, R16, PT ;  /* 0x000000100600722a */ /* 0x020fcc0003f0e000 */
[----:B------:R-:W-:Y:S02]  /*1a90*/  FSEL R6, R16, R6, !P0 ;  /* 0x0000000610067208 */ /* 0x000fe40004000000 */
[----:B------:R-:W-:-:S06]  /*1aa0*/  FSEL R7, R17, R7, !P0 ;  /* 0x0000000711077208 */ /* 0x000fcc0004000000 */
[----:B------:R-:W-:-:S06]  /*1ab0*/  DSETP.GEU.AND P0, PT, R6, R18, PT ;  /* 0x000000120600722a */ /* 0x000fcc0003f0e000 */
[----:B------:R-:W-:Y:S02]  /*1ac0*/  FSEL R6, R18, R6, !P0 ;  /* 0x0000000612067208 */ /* 0x000fe40004000000 */
[----:B------:R-:W-:Y:S01]  /*1ad0*/  FSEL R7, R19, R7, !P0 ;  /* 0x0000000713077208 */ /* 0x000fe20004000000 */
[----:B------:R-:W-:Y:S06]  /*1ae0*/  @!P1 BRA `(.L_x_18) ;  /* 0x0000000000a49947 */ /* 0x000fec0003800000 */
[----:B------:R-:W0:Y:S01]  /*1af0*/  LDC R24, c[0x0][0x390] ;  /* 0x0000e400ff187b82 */ /* 0x000e220000000800 */
[----:B------:R-:W-:Y:S01]  /*1b00*/  VIADD R25, R4, 0xfffff800 ;  /* 0xfffff80004197836 */ /* 0x000fe20000000000 */
[----:B------:R-:W-:-:S06]  /*1b10*/  UMOV UR4, 0x800 ;  /* 0x0000080000047882 */ /* 0x000fcc0000000000 */
[----:B------:R-:W1:Y:S02]  /*1b20*/  LDC.64 R2, c[0x0][0x380] ;  /* 0x0000e000ff027b82 */ /* 0x000e640000000a00 */
.L_x_20:
[----:B------:R-:W-:-:S04]  /*1b30*/  VIADD R27, R5, UR4 ;  /* 0x00000004051b7c36 */ /* 0x000fc80008000000 */
[----:B-1----:R-:W-:-:S05]  /*1b40*/  IMAD.WIDE.U32 R26, R27, 0x8, R2 ;  /* 0x000000081b1a7825 */ /* 0x002fca00078e0002 */
[----:B------:R-:W2:Y:S04]  /*1b50*/  LDG.E.128.CONSTANT R12, desc[UR6][R26.64] ;  /* 0x000000061a0c7981 */ /* 0x000ea8000c1e9d00 */
[----:B------:R-:W3:Y:S04]  /*1b60*/  LDG.E.128.CONSTANT R16, desc[UR6][R26.64+0x10] ;  /* 0x000010061a107981 */ /* 0x000ee8000c1e9d00 */
[----:B------:R-:W4:Y:S04]  /*1b70*/  LDG.E.128.CONSTANT R20, desc[UR6][R26.64+0x2000] ;  /* 0x002000061a147981 */ /* 0x000f28000c1e9d00 */
[----:B------:R-:W5:Y:S01]  /*1b80*/  LDG.E.128.CONSTANT R8, desc[UR6][R26.64+0x2010] ;  /* 0x002010061a087981 */ /* 0x000f62000c1e9d00 */
[----:B0-----:R-:W-:Y:S01]  /*1b90*/  IMAD.MOV.U32 R4, RZ, RZ, R24 ;  /* 0x000000ffff047224 */ /* 0x001fe200078e0018 */
[----:B--2---:R-:W-:-:S06]  /*1ba0*/  DSETP.GEU.AND P0, PT, R6, R12, PT ;  /* 0x0000000c0600722a */ /* 0x004fcc0003f0e000 */
[----:B------:R-:W-:Y:S02]  /*1bb0*/  FSEL R6, R12, R6, !P0 ;  /* 0x000000060c067208 */ /* 0x000fe40004000000 */
[----:B------:R-:W-:-:S06]  /*1bc0*/  FSEL R7, R13, R7, !P0 ;  /* 0x000000070d077208 */ /* 0x000fcc0004000000 */
[----:B------:R-:W-:-:S06]  /*1bd0*/  DSETP.GEU.AND P0, PT, R6, R14, PT ;  /* 0x0000000e0600722a */ /* 0x000fcc0003f0e000 */
        /* <DEDUP_REMOVED lines=14> */
[----:B-----5:R-:W-:-:S06]  /*1cc0*/  DSETP.GEU.AND P0, PT, R6, R8, PT ;  /* 0x000000080600722a */ /* 0x020fcc0003f0e000 */
[----:B------:R-:W-:Y:S01]  /*1cd0*/  FSEL R6, R8, R6, !P0 ;  /* 0x0000000608067208 */ /* 0x000fe20004000000 */
[----:B------:R-:W-:Y:S01]  /*1ce0*/  VIADD R8, R4, -UR4 ;  /* 0x8000000404087c36 */ /* 0x000fe20008000000 */
[----:B------:R-:W-:-:S04]  /*1cf0*/  FSEL R7, R9, R7, !P0 ;  /* 0x0000000709077208 */ /* 0x000fc80004000000 */
[----:B------:R-:W-:Y:S02]  /*1d00*/  ISETP.GE.AND P1, PT, R8, 0x800, PT ;  /* 0x000008000800780c */ /* 0x000fe40003f26270 */
[----:B------:R-:W-:-:S06]  /*1d10*/  DSETP.GEU.AND P0, PT, R6, R10, PT ;  /* 0x0000000a0600722a */ /* 0x000fcc0003f0e000 */
[----:B------:R-:W-:Y:S02]  /*1d20*/  FSEL R6, R10, R6, !P0 ;  /* 0x000000060a067208 */ /* 0x000fe40004000000 */
[----:B------:R-:W-:-:S03]  /*1d30*/  FSEL R7, R11, R7, !P0 ;  /* 0x000000070b077208 */ /* 0x000fc60004000000 */
[----:B------:R-:W-:Y:S05]  /*1d40*/  @!P1 BRA `(.L_x_19) ;  /* 0x0000000c00009947 */ /* 0x000fea0003800000 */
[----:B------:R-:W-:-:S06]  /*1d50*/  UIADD3 UR4, UPT, UPT, UR4, 0x800, URZ ;  /* 0x0000080004047890 */ /* 0x000fcc000fffe0ff */
[----:B------:R-:W-:-:S13]  /*1d60*/  ISETP.LT.AND P0, PT, R25, UR4, PT ;  /* 0x0000000419007c0c */ /* 0x000fda000bf01270 */
[----:B------:R-:W-:Y:S05]  /*1d70*/  @!P0 BRA `(.L_x_20) ;  /* 0xfffffffc006c8947 */ /* 0x000fea000383ffff */
.L_x_18:
[----:B------:R-:W-:-:S13]  /*1d80*/  ISETP.LE.AND P0, PT, R4, UR4, PT ;  /* 0x0000000404007c0c */ /* 0x000fda000bf03270 */
[----:B------:R-:W-:Y:S05]  /*1d90*/  @P0 BRA `(.L_x_19) ;  /* 0x0000000800ec0947 */ /* 0x000fea0003800000 */
[----:B------:R-:W-:Y:S01]  /*1da0*/  VIADD R41, R4, -UR4 ;  /* 0x8000000404297c36 */ /* 0x000fe20008000000 */
[----:B------:R-:W-:Y:S04]  /*1db0*/  BSSY.RECONVERGENT B1, `(.L_x_19) ;  /* 0x00000b9000017945 */ /* 0x000fe80003800200 */
[----:B------:R-:W-:-:S13]  /*1dc0*/  ISETP.GE.AND P0, PT, R0, R41, PT ;  /* 0x000000290000720c */ /* 0x000fda0003f06270 */
[----:B------:R-:W-:Y:S05]  /*1dd0*/  @P0 BRA `(.L_x_21) ;  /* 0x0000000800d80947 */ /* 0x000fea0003800000 */
[----:B------:R-:W-:Y:S01]  /*1de0*/  LOP3.LUT R5, RZ, R0, RZ, 0x33, !PT ;  /* 0x00000000ff057212 */ /* 0x000fe200078e33ff */
[----:B------:R-:W-:Y:S01]  /*1df0*/  BSSY.RECONVERGENT B2, `(.L_x_22) ;  /* 0x0000016000027945 */ /* 0x000fe20003800200 */
[----:B------:R-:W-:Y:S02]  /*1e00*/  IMAD.MOV.U32 R40, RZ, RZ, R0 ;  /* 0x000000ffff287224 */ /* 0x000fe400078e0000 */
[----:B------:R-:W-:-:S04]  /*1e10*/  IADD3 R4, PT, PT, R4, -UR4, R5 ;  /* 0x8000000404047c10 */ /* 0x000fc8000fffe005 */
[C---:B------:R-:W-:Y:S02]  /*1e20*/  LOP3.LUT R5, R4.reuse, 0x300, RZ, 0xc0, !PT ;  /* 0x0000030004057812 */ /* 0x040fe400078ec0ff */
[----:B------:R-:W-:Y:S02]  /*1e30*/  ISETP.GE.U32.AND P2, PT, R4, 0x300, PT ;  /* 0x000003000400780c */ /* 0x000fe40003f46070 */
[----:B------:R-:W-:-:S13]  /*1e40*/  ISETP.NE.AND P0, PT, R5, 0x300, PT ;  /* 0x000003000500780c */ /* 0x000fda0003f05270 */
[----:B------:R-:W-:Y:S05]  /*1e50*/  @!P0 BRA `(.L_x_23) ;  /* 0x00000000003c8947 */ /* 0x000fea0003800000 */
[----:B------:R-:W-:Y:S01]  /*1e60*/  LEA.HI R4, R4, 0x1, RZ, 0x18 ;  /* 0x0000000104047811 */ /* 0x000fe200078fc0ff */
[----:B------:R-:W-:Y:S02]  /*1e70*/  VIADD R9, R0, UR4 ;  /* 0x0000000400097c36 */ /* 0x000fe40008000000 */
[----:B------:R-:W-:Y:S01]  /*1e80*/  IMAD.MOV.U32 R40, RZ, RZ, R0 ;  /* 0x000000ffff287224 */ /* 0x000fe200078e0000 */
[----:B------:R-:W-:-:S05]  /*1e90*/  LOP3.LUT R4, R4, 0x3, RZ, 0xc0, !PT ;  /* 0x0000000304047812 */ /* 0x000fca00078ec0ff */
[----:B------:R-:W-:-:S07]  /*1ea0*/  IMAD.MOV R8, RZ, RZ, -R4 ;  /* 0x000000ffff087224 */ /* 0x000fce00078e0a04 */
.L_x_24:
[----:B------:R-:W-:-:S06]  /*1eb0*/  IMAD.WIDE.U32 R4, R9, 0x8, R2 ;  /* 0x0000000809047825 */ /* 0x000fcc00078e0002 */
[----:B------:R-:W2:Y:S01]  /*1ec0*/  LDG.E.64.CONSTANT R4, desc[UR6][R4.64] ;  /* 0x0000000604047981 */ /* 0x000ea2000c1e9b00 */
[----:B------:R-:W-:Y:S02]  /*1ed0*/  VIADD R8, R8, 0x1 ;  /* 0x0000000108087836 */ /* 0x000fe40000000000 */
[----:B------:R-:W-:Y:S02]  /*1ee0*/  VIADD R40, R40, 0x100 ;  /* 0x0000010028287836 */ /* 0x000fe40000000000 */
[----:B------:R-:W-:Y:S01]  /*1ef0*/  VIADD R9, R9, 0x100 ;  /* 0x0000010009097836 */ /* 0x000fe20000000000 */
[----:B------:R-:W-:Y:S01]  /*1f00*/  ISETP.NE.AND P1, PT, R8, RZ, PT ;  /* 0x000000ff0800720c */ /* 0x000fe20003f25270 */
[----:B--2---:R-:W-:-:S06]  /*1f10*/  DSETP.GEU.AND P0, PT, R6, R4, PT ;  /* 0x000000040600722a */ /* 0x004fcc0003f0e000 */
[----:B------:R-:W-:Y:S02]  /*1f20*/  FSEL R6, R4, R6, !P0 ;  /* 0x0000000604067208 */ /* 0x000fe40004000000 */
[----:B------:R-:W-:-:S04]  /*1f30*/  FSEL R7, R5, R7, !P0 ;  /* 0x0000000705077208 */ /* 0x000fc80004000000 */
[----:B------:R-:W-:Y:S05]  /*1f40*/  @P1 BRA `(.L_x_24) ;  /* 0xfffffffc00d81947 */ /* 0x000fea000383ffff */
.L_x_23:
[----:B------:R-:W-:Y:S05]  /*1f50*/  BSYNC.RECONVERGENT B2 ;  /* 0x0000000000027941 */ /* 0x000fea0003800200 */
.L_x_22:
[----:B------:R-:W-:Y:S05]  /*1f60*/  @!P2 BRA `(.L_x_21) ;  /* 0x000000080074a947 */ /* 0x000fea0003800000 */
[----:B------:R-:W0:Y:S01]  /*1f70*/  LDCU.64 UR8, c[0x0][0x380] ;  /* 0x00007000ff0877ac */ /* 0x000e220008000a00 */
[----:B------:R-:W-:Y:S01]  /*1f80*/  IMAD.IADD R9, R41, 0x1, -R40 ;  /* 0x0000000129097824 */ /* 0x000fe200078e0a28 */
[C---:B------:R-:W-:Y:S01]  /*1f90*/  IADD3 R5, P0, PT, R40.reuse, UR4, RZ ;  /* 0x0000000428057c10 */ /* 0x040fe2000ff1e0ff */
[----:B------:R-:W-:Y:S01]  /*1fa0*/  BSSY.RECONVERGENT B2, `(.L_x_25) ;  /* 0x0000059000027945 */ /* 0x000fe20003800200 */
[----:B------:R-:W-:Y:S02]  /*1fb0*/  VIADD R43, R40, UR4 ;  /* 0x00000004282b7c36 */ /* 0x000fe40008000000 */
[----:B------:R-:W-:Y:S01]  /*1fc0*/  ISETP.GT.AND P1, PT, R9, 0xc00, PT ;  /* 0x00000c000900780c */ /* 0x000fe20003f24270 */
[----:B------:R-:W-:Y:S01]  /*1fd0*/  IMAD.X R8, RZ, RZ, RZ, P0 ;  /* 0x000000ffff087224 */ /* 0x000fe200000e06ff */
[----:B0-----:R-:W-:-:S04]  /*1fe0*/  LEA R4, P0, R5, UR8, 0x3 ;  /* 0x0000000805047c11 */ /* 0x001fc8000f8018ff */
[----:B------:R-:W-:Y:S02]  /*1ff0*/  LEA.HI.X R5, R5, UR9, R8, 0x3, P0 ;  /* 0x0000000905057c11 */ /* 0x000fe400080f1c08 */
[----:B------:R-:W-:-:S05]  /*2000*/  IADD3 R4, P0, PT, R4, 0x1000, RZ ;  /* 0x0000100004047810 */ /* 0x000fca0007f1e0ff */
[----:B------:R-:W-:Y:S01]  /*2010*/  IMAD.X R5, RZ, RZ, R5, P0 ;  /* 0x000000ffff057224 */ /* 0x000fe200000e0605 */
[----:B------:R-:W-:Y:S01]  /*2020*/  PLOP3.LUT P0, PT, PT, PT, PT, 0x80, 0x8 ;  /* 0x000000000008781c */ /* 0x000fe20003f0f070 */
[----:B------:R-:W-:-:S12]  /*2030*/  @!P1 BRA `(.L_x_26) ;  /* 0x00000004003c9947 */ /* 0x000fd80003800000 */
[----:B------:R-:W-:Y:S01]  /*2040*/  PLOP3.LUT P0, PT, PT, PT, PT, 0x8, 0x80 ;  /* 0x000000000080781c */ /* 0x000fe20003f0e170 */
[----:B------:R-:W-:-:S12]  /*2050*/  VIADD R45, R41, 0xfffff400 ;  /* 0xfffff400292d7836 */ /* 0x000fd80000000000 */
.L_x_27:
[C---:B------:R-:W-:Y:S01]  /*2060*/  IMAD.WIDE.U32 R38, R43.reuse, 0x8, R2 ;  /* 0x000000082b267825 */ /* 0x040fe200078e0002 */
[----:B------:R-:W2:Y:S04]  /*2070*/  LDG.E.64.CONSTANT R8, desc[UR6][R4.64+-0x800] ;  /* 0xfff8000604087981 */ /* 0x000ea8000c1e9b00 */
[----:B------:R-:W3:Y:S04]  /*2080*/  LDG.E.64.CONSTANT R10, desc[UR6][R4.64] ;  /* 0x00000006040a7981 */ /* 0x000ee8000c1e9b00 */
[----:B------:R-:W4:Y:S01]  /*2090*/  LDG.E.64.CONSTANT R38, desc[UR6][R38.64] ;  /* 0x0000000626267981 */ /* 0x000f22000c1e9b00 */
[----:B------:R-:W-:-:S03]  /*20a0*/  VIADD R15, R43, 0x400 ;  /* 0x000004002b0f7836 */ /* 0x000fc60000000000 */
[----:B------:R-:W5:Y:S01]  /*20b0*/  LDG.E.64.CONSTANT R12, desc[UR6][R4.64+0x800] ;  /* 0x00080006040c7981 */ /* 0x000f62000c1e9b00 */
[----:B------:R-:W-:-:S03]  /*20c0*/  IMAD.WIDE.U32 R14, R15, 0x8, R2 ;  /* 0x000000080f0e7825 */ /* 0x000fc600078e0002 */
[----:B------:R-:W5:Y:S04]  /*20d0*/  LDG.E.64.CONSTANT R16, desc[UR6][R4.64+0x1800] ;  /* 0x0018000604107981 */ /* 0x000f68000c1e9b00 */
[----:B------:R-:W5:Y:S04]  /*20e0*/  LDG.E.64.CONSTANT R14, desc[UR6][R14.64] ;  /* 0x000000060e0e7981 */ /* 0x000f68000c1e9b00 */
[----:B------:R-:W5:Y:S01]  /*20f0*/  LDG.E.64.CONSTANT R18, desc[UR6][R4.64+0x2000] ;  /* 0x0020000604127981 */ /* 0x000f62000c1e9b00 */
        /* <DEDUP_REMOVED lines=11> */
[----:B------:R-:W5:Y:S04]  /*21b0*/  LDG.E.64.CONSTANT R34, desc[UR6][R4.64+0x6000] ;  /* 0x0060000604227981 */ /* 0x000f68000c1e9b00 */
[----:B------:R0:W5:Y:S01]  /*21c0*/  LDG.E.64.CONSTANT R36, desc[UR6][R4.64+0x6800] ;  /* 0x0068000604247981 */ /* 0x000162000c1e9b00 */
[----:B------:R-:W-:-:S05]  /*21d0*/  VIADD R40, R40, 0x1000 ;  /* 0x0000100028287836 */ /* 0x000fca0000000000 */
[----:B------:R-:W-:Y:S02]  /*21e0*/  ISETP.GE.AND P2, PT, R40, R45, PT ;  /* 0x0000002d2800720c */ /* 0x000fe40003f46270 */
[----:B0-----:R-:W-:Y:S01]  /*21f0*/  IADD3 R4, P3, PT, R4, 0x8000, RZ ;  /* 0x0000800004047810 */ /* 0x001fe20007f7e0ff */
[----:B------:R-:W-:-:S04]  /*2200*/  VIADD R43, R43, 0x1000 ;  /* 0x000010002b2b7836 */ /* 0x000fc80000000000 */
[----:B------:R-:W-:Y:S01]  /*2210*/  IMAD.X R5, RZ, RZ, R5, P3 ;  /* 0x000000ffff057224 */ /* 0x000fe200018e0605 */
[----:B----4-:R-:W-:-:S06]  /*2220*/  DSETP.GEU.AND P1, PT, R6, R38, PT ;  /* 0x000000260600722a */ /* 0x010fcc0003f2e000 */
[----:B------:R-:W-:Y:S02]  /*2230*/  FSEL R6, R38, R6, !P1 ;  /* 0x0000000626067208 */ /* 0x000fe40004800000 */
[----:B------:R-:W-:-:S06]  /*2240*/  FSEL R7, R39, R7, !P1 ;  /* 0x0000000727077208 */ /* 0x000fcc0004800000 */
[----:B--2---:R-:W-:-:S06]  /*2250*/  DSETP.GEU.AND P1, PT, R6, R8, PT ;  /* 0x000000080600722a */ /* 0x004fcc0003f2e000 */
[----:B------:R-:W-:Y:S02]  /*2260*/  FSEL R6, R8, R6, !P1 ;  /* 0x0000000608067208 */ /* 0x000fe40004800000 */
[----:B------:R-:W-:-:S06]  /*2270*/  FSEL R7, R9, R7, !P1 ;  /* 0x0000000709077208 */ /* 0x000fcc0004800000 */
[----:B---3--:R-:W-:-:S06]  /*2280*/  DSETP.GEU.AND P1, PT, R6, R10, PT ;  /* 0x0000000a0600722a */ /* 0x008fcc0003f2e000 */
[----:B------:R-:W-:Y:S02]  /*2290*/  FSEL R6, R10, R6, !P1 ;  /* 0x000000060a067208 */ /* 0x000fe40004800000 */
[----:B------:R-:W-:-:S06]  /*22a0*/  FSEL R7, R11, R7, !P1 ;  /* 0x000000070b077208 */ /* 0x000fcc0004800000 */
[----:B-----5:R-:W-:-:S06]  /*22b0*/  DSETP.GEU.AND P1, PT, R6, R12, PT ;  /* 0x0000000c0600722a */ /* 0x020fcc0003f2e000 */
        /* <DEDUP_REMOVED lines=39> */
.L_x_26:
[----:B------:R-:W-:Y:S05]  /*2530*/  BSYNC.RECONVERGENT B2 ;  /* 0x0000000000027941 */ /* 0x000fea0003800200 */
.L_x_25:
[----:B------:R-:W-:Y:S01]  /*2540*/  IMAD.IADD R8, R41, 0x1, -R40 ;  /* 0x0000000129087824 */ /* 0x000fe200078e0a28 */
[----:B------:R-:W-:Y:S04]  /*2550*/  BSSY.RECONVERGENT B2, `(.L_x_28) ;  /* 0x000002b000027945 */ /* 0x000fe80003800200 */
[----:B------:R-:W-:-:S13]  /*2560*/  ISETP.GT.AND P1, PT, R8, 0x400, PT ;  /* 0x000004000800780c */ /* 0x000fda0003f24270 */
[----:B------:R-:W-:Y:S05]  /*2570*/  @!P1 BRA `(.L_x_29) ;  /* 0x0000000000a09947 */ /* 0x000fea0003800000 */
        /* <DEDUP_REMOVED lines=9> */
[----:B------:R-:W5:Y:S04]  /*2610*/  LDG.E.64.CONSTANT R22, desc[UR6][R4.64+0x2000] ;  /* 0x0020000604167981 */ /* 0x000f68000c1e9b00 */
[----:B------:R0:W5:Y:S01]  /*2620*/  LDG.E.64.CONSTANT R8, desc[UR6][R4.64+0x2800] ;  /* 0x0028000604087981 */ /* 0x000162000c1e9b00 */
[----:B------:R-:W-:-:S02]  /*2630*/  VIADD R40, R40, 0x800 ;  /* 0x0000080028287836 */ /* 0x000fc40000000000 */
[----:B------:R-:W-:Y:S01]  /*2640*/  VIADD R43, R43, 0x800 ;  /* 0x000008002b2b7836 */ /* 0x000fe20000000000 */
[----:B0-----:R-:W-:-:S05]  /*2650*/  IADD3 R4, P2, PT, R4, 0x4000, RZ ;  /* 0x0000400004047810 */ /* 0x001fca0007f5e0ff */
        /* <DEDUP_REMOVED lines=22> */
[----:B------:R-:W-:Y:S01]  /*27c0*/  DSETP.GEU.AND P1, PT, R6, R8, PT ;  /* 0x000000080600722a */ /* 0x000fe20003f2e000 */
[----:B------:R-:W-:-:S05]  /*27d0*/  PLOP3.LUT P0, PT, PT, PT, PT, 0x8, 0x80 ;  /* 0x000000000080781c */ /* 0x000fca0003f0e170 */
[----:B------:R-:W-:Y:S02]  /*27e0*/  FSEL R6, R8, R6, !P1 ;  /* 0x0000000608067208 */ /* 0x000fe40004800000 */
[----:B------:R-:W-:-:S07]  /*27f0*/  FSEL R7, R9, R7, !P1 ;  /* 0x0000000709077208 */ /* 0x000fce0004800000 */
.L_x_29:
[----:B------:R-:W-:Y:S05]  /*2800*/  BSYNC.RECONVERGENT B2 ;  /* 0x0000000000027941 */ /* 0x000fea0003800200 */
.L_x_28:
[----:B------:R-:W-:-:S13]  /*2810*/  ISETP.LT.OR P0, PT, R40, R41, P0 ;  /* 0x000000292800720c */ /* 0x000fda0000701670 */
[----:B------:R-:W-:Y:S05]  /*2820*/  @!P0 BRA `(.L_x_21) ;  /* 0x0000000000448947 */ /* 0x000fea0003800000 */
[----:B------:R-:W-:Y:S01]  /*2830*/  IMAD.WIDE.U32 R2, R43, 0x8, R2 ;  /* 0x000000082b027825 */ /* 0x000fe200078e0002 */
[----:B------:R-:W2:Y:S04]  /*2840*/  LDG.E.64.CONSTANT R8, desc[UR6][R4.64+-0x800] ;  /* 0xfff8000604087981 */ /* 0x000ea8000c1e9b00 */
[----:B------:R-:W3:Y:S04]  /*2850*/  LDG.E.64.CONSTANT R10, desc[UR6][R4.64] ;  /* 0x00000006040a7981 */ /* 0x000ee8000c1e9b00 */
[----:B------:R-:W4:Y:S04]  /*2860*/  LDG.E.64.CONSTANT R2, desc[UR6][R2.64] ;  /* 0x0000000602027981 */ /* 0x000f28000c1e9b00 */
[----:B------:R-:W5:Y:S01]  /*2870*/  LDG.E.64.CONSTANT R12, desc[UR6][R4.64+0x800] ;  /* 0x00080006040c7981 */ /* 0x000f62000c1e9b00 */
        /* <DEDUP_REMOVED lines=11> */
[----:B------:R-:W-:-:S07]  /*2930*/  FSEL R7, R13, R3, !P0 ;  /* 0x000000030d077208 */ /* 0x000fce0004000000 */
.L_x_21:
[----:B------:R-:W-:Y:S05]  /*2940*/  BSYNC.RECONVERGENT B1 ;  /* 0x0000000000017941 */ /* 0x000fea0003800200 */
.L_x_19:
[----:B------:R-:W0:Y:S01]  /*2950*/  S2R R10, SR_LANEID ;  /* 0x00000000000a7919 */ /* 0x000e220000000000 */
[----:B------:R-:W-:Y:S04]  /*2960*/  SHFL.DOWN PT, R2, R6, 0x1, 0x1f ;  /* 0x08201f0006027f89 */ /* 0x000fe800000e0000 */
        /* <DEDUP_REMOVED lines=10> */
[----:B------:R-:W-:-:S02]  /*2a10*/  @!P2 MOV R7, 0x400 ;  /* 0x000004000007a802 */ /* 0x000fc40000000f00 */
        /* <DEDUP_REMOVED lines=8> */
[----:B------:R-:W-:Y:S01]  /*2aa0*/  SHFL.DOWN PT, R2, R4, 0x4, 0x1f ;  /* 0x08801f0004027f89 */ /* 0x000fe200000e0000 */
[----:B-1----:R-:W-:-:S03]  /*2ab0*/  @!P2 LEA R7, R8, R7, 0x18 ;  /* 0x000000070807a211 */ /* 0x002fc600078ec0ff */
[----:B------:R-:W0:Y:S02]  /*2ac0*/  SHFL.DOWN PT, R3, R5, 0x4, 0x1f ;  /* 0x08801f0005037f89 */ /* 0x000e2400000e0000 */
[----:B------:R-:W-:Y:S01]  /*2ad0*/  @!P2 IMAD.IADD R9, R6, 0x1, R7 ;  /* 0x000000010609a824 */ /* 0x000fe200078e0207 */
[----:B0-----:R-:W-:-:S06]  /*2ae0*/  DSETP.GEU.AND P0, PT, R4, R2, PT ;  /* 0x000000020400722a */ /* 0x001fcc0003f0e000 */
[----:B------:R-:W-:Y:S02]  /*2af0*/  @!P1 FSEL R4, R2, R4, !P0 ;  /* 0x0000000402049208 */ /* 0x000fe40004000000 */
[----:B------:R-:W-:Y:S02]  /*2b00*/  @!P1 FSEL R5, R3, R5, !P0 ;  /* 0x0000000503059208 */ /* 0x000fe40004000000 */
[----:B------:R-:W-:Y:S01]  /*2b10*/  ISETP.GT.AND P1, PT, R10, 0x17, PT ;  /* 0x000000170a00780c */ /* 0x000fe20003f24270 */
[----:B------:R-:W-:Y:S04]  /*2b20*/  SHFL.DOWN PT, R2, R4, 0x8, 0x1f ;  /* 0x09001f0004027f89 */ /* 0x000fe800000e0000 */
[----:B------:R-:W0:Y:S02]  /*2b30*/  SHFL.DOWN PT, R3, R5, 0x8, 0x1f ;  /* 0x09001f0005037f89 */ /* 0x000e2400000e0000 */
[----:B0-----:R-:W-:-:S06]  /*2b40*/  DSETP.GEU.AND P0, PT, R4, R2, PT ;  /* 0x000000020400722a */ /* 0x001fcc0003f0e000 */
[----:B------:R-:W-:Y:S02]  /*2b50*/  @!P1 FSEL R4, R2, R4, !P0 ;  /* 0x0000000402049208 */ /* 0x000fe40004000000 */
[----:B------:R-:W-:Y:S02]  /*2b60*/  @!P1 FSEL R5, R3, R5, !P0 ;  /* 0x0000000503059208 */ /* 0x000fe40004000000 */
[----:B------:R-:W-:Y:S01]  /*2b70*/  ISETP.GT.AND P1, PT, R10, 0xf, PT ;  /* 0x0000000f0a00780c */ /* 0x000fe20003f24270 */
[----:B------:R-:W-:Y:S04]  /*2b80*/  SHFL.DOWN PT, R2, R4, 0x10, 0x1f ;  /* 0x0a001f0004027f89 */ /* 0x000fe800000e0000 */
[----:B------:R-:W0:Y:S02]  /*2b90*/  SHFL.DOWN PT, R3, R5, 0x10, 0x1f ;  /* 0x0a001f0005037f89 */ /* 0x000e2400000e0000 */
[----:B0-----:R-:W-:-:S06]  /*2ba0*/  DSETP.GEU.AND P0, PT, R4, R2, PT ;  /* 0x000000020400722a */ /* 0x001fcc0003f0e000 */
[----:B------:R-:W-:Y:S02]  /*2bb0*/  FSEL R2, R2, R4, !P0 ;  /* 0x0000000402027208 */ /* 0x000fe40004000000 */
        /* <DEDUP_REMOVED lines=10> */
[----:B--2---:R-:W0:Y:S04]  /*2c60*/  LDS.128 R8, [UR4+0x10] ;  /* 0x00001004ff087984 */ /* 0x004e280008000c00 */
        /* <DEDUP_REMOVED lines=25> */
.L_x_2:
        /* <DEDUP_REMOVED lines=12> */
.L_x_32:
[----:B------:R-:W-:Y:S05]  /*2ec0*/  BSYNC.RECONVERGENT B1 ;  /* 0x0000000000017941 */ /* 0x000fea0003800200 */
.L_x_31:
        /* <DEDUP_REMOVED lines=17> */
.L_x_37:
        /* <DEDUP_REMOVED lines=12> */
.L_x_36:
[----:B------:R-:W-:Y:S05]  /*30a0*/  BSYNC.RECONVERGENT B2 ;  /* 0x0000000000027941 */ /* 0x000fea0003800200 */
.L_x_35:
        /* <DEDUP_REMOVED lines=9> */
.L_x_40:
        /* <DEDUP_REMOVED lines=74> */
.L_x_39:
[----:B------:R-:W-:Y:S05]  /*35e0*/  BSYNC.RECONVERGENT B2 ;  /* 0x0000000000027941 */ /* 0x000fea0003800200 */
.L_x_38:
        /* <DEDUP_REMOVED lines=42> */
.L_x_42:
[----:B------:R-:W-:Y:S05]  /*3890*/  BSYNC.RECONVERGENT B2 ;  /* 0x0000000000027941 */ /* 0x000fea0003800200 */
.L_x_41:
        /* <DEDUP_REMOVED lines=20> */
.L_x_34:
[----:B------:R-:W-:Y:S05]  /*39e0*/  BSYNC.RECONVERGENT B1 ;  /* 0x0000000000017941 */ /* 0x000fea0003800200 */
.L_x_33:
        /* <DEDUP_REMOVED lines=14> */
[----:B------:R-:W-:Y:S01]  /*3ad0*/  IMAD.MOV.U32 R2, RZ, RZ, R9 ;  /* 0x000000ffff027224 */ /* 0x000fe200078e0009 */
[----:B------:R-:W-:Y:S01]  /*3ae0*/  @!P2 MOV R4, 0x400 ;  /* 0x000004000004a802 */ /* 0x000fe20000000f00 */
[----:B------:R-:W-:Y:S01]  /*3af0*/  IMAD.MOV.U32 R3, RZ, RZ, R11 ;  /* 0x000000ffff037224 */ /* 0x000fe200078e000b */
[----:B------:R-:W0:Y:S01]  /*3b00*/  SHFL.DOWN PT, R7, R11, 0x2, 0x1f ;  /* 0x08401f000b077f89 */ /* 0x000e2200000e0000 */
[----:B------:R-:W-:Y:S01]  /*3b10*/  @!P2 SHF.R.U32.HI R0, RZ, 0x2, R5 ;  /* 0x00000002ff00a819 */ /* 0x000fe20000011605 */
[----:B------:R-:W1:Y:S03]  /*3b20*/  @!P2 S2R R13, SR_CgaCtaId ;  /* 0x00000000000da919 */ /* 0x000e660000008800 */
[----:B------:R-:W-:Y:S01]  /*3b30*/  @!P2 LOP3.LUT R0, R0, 0xf8, RZ, 0xc0, !PT ;  /* 0x000000f80000a812 */ /* 0x000fe200078ec0ff */
[----:B0-----:R-:W-:-:S06]  /*3b40*/  DSETP.GEU.AND P0, PT, R2, R6, PT ;  /* 0x000000060200722a */ /* 0x001fcc0003f0e000 */
[----:B------:R-:W-:Y:S02]  /*3b50*/  @!P1 FSEL R9, R6, R9, !P0 ;  /* 0x0000000906099208 */ /* 0x000fe40004000000 */
[----:B------:R-:W-:Y:S02]  /*3b60*/  @!P1 FSEL R11, R7, R11, !P0 ;  /* 0x0000000b070b9208 */ /* 0x000fe40004000000 */
[----:B------:R-:W-:Y:S01]  /*3b70*/  ISETP.GT.AND P1, PT, R8, 0x1b, PT ;  /* 0x0000001b0800780c */ /* 0x000fe20003f24270 */
[----:B------:R-:W-:Y:S01]  /*3b80*/  SHFL.DOWN PT, R2, R9, 0x4, 0x1f ;  /* 0x08801f0009027f89 */ /* 0x000fe200000e0000 */
[----:B------:R-:W-:Y:S01]  /*3b90*/  IMAD.MOV.U32 R6, RZ, RZ, R9 ;  /* 0x000000ffff067224 */ /* 0x000fe200078e0009 */
[----:B-1----:R-:W-:Y:S01]  /*3ba0*/  @!P2 LEA R13, R13, R4, 0x18 ;  /* 0x000000040d0da211 */ /* 0x002fe200078ec0ff */
[----:B------:R-:W-:Y:S01]  /*3bb0*/  IMAD.MOV.U32 R7, RZ, RZ, R11 ;  /* 0x000000ffff077224 */ /* 0x000fe200078e000b */
[----:B------:R-:W0:Y:S03]  /*3bc0*/  SHFL.DOWN PT, R3, R11, 0x4, 0x1f ;  /* 0x08801f000b037f89 */ /* 0x000e2600000e0000 */
[----:B------:R-:W-:-:S02]  /*3bd0*/  @!P2 IMAD.IADD R13, R0, 0x1, R13 ;  /* 0x00000001000da824 */ /* 0x000fc400078e020d */
[----:B0-----:R-:W-:-:S06]  /*3be0*/  DSETP.GEU.AND P0, PT, R6, R2, PT ;  /* 0x000000020600722a */ /* 0x001fcc0003f0e000 */
[----:B------:R-:W-:Y:S02]  /*3bf0*/  @!P1 FSEL R9, R2, R9, !P0 ;  /* 0x0000000902099208 */ /* 0x000fe40004000000 */
[----:B------:R-:W-:Y:S02]  /*3c00*/  @!P1 FSEL R11, R3, R11, !P0 ;  /* 0x0000000b030b9208 */ /* 0x000fe40004000000 */
[----:B------:R-:W-:Y:S01]  /*3c10*/  ISETP.GT.AND P1, PT, R8, 0x17, PT ;  /* 0x000000170800780c */ /* 0x000fe20003f24270 */
[----:B------:R-:W-:Y:S01]  /*3c20*/  SHFL.DOWN PT, R2, R9, 0x8, 0x1f ;  /* 0x09001f0009027f89 */ /* 0x000fe200000e0000 */
[----:B------:R-:W-:Y:S02]  /*3c30*/  IMAD.MOV.U32 R6, RZ, RZ, R9 ;  /* 0x000000ffff067224 */ /* 0x000fe400078e0009 */
[----:B------:R-:W-:Y:S01]  /*3c40*/  IMAD.MOV.U32 R7, RZ, RZ, R11 ;  /* 0x000000ffff077224 */ /* 0x000fe200078e000b */
[----:B------:R-:W0:Y:S05]  /*3c50*/  SHFL.DOWN PT, R3, R11, 0x8, 0x1f ;  /* 0x09001f000b037f89 */ /* 0x000e2a00000e0000 */
        /* <DEDUP_REMOVED lines=20> */
[----:B------:R-:W0:Y:S04]  /*3da0*/  LDS.128 R8, [UR4+0x10] ;  /* 0x00001004ff087984 */ /* 0x000e280008000c00 */
[----:B-1----:R-:W1:Y:S01]  /*3db0*/  LDS.128 R12, [UR4+0x20] ;  /* 0x00002004ff0c7984 */ /* 0x002e620008000c00 */
        /* <DEDUP_REMOVED lines=24> */
.L_x_43:
        /* <DEDUP_REMOVED lines=20> */
[----:B------:R-:W0:Y:S05]  /*4080*/  SHFL.DOWN PT, R7, R0, 0x2, R11 ;  /* 0x0840000000077989 */ /* 0x000e2a00000e000b */
[----:B0-----:R-:W-:-:S06]  /*4090*/  DSETP.GEU.AND P0, PT, R2, R6, PT ;  /* 0x000000060200722a */ /* 0x001fcc0003f0e000 */
[----:B------:R-:W-:Y:S01]  /*40a0*/  @!P1 FSEL R9, R6, R9, !P0 ;  /* 0x0000000906099208 */ /* 0x000fe20004000000 */
[----:B------:R-:W-:Y:S01]  /*40b0*/  VIADD R6, R8, 0x4 ;  /* 0x0000000408067836 */ /* 0x000fe20000000000 */
[----:B------:R-:W-:-:S03]  /*40c0*/  @!P1 FSEL R0, R7, R0, !P0 ;  /* 0x0000000007009208 */ /* 0x000fc60004000000 */
[----:B------:R-:W-:Y:S01]  /*40d0*/  SHFL.DOWN PT, R2, R9, 0x4, R11 ;  /* 0x0880000009027989 */ /* 0x000fe200000e000b */
[----:B------:R-:W-:Y:S01]  /*40e0*/  ISETP.GT.AND P1, PT, R6, R11, PT ;  /* 0x0000000b0600720c */ /* 0x000fe20003f24270 */
[----:B------:R-:W-:Y:S02]  /*40f0*/  IMAD.MOV.U32 R6, RZ, RZ, R9 ;  /* 0x000000ffff067224 */ /* 0x000fe400078e0009 */
[----:B------:R-:W0:Y:S01]  /*4100*/  SHFL.DOWN PT, R3, R0, 0x4, R11 ;  /* 0x0880000000037989 */ /* 0x000e2200000e000b */
[----:B------:R-:W-:-:S06]  /*4110*/  IMAD.MOV.U32 R7, RZ, RZ, R0 ;  /* 0x000000ffff077224 */ /* 0x000fcc00078e0000 */
[----:B0-----:R-:W-:Y:S01]  /*4120*/  DSETP.GEU.AND P0, PT, R6, R2, PT ;  /* 0x000000020600722a */ /* 0x001fe20003f0e000 */
[----:B------:R-:W-:-:S05]  /*4130*/  VIADD R6, R8, 0x8 ;  /* 0x0000000808067836 */ /* 0x000fca0000000000 */
        /* <DEDUP_REMOVED lines=15> */
[----:B------:R-:W-:Y:S02]  /*4230*/  IMAD.MOV.U32 R6, RZ, RZ, R9 ;  /* 0x000000ffff067224 */ /* 0x000fe400078e0009 */
[----:B------:R-:W-:Y:S01]  /*4240*/  IMAD.MOV.U32 R7, RZ, RZ, R0 ;  /* 0x000000ffff077224 */ /* 0x000fe200078e0000 */
[----:B------:R-:W0:Y:S05]  /*4250*/  SHFL.DOWN PT, R3, R0, 0x10, R11 ;  /* 0x0a00000000037989 */ /* 0x000e2a00000e000b */
[----:B0-----:R-:W-:Y:S01]  /*4260*/  DSETP.GEU.AND P1, PT, R6, R2, PT ;  /* 0x000000020600722a */ /* 0x001fe20003f2e000 */
[----:B------:R-:W-:-:S02]  /*4270*/  @!P0 MOV R7, 0x400 ;  /* 0x0000040000078802 */ /* 0x000fc40000000f00 */
[----:B------:R-:W-:Y:S02]  /*4280*/  @!P0 SHF.R.U32.HI R6, RZ, 0x2, R5 ;  /* 0x00000002ff068819 */ /* 0x000fe40000011605 */
[----:B-1----:R-:W-:Y:S02]  /*4290*/  @!P0 LEA R7, R10, R7, 0x18 ;  /* 0x000000070a078211 */ /* 0x002fe400078ec0ff */
[----:B------:R-:W-:Y:S02]  /*42a0*/  @!P0 LOP3.LUT R6, R6, 0xf8, RZ, 0xc0, !PT ;  /* 0x000000f806068812 */ /* 0x000fe400078ec0ff */
[----:B------:R-:W-:Y:S02]  /*42b0*/  @!P2 FSEL R9, R2, R9, !P1 ;  /* 0x000000090209a208 */ /* 0x000fe40004800000 */
[----:B------:R-:W-:Y:S01]  /*42c0*/  @!P2 FSEL R0, R3, R0, !P1 ;  /* 0x000000000300a208 */ /* 0x000fe20004800000 */
[----:B------:R-:W-:Y:S02]  /*42d0*/  @!P0 IMAD.IADD R3, R6, 0x1, R7 ;  /* 0x0000000106038824 */ /* 0x000fe400078e0207 */
[----:B------:R-:W-:-:S02]  /*42e0*/  IMAD.MOV.U32 R6, RZ, RZ, R9 ;  /* 0x000000ffff067224 */ /* 0x000fc400078e0009 */
[----:B------:R-:W-:-:S05]  /*42f0*/  IMAD.MOV.U32 R7, RZ, RZ, R0 ;  /* 0x000000ffff077224 */ /* 0x000fca00078e0000 */
[----:B------:R1:W-:Y:S01]  /*4300*/  @!P0 STS.64 [R3+0x8], R6 ;  /* 0x0000080603008388 */ /* 0x0003e20000000a00 */
[----:B------:R-:W-:Y:S01]  /*4310*/  BAR.SYNC.DEFER_BLOCKING 0x0 ;  /* 0x0000000000007b1d */ /* 0x000fe20000010000 */
[----:B------:R-:W-:-:S13]  /*4320*/  ISETP.NE.AND P0, PT, R5, RZ, PT ;  /* 0x000000ff0500720c */ /* 0x000fda0003f05270 */
[----:B-1----:R-:W-:Y:S05]  /*4330*/  @P0 BRA `(.L_x_17) ;  /* 0x0000001800340947 */ /* 0x002fea0003800000 */
[----:B------:R-:W0:Y:S01]  /*4340*/  S2UR UR5, SR_CgaCtaId ;  /* 0x00000000000579c3 */ /* 0x000e220000008800 */
[----:B------:R-:W-:Y:S01]  /*4350*/  UMOV UR4, 0x400 ;  /* 0x0000040000047882 */ /* 0x000fe20000000000 */
[C---:B------:R-:W-:Y:S02]  /*4360*/  ISETP.GT.AND P3, PT, R4.reuse, 0x20, PT ;  /* 0x000000200400780c */ /* 0x040fe40003f64270 */
        /* <DEDUP_REMOVED lines=10> */
[----:B------:R-:W-:Y:S01]  /*4410*/  ISETP.GT.AND P1, PT, R4, 0x60, PT ;  /* 0x000000600400780c */ /* 0x000fe20003f24270 */
[----:B------:R-:W-:Y:S02]  /*4420*/  IMAD.MOV.U32 R2, RZ, RZ, R6 ;  /* 0x000000ffff027224 */ /* 0x000fe400078e0006 */
        /* <DEDUP_REMOVED lines=29> */
.L_x_30:
[----:B------:R-:W0:Y:S01]  /*4600*/  S2R R41, SR_TID.X ;  /* 0x0000000000297919 */ /* 0x000e220000002100 */
[----:B------:R-:W0:Y:S02]  /*4610*/  LDC.64 R6, c[0x0][0x380] ;  /* 0x0000e000ff067b82 */ /* 0x000e240000000a00 */
[----:B0-----:R-:W-:-:S05]  /*4620*/  IMAD.WIDE.U32 R6, R41, 0x8, R6 ;  /* 0x0000000829067825 */ /* 0x001fca00078e0006 */
[----:B------:R-:W2:Y:S04]  /*4630*/  LDG.E.64.CONSTANT R20, desc[UR6][R6.64] ;  /* 0x0000000606147981 */ /* 0x000ea8000c1e9b00 */
[----:B------:R-:W2:Y:S04]  /*4640*/  LDG.E.64.CONSTANT R2, desc[UR6][R6.64+0x800] ;  /* 0x0008000606027981 */ /* 0x000ea8000c1e9b00 */
[----:B------:R-:W3:Y:S04]  /*4650*/  LDG.E.64.CONSTANT R8, desc[UR6][R6.64+0x1000] ;  /* 0x0010000606087981 */ /* 0x000ee8000c1e9b00 */
[----:B------:R-:W4:Y:S04]  /*4660*/  LDG.E.64.CONSTANT R10, desc[UR6][R6.64+0x1800] ;  /* 0x00180006060a7981 */ /* 0x000f28000c1e9b00 */
[----:B------:R-:W5:Y:S04]  /*4670*/  LDG.E.64.CONSTANT R12, desc[UR6][R6.64+0x2000] ;  /* 0x00200006060c7981 */ /* 0x000f68000c1e9b00 */
[----:B------:R-:W5:Y:S04]  /*4680*/  LDG.E.64.CONSTANT R14, desc[UR6][R6.64+0x2800] ;  /* 0x00280006060e7981 */ /* 0x000f68000c1e9b00 */
[----:B------:R-:W5:Y:S04]  /*4690*/  LDG.E.64.CONSTANT R16, desc[UR6][R6.64+0x3000] ;  /* 0x0030000606107981 */ /* 0x000f68000c1e9b00 */
[----:B------:R-:W5:Y:S01]  /*46a0*/  LDG.E.64.CONSTANT R18, desc[UR6][R6.64+0x3800] ;  /* 0x0038000606127981 */ /* 0x000f62000c1e9b00 */
[----:B------:R-:W-:Y:S01]  /*46b0*/  ISETP.GE.U32.AND P1, PT, R4, 0x1000, PT ;  /* 0x000010000400780c */ /* 0x000fe20003f26070 */
[----:B------:R-:W-:Y:S01]  /*46c0*/  IMAD.MOV.U32 R45, RZ, RZ, 0x800 ;  /* 0x00000800ff2d7424 */ /* 0x000fe200078e00ff */
[----:B--2---:R-:W-:-:S06]  /*46d0*/  DSETP.GEU.AND P0, PT, R20, R2, PT ;  /* 0x000000021400722a */ /* 0x004fcc0003f0e000 */
        /* <DEDUP_REMOVED lines=21> */
[----:B------:R-:W0:Y:S01]  /*4830*/  LDC R24, c[0x0][0x390] ;  /* 0x0000e400ff187b82 */ /* 0x000e220000000800 */
[----:B------:R-:W-:Y:S02]  /*4840*/  VIADD R0, R4, 0xfffff800 ;  /* 0xfffff80004007836 */ /* 0x000fe40000000000 */
[----:B------:R-:W-:-:S07]  /*4850*/  IMAD.MOV.U32 R45, RZ, RZ, 0x800 ;  /* 0x00000800ff2d7424 */ /* 0x000fce00078e00ff */
.L_x_46:
[----:B------:R-:W-:-:S05]  /*4860*/  IMAD.WIDE R4, R45, 0x8, R6 ;  /* 0x000000082d047825 */ /* 0x000fca00078e0206 */
[----:B------:R-:W2:Y:S04]  /*4870*/  LDG.E.64.CONSTANT R10, desc[UR6][R4.64] ;  /* 0x00000006040a7981 */ /* 0x000ea8000c1e9b00 */
[----:B------:R-:W3:Y:S04]  /*4880*/  LDG.E.64.CONSTANT R12, desc[UR6][R4.64+0x800] ;  /* 0x00080006040c7981 */ /* 0x000ee8000c1e9b00 */
[----:B------:R-:W4:Y:S04]  /*4890*/  LDG.E.64.CONSTANT R14, desc[UR6][R4.64+0x1000] ;  /* 0x00100006040e7981 */ /* 0x000f28000c1e9b00 */
[----:B------:R-:W5:Y:S04]  /*48a0*/  LDG.E.64.CONSTANT R16, desc[UR6][R4.64+0x1800] ;  /* 0x0018000604107981 */ /* 0x000f68000c1e9b00 */
[----:B------:R-:W5:Y:S04]  /*48b0*/  LDG.E.64.CONSTANT R18, desc[UR6][R4.64+0x2000] ;  /* 0x0020000604127981 */ /* 0x000f68000c1e9b00 */
[----:B------:R-:W5:Y:S04]  /*48c0*/  LDG.E.64.CONSTANT R20, desc[UR6][R4.64+0x2800] ;  /* 0x0028000604147981 */ /* 0x000f68000c1e9b00 */
[----:B------:R-:W5:Y:S04]  /*48d0*/  LDG.E.64.CONSTANT R22, desc[UR6][R4.64+0x3000] ;  /* 0x0030000604167981 */ /* 0x000f68000c1e9b00 */
[----:B------:R0:W5:Y:S02]  /*48e0*/  LDG.E.64.CONSTANT R8, desc[UR6][R4.64+0x3800] ;  /* 0x0038000604087981 */ /* 0x000164000c1e9b00 */
[----:B0-----:R-:W-:-:S04]  /*48f0*/  IMAD.MOV.U32 R4, RZ, RZ, R24 ;  /* 0x000000ffff047224 */ /* 0x001fc800078e0018 */
[----:B------:R-:W-:-:S05]  /*4900*/  IMAD.IADD R5, R4, 0x1, -R45 ;  /* 0x0000000104057824 */ /* 0x000fca00078e0a2d */
[----:B------:R-:W-:Y:S01]  /*4910*/  ISETP.GE.AND P1, PT, R5, 0x800, PT ;  /* 0x000008000500780c */ /* 0x000fe20003f26270 */
        /* <DEDUP_REMOVED lines=25> */
[----:B------:R-:W-:-:S05]  /*4ab0*/  VIADD R45, R45, 0x800 ;  /* 0x000008002d2d7836 */ /* 0x000fca0000000000 */
[----:B------:R-:W-:-:S13]  /*4ac0*/  ISETP.GT.AND P0, PT, R45, R0, PT ;  /* 0x000000002d00720c */ /* 0x000fda0003f04270 */
[----:B------:R-:W-:Y:S05]  /*4ad0*/  @!P0 BRA `(.L_x_46) ;  /* 0xfffffffc00608947 */ /* 0x000fea000383ffff */
.L_x_44:
[----:B------:R-:W-:-:S13]  /*4ae0*/  ISETP.GE.AND P0, PT, R45, R4, PT ;  /* 0x000000042d00720c */ /* 0x000fda0003f06270 */
[----:B------:R-:W-:Y:S05]  /*4af0*/  @P0 BRA `(.L_x_45) ;  /* 0x0000000800fc0947 */ /* 0x000fea0003800000 */
[----:B------:R-:W-:Y:S01]  /*4b00*/  IMAD.IADD R0, R4, 0x1, -R45 ;  /* 0x0000000104007824 */ /* 0x000fe200078e0a2d */
[----:B------:R-:W-:Y:S04]  /*4b10*/  BSSY.RECONVERGENT B1, `(.L_x_45) ;  /* 0x00000bd000017945 */ /* 0x000fe80003800200 */
[----:B------:R-:W-:-:S13]  /*4b20*/  ISETP.GE.AND P0, PT, R41, R0, PT ;  /* 0x000000002900720c */ /* 0x000fda0003f06270 */
[----:B------:R-:W-:Y:S05]  /*4b30*/  @P0 BRA `(.L_x_47) ;  /* 0x0000000800e80947 */ /* 0x000fea0003800000 */
[----:B------:R-:W-:Y:S01]  /*4b40*/  LOP3.LUT R5, RZ, R41, RZ, 0x33, !PT ;  /* 0x00000029ff057212 */ /* 0x000fe200078e33ff */
[----:B------:R-:W-:Y:S01]  /*4b50*/  BSSY.RECONVERGENT B2, `(.L_x_48) ;  /* 0x0000017000027945 */ /* 0x000fe20003800200 */
[----:B------:R-:W-:Y:S02]  /*4b60*/  IMAD.MOV.U32 R43, RZ, RZ, R41 ;  /* 0x000000ffff2b7224 */ /* 0x000fe400078e0029 */
[----:B------:R-:W-:-:S04]  /*4b70*/  IADD3 R4, PT, PT, -R45, R4, R5 ;  /* 0x000000042d047210 */ /* 0x000fc80007ffe105 */
[C---:B------:R-:W-:Y:S02]  /*4b80*/  LOP3.LUT R5, R4.reuse, 0x300, RZ, 0xc0, !PT ;  /* 0x0000030004057812 */ /* 0x040fe400078ec0ff */
[----:B------:R-:W-:Y:S02]  /*4b90*/  ISETP.GE.U32.AND P2, PT, R4, 0x300, PT ;  /* 0x000003000400780c */ /* 0x000fe40003f46070 */
[----:B------:R-:W-:-:S13]  /*4ba0*/  ISETP.NE.AND P0, PT, R5, 0x300, PT ;  /* 0x000003000500780c */ /* 0x000fda0003f05270 */
[----:B------:R-:W-:Y:S05]  /*4bb0*/  @!P0 BRA `(.L_x_49) ;  /* 0x0000000000408947 */ /* 0x000fea0003800000 */
[----:B------:R-:W0:Y:S01]  /*4bc0*/  LDC.64 R6, c[0x0][0x380] ;  /* 0x0000e000ff067b82 */ /* 0x000e220000000a00 */
[----:B------:R-:W-:Y:S01]  /*4bd0*/  LEA.HI R4, R4, 0x1, RZ, 0x18 ;  /* 0x0000000104047811 */ /* 0x000fe200078fc0ff */
[----:B------:R-:W-:Y:S02]  /*4be0*/  IMAD.IADD R9, R41, 0x1, R45 ;  /* 0x0000000129097824 */ /* 0x000fe400078e022d */
[----:B------:R-:W-:Y:S01]  /*4bf0*/  IMAD.MOV.U32 R43, RZ, RZ, R41 ;  /* 0x000000ffff2b7224 */ /* 0x000fe200078e0029 */
[----:B------:R-:W-:-:S05]  /*4c00*/  LOP3.LUT R4, R4, 0x3, RZ, 0xc0, !PT ;  /* 0x0000000304047812 */ /* 0x000fca00078ec0ff */
[----:B------:R-:W-:-:S07]  /*4c10*/  IMAD.MOV R8, RZ, RZ, -R4 ;  /* 0x000000ffff087224 */ /* 0x000fce00078e0a04 */
.L_x_50:
[----:B0-----:R-:W-:-:S06]  /*4c20*/  IMAD.WIDE.U32 R4, R9, 0x8, R6 ;  /* 0x0000000809047825 */ /* 0x001fcc00078e0006 */
        /* <DEDUP_REMOVED lines=9> */
.L_x_49:
[----:B------:R-:W-:Y:S05]  /*4cc0*/  BSYNC.RECONVERGENT B2 ;  /* 0x0000000000027941 */ /* 0x000fea0003800200 */
.L_x_48:
[----:B------:R-:W-:Y:S05]  /*4cd0*/  @!P2 BRA `(.L_x_47) ;  /* 0x000000080080a947 */ /* 0x000fea0003800000 */
[----:B------:R-:W0:Y:S01]  /*4ce0*/  LDCU.64 UR4, c[0x0][0x380] ;  /* 0x00007000ff0477ac */ /* 0x000e220008000a00 */
[----:B------:R-:W-:Y:S01]  /*4cf0*/  IMAD.IADD R7, R0, 0x1, -R43 ;  /* 0x0000000100077824 */ /* 0x000fe200078e0a2b */
[C---:B------:R-:W-:Y:S01]  /*4d00*/  IADD3 R5, P0, PT, R43.reuse, R45, RZ ;  /* 0x0000002d2b057210 */ /* 0x040fe20007f1e0ff */
[----:B------:R-:W-:Y:S01]  /*4d10*/  BSSY.RECONVERGENT B2, `(.L_x_51) ;  /* 0x000005a000027945 */ /* 0x000fe20003800200 */
[----:B------:R-:W-:Y:S02]  /*4d20*/  IMAD.IADD R45, R43, 0x1, R45 ;  /* 0x000000012b2d7824 */ /* 0x000fe400078e022d */
        /* <DEDUP_REMOVED lines=8> */
[----:B------:R-:W0:Y:S01]  /*4db0*/  LDC.64 R6, c[0x0][0x380] ;  /* 0x0000e000ff067b82 */ /* 0x000e220000000a00 */
[----:B------:R-:W-:Y:S01]  /*4dc0*/  PLOP3.LUT P0, PT, PT, PT, PT, 0x8, 0x80 ;  /* 0x000000000080781c */ /* 0x000fe20003f0e170 */
[----:B------:R-:W-:-:S12]  /*4dd0*/  VIADD R40, R0, 0xfffff400 ;  /* 0xfffff40000287836 */ /* 0x000fd80000000000 */
.L_x_53:
[C---:B0-----:R-:W-:Y:S01]  /*4de0*/  IMAD.WIDE.U32 R38, R45.reuse, 0x8, R6 ;  /* 0x000000082d267825 */ /* 0x041fe200078e0006 */
        /* <DEDUP_REMOVED lines=76> */
.L_x_52:
[----:B------:R-:W-:Y:S05]  /*52b0*/  BSYNC.RECONVERGENT B2 ;  /* 0x0000000000027941 */ /* 0x000fea0003800200 */
.L_x_51:
[----:B------:R-:W-:Y:S01]  /*52c0*/  IMAD.IADD R6, R0, 0x1, -R43 ;  /* 0x0000000100067824 */ /* 0x000fe200078e0a2b */
[----:B------:R-:W-:Y:S04]  /*52d0*/  BSSY.RECONVERGENT B2, `(.L_x_54) ;  /* 0x000002c000027945 */ /* 0x000fe80003800200 */
[----:B------:R-:W-:-:S13]  /*52e0*/  ISETP.GT.AND P1, PT, R6, 0x400, PT ;  /* 0x000004000600780c */ /* 0x000fda0003f24270 */
[----:B------:R-:W-:Y:S05]  /*52f0*/  @!P1 BRA `(.L_x_55) ;  /* 0x0000000000a49947 */ /* 0x000fea0003800000 */
[----:B------:R-:W0:Y:S01]  /*5300*/  LDC.64 R16, c[0x0][0x380] ;  /* 0x0000e000ff107b82 */ /* 0x000e220000000a00 */
[----:B------:R-:W2:Y:S04]  /*5310*/  LDG.E.64.CONSTANT R10, desc[UR6][R4.64+-0x800] ;  /* 0xfff80006040a7981 */ /* 0x000ea8000c1e9b00 */
[----:B------:R-:W3:Y:S01]  /*5320*/  LDG.E.64.CONSTANT R12, desc[UR6][R4.64] ;  /* 0x00000006040c7981 */ /* 0x000ee2000c1e9b00 */
[----:B------:R-:W-:-:S03]  /*5330*/  VIADD R7, R45, 0x400 ;  /* 0x000004002d077836 */ /* 0x000fc60000000000 */
[----:B------:R-:W4:Y:S04]  /*5340*/  LDG.E.64.CONSTANT R14, desc[UR6][R4.64+0x800] ;  /* 0x00080006040e7981 */ /* 0x000f28000c1e9b00 */
[----:B------:R-:W5:Y:S04]  /*5350*/  LDG.E.64.CONSTANT R18, desc[UR6][R4.64+0x1800] ;  /* 0x0018000604127981 */ /* 0x000f68000c1e9b00 */
[----:B------:R-:W5:Y:S01]  /*5360*/  LDG.E.64.CONSTANT R20, desc[UR6][R4.64+0x2000] ;  /* 0x0020000604147981 */ /* 0x000f62000c1e9b00 */
[----:B0-----:R-:W-:-:S06]  /*5370*/  IMAD.WIDE.U32 R8, R45, 0x8, R16 ;  /* 0x000000082d087825 */ /* 0x001fcc00078e0010 */
[----:B------:R-:W2:Y:S01]  /*5380*/  LDG.E.64.CONSTANT R8, desc[UR6][R8.64] ;  /* 0x0000000608087981 */ /* 0x000ea2000c1e9b00 */
[----:B------:R-:W-:-:S03]  /*5390*/  IMAD.WIDE.U32 R16, R7, 0x8, R16 ;  /* 0x0000000807107825 */ /* 0x000fc600078e0010 */
[----:B------:R0:W5:Y:S04]  /*53a0*/  LDG.E.64.CONSTANT R6, desc[UR6][R4.64+0x2800] ;  /* 0x0028000604067981 */ /* 0x000168000c1e9b00 */
[----:B------:R-:W5:Y:S01]  /*53b0*/  LDG.E.64.CONSTANT R16, desc[UR6][R16.64] ;  /* 0x0000000610107981 */ /* 0x000f62000c1e9b00 */
[----:B------:R-:W-:Y:S01]  /*53c0*/  VIADD R43, R43, 0x800 ;  /* 0x000008002b2b7836 */ /* 0x000fe20000000000 */
[----:B0-----:R-:W-:Y:S01]  /*53d0*/  IADD3 R4, P2, PT, R4, 0x4000, RZ ;  /* 0x0000400004047810 */ /* 0x001fe20007f5e0ff */
[----:B------:R-:W-:-:S04]  /*53e0*/  VIADD R45, R45, 0x800 ;  /* 0x000008002d2d7836 */ /* 0x000fc80000000000 */
[----:B------:R-:W-:Y:S01]  /*53f0*/  IMAD.X R5, RZ, RZ, R5, P2 ;  /* 0x000000ffff057224 */ /* 0x000fe200010e0605 */
        /* <DEDUP_REMOVED lines=25> */
.L_x_55:
[----:B------:R-:W-:Y:S05]  /*5590*/  BSYNC.RECONVERGENT B2 ;  /* 0x0000000000027941 */ /* 0x000fea0003800200 */
.L_x_54:
[----:B------:R-:W-:-:S13]  /*55a0*/  ISETP.LT.OR P0, PT, R43, R0, P0 ;  /* 0x000000002b00720c */ /* 0x000fda0000701670 */
[----:B------:R-:W-:Y:S05]  /*55b0*/  @!P0 BRA `(.L_x_47) ;  /* 0x0000000000488947 */ /* 0x000fea0003800000 */
[----:B------:R-:W0:Y:S01]  /*55c0*/  LDC.64 R6, c[0x0][0x380] ;  /* 0x0000e000ff067b82 */ /* 0x000e220000000a00 */
[----:B------:R-:W2:Y:S04]  /*55d0*/  LDG.E.64.CONSTANT R8, desc[UR6][R4.64+-0x800] ;  /* 0xfff8000604087981 */ /* 0x000ea8000c1e9b00 */
[----:B------:R-:W3:Y:S04]  /*55e0*/  LDG.E.64.CONSTANT R10, desc[UR6][R4.64] ;  /* 0x00000006040a7981 */ /* 0x000ee8000c1e9b00 */
[----:B------:R-:W4:Y:S01]  /*55f0*/  LDG.E.64.CONSTANT R12, desc[UR6][R4.64+0x800] ;  /* 0x00080006040c7981 */ /* 0x000f22000c1e9b00 */
[----:B0-----:R-:W-:-:S06]  /*5600*/  IMAD.WIDE.U32 R6, R45, 0x8, R6 ;  /* 0x000000082d067825 */ /* 0x001fcc00078e0006 */
[----:B------:R-:W5:Y:S02]  /*5610*/  LDG.E.64.CONSTANT R6, desc[UR6][R6.64] ;  /* 0x0000000606067981 */ /* 0x000f64000c1e9b00 */
[----:B-----5:R-:W-:-:S06]  /*5620*/  DSETP.GEU.AND P0, PT, R2, R6, PT ;  /* 0x000000060200722a */ /* 0x020fcc0003f0e000 */
        /* <DEDUP_REMOVED lines=10> */
[----:B------:R-:W-:-:S07]  /*56d0*/  FSEL R3, R13, R3, !P0 ;  /* 0x000000030d037208 */ /* 0x000fce0004000000 */
.L_x_47:
[----:B------:R-:W-:Y:S05]  /*56e0*/  BSYNC.RECONVERGENT B1 ;  /* 0x0000000000017941 */ /* 0x000fea0003800200 */
.L_x_45:
        /* <DEDUP_REMOVED lines=54> */
[----:B------:R-:W1:Y:S01]  /*5a50*/  S2UR UR5, SR_CgaCtaId ;  /* 0x00000000000579c3 */ /* 0x000e620000008800 */
[----:B------:R-:W-:Y:S02]  /*5a60*/  UMOV UR4, 0x400 ;  /* 0x0000040000047882 */ /* 0x000fe40000000000 */
[----:B-1----:R-:W-:-:S09]  /*5a70*/  ULEA UR4, UR5, UR4, 0x18 ;  /* 0x0000000405047291 */ /* 0x002fd2000f8ec0ff */
[----:B0-----:R-:W0:Y:S04]  /*5a80*/  LDS.128 R8, [UR4+0x10] ;  /* 0x00001004ff087984 */ /* 0x001e280008000c00 */
        /* <DEDUP_REMOVED lines=23> */
[----:B------:R-:W-:-:S07]  /*5c00*/  FSEL R7, R3, R5, !P1 ;  /* 0x0000000503077208 */ /* 0x000fce0004800000 */
.L_x_17:
[----:B------:R-:W-:Y:S05]  /*5c10*/  BSYNC.RECONVERGENT B0 ;  /* 0x0000000000007941 */ /* 0x000fea0003800200 */
.L_x_1:
[----:B------:R-:W-:Y:S05]  /*5c20*/  @P0 EXIT ;  /* 0x000000000000094d */ /* 0x000fea0003800000 */
[----:B------:R-:W4:Y:S01]  /*5c30*/  LDCU.64 UR8, c[0x0][0x398] ;  /* 0x00007300ff0877ac */ /* 0x000f220008000a00 */
[----:B---3--:R-:W3:Y:S01]  /*5c40*/  LDC.64 R4, c[0x0][0x388] ;  /* 0x0000e200ff047b82 */ /* 0x008ee20000000a00 */
[----:B------:R-:W0:Y:S01]  /*5c50*/  LDCU.64 UR4, c[0x0][0x398] ;  /* 0x00007300ff0477ac */ /* 0x000e220008000a00 */
[----:B----4-:R-:W-:-:S06]  /*5c60*/  DSETP.GT.AND P0, PT, R6, UR8, PT ;  /* 0x0000000806007e2a */ /* 0x010fcc000bf04000 */
[----:B012---:R-:W-:Y:S02]  /*5c70*/  FSEL R2, R6, UR4, P0 ;  /* 0x0000000406027c08 */ /* 0x007fe40008000000 */
[----:B------:R-:W-:-:S05]  /*5c80*/  FSEL R3, R7, UR5, P0 ;  /* 0x0000000507037c08 */ /* 0x000fca0008000000 */
[----:B---3--:R-:W-:Y:S01]  /*5c90*/  STG.E.64 desc[UR6][R4.64], R2 ;  /* 0x0000000204007986 */ /* 0x008fe2000c101b06 */
[----:B------:R-:W-:Y:S05]  /*5ca0*/  EXIT ;  /* 0x000000000000794d */ /* 0x000fea0003800000 */
.L_x_56:
[----:B------:R-:W-:-:S00]  /*5cb0*/  BRA `(.L_x_56) ;  /* 0xfffffffc00fc7947 */ /* 0x000fc0000383ffff */
[----:B------:R-:W-:-:S00]  /*5cc0*/  NOP ;  /* 0x0000000000007918 */ /* 0x000fc00000000000 */
        /* <DEDUP_REMOVED lines=11> */
.L_x_182:


//--------------------- .text._ZN3cub18CUB_300001_SM_10006detail6reduce18DeviceReduceKernelINS2_10policy_hubIdyN4cuda3__47maximumIvEEE10Policy1000EPdyS8_dNS5_3std3__410__identityEEEvT0_PT3_T1_NS0_13GridEvenShareISI_EET2_T4_ --------------------------
	.section	.text._ZN3cub18CUB_300001_SM_10006detail6reduce18DeviceReduceKernelINS2_10policy_hubIdyN4cuda3__47maximumIvEEE10Policy1000EPdyS8_dNS5_3std3__410__identityEEEvT0_PT3_T1_NS0_13GridEvenShareISI_EET2_T4_,"ax",@progbits
	.align	128
        .global         _ZN3cub18CUB_300001_SM_10006detail6reduce18DeviceReduceKernelINS2_10policy_hubIdyN4cuda3__47maximumIvEEE10Policy1000EPdyS8_dNS5_3std3__410__identityEEEvT0_PT3_T1_NS0_13GridEvenShareISI_EET2_T4_
        .type           _ZN3cub18CUB_300001_SM_10006detail6reduce18DeviceReduceKernelINS2_10policy_hubIdyN4cuda3__47maximumIvEEE10Policy1000EPdyS8_dNS5_3std3__410__identityEEEvT0_PT3_T1_NS0_13GridEvenShareISI_EET2_T4_,@function
        .size           _ZN3cub18CUB_300001_SM_10006detail6reduce18DeviceReduceKernelINS2_10policy_hubIdyN4cuda3__47maximumIvEEE10Policy1000EPdyS8_dNS5_3std3__410__identityEEEvT0_PT3_T1_NS0_13GridEvenShareISI_EET2_T4_,(.L_x_183 - _ZN3cub18CUB_300001_SM_10006detail6reduce18DeviceReduceKernelINS2_10policy_hubIdyN4cuda3__47maximumIvEEE10Policy1000EPdyS8_dNS5_3std3__410__identityEEEvT0_PT3_T1_NS0_13GridEvenShareISI_EET2_T4_)
        .other          _ZN3cub18CUB_300001_SM_10006detail6reduce18DeviceReduceKernelINS2_10policy_hubIdyN4cuda3__47maximumIvEEE10Policy1000EPdyS8_dNS5_3std3__410__identityEEEvT0_PT3_T1_NS0_13GridEvenShareISI_EET2_T4_,@"STO_CUDA_ENTRY STV_DEFAULT"
_ZN3cub18CUB_300001_SM_10006detail6reduce18DeviceReduceKernelINS2_10policy_hubIdyN4cuda3__47maximumIvEEE10Policy1000EPdyS8_dNS5_3std3__410__identityEEEvT0_PT3_T1_NS0_13GridEvenShareISI_EET2_T4_:
.text._ZN3cub18CUB_300001_SM_10006detail6reduce18DeviceReduceKernelINS2_10policy_hubIdyN4cuda3__47maximumIvEEE10Policy1000EPdyS8_dNS5_3std3__410__identityEEEvT0_PT3_T1_NS0_13GridEvenShareISI_EET2_T4_:
[----:B------:R-:W-:Y:S01]  /*0000*/  LDC R1, c[0x0][0x37c] ;  /* 0x0000df00ff017b82 */ /* 0x000fe20000000800 */
[----:B------:R-:W0:Y:S07]  /*0010*/  LDCU UR10, c[0x0][0x380] ;  /* 0x00007000ff0a77ac */ /* 0x000e2e0008000800 */
[----:B------:R-:W1:Y:S01]  /*0020*/  S2UR UR17, SR_CTAID.X ;  /* 0x00000000001179c3 */ /* 0x000e620000002500 */
[----:B------:R-:W-:Y:S01]  /*0030*/  BSSY.RECONVERGENT B0, `(.L_x_57) ;  /* 0x0000628000007945 */ /* 0x000fe20003800200 */
[----:B------:R-:W2:Y:S01]  /*0040*/  LDCU UR5, c[0x0][0x3c0] ;  /* 0x00007800ff0577ac */ /* 0x000ea20008000800 */
[----:B------:R-:W3:Y:S01]  /*0050*/  LDCU.64 UR14, c[0x0][0x358] ;  /* 0x00006b00ff0e77ac */ /* 0x000ee20008000a00 */
[----:B0-----:R-:W-:-:S02]  /*0060*/  ULOP3.LUT UP0, URZ, UR10, 0x1f, URZ, 0xc0, !UPT ;  /* 0x0000001f0aff7892 */ /* 0x001fc4000f80c0ff */
[----:B--2---:R-:W-:Y:S02]  /*0070*/  USHF.L.U32 UR5, UR5, 0xb, URZ ;  /* 0x0000000b05057899 */ /* 0x004fe400080006ff */
[----:B-1----:R-:W-:Y:S02]  /*0080*/  USHF.L.U32 UR4, UR17, 0xb, URZ ;  /* 0x0000000b11047899 */ /* 0x002fe400080006ff */
[----:B------:R-:W-:-:S03]  /*0090*/  USHF.R.S32.HI UR6, URZ, 0x1f, UR5 ;  /* 0x0000001fff067899 */ /* 0x000fc60008011405 */
[----:B---3--:R-:W-:Y:S09]  /*00a0*/  BRA.U UP0, `(.L_x_58) ;  /* 0x0000003100347547 */ /* 0x008ff2000b800000 */
[----:B------:R-:W0:Y:S02]  /*00b0*/  LDCU.64 UR12, c[0x0][0x3b8] ;  /* 0x00007700ff0c77ac */ /* 0x000e240008000a00 */
[----:B0-----:R-:W-:-:S04]  /*00c0*/  UIADD3 UR7, UP0, UPT, -UR4, UR12, URZ ;  /* 0x0000000c04077290 */ /* 0x001fc8000ff1e1ff */
[----:B------:R-:W-:Y:S02]  /*00d0*/  UIADD3.X UR8, UPT, UPT, UR13, -0x1, URZ, UP0, !UPT ;  /* 0xffffffff0d087890 */ /* 0x000fe400087fe4ff */
[----:B------:R-:W-:-:S04]  /*00e0*/  UISETP.GT.U32.AND UP0, UPT, UR7, 0x7ff, UPT ;  /* 0x000007ff0700788c */ /* 0x000fc8000bf04070 */
[----:B------:R-:W-:-:S09]  /*00f0*/  UISETP.GT.U32.AND.EX UP0, UPT, UR8, URZ, UPT, UP0 ;  /* 0x000000ff0800728c */ /* 0x000fd2000bf04100 */
[----:B------:R-:W-:Y:S05]  /*0100*/  BRA.U UP0, `(.L_x_59) ;  /* 0x0000001900687547 */ /* 0x000fea000b800000 */
[----:B------:R-:W0:Y:S01]  /*0110*/  S2R R0, SR_TID.X ;  /* 0x0000000000007919 */ /* 0x000e220000002100 */
[----:B------:R-:W-:Y:S01]  /*0120*/  UIADD3 UR6, UPT, UPT, -UR4, UR12, URZ ;  /* 0x0000000c04067290 */ /* 0x000fe2000fffe1ff */
[----:B------:R-:W-:Y:S01]  /*0130*/  BSSY.RECONVERGENT B1, `(.L_x_60) ;  /* 0x000000b000017945 */ /* 0x000fe20003800200 */
[----:B------:R-:W1:Y:S01]  /*0140*/  LDCU UR7, c[0x0][0x384] ;  /* 0x00007080ff0777ac */ /* 0x000e620008000800 */
[----:B------:R-:W-:-:S03]  /*0150*/  CS2R R8, SRZ ;  /* 0x0000000000087805 */ /* 0x000fc6000001ff00 */
[----:B0-----:R-:W-:Y:S01]  /*0160*/  ISETP.GE.AND P0, PT, R0, UR6, PT ;  /* 0x0000000600007c0c */ /* 0x001fe2000bf06270 */
[----:B------:R-:W-:-:S12]  /*0170*/  IMAD.MOV.U32 R25, RZ, RZ, R0 ;  /* 0x000000ffff197224 */ /* 0x000fd800078e0000 */
[----:B-1----:R-:W-:Y:S05]  /*0180*/  @P0 BRA `(.L_x_61) ;  /* 0x0000000000140947 */ /* 0x002fea0003800000 */
[----:B------:R-:W0:Y:S01]  /*0190*/  LDC.64 R8, c[0x0][0x380] ;  /* 0x0000e000ff087b82 */ /* 0x000e220000000a00 */
[----:B------:R-:W-:-:S04]  /*01a0*/  VIADD R3, R0, UR4 ;  /* 0x0000000400037c36 */ /* 0x000fc80008000000 */
[----:B0-----:R-:W-:-:S06]  /*01b0*/  IMAD.WIDE.U32 R8, R3, 0x8, R8 ;  /* 0x0000000803087825 */ /* 0x001fcc00078e0008 */
[----:B------:R-:W5:Y:S01]  /*01c0*/  LDG.E.64.CONSTANT R8, desc[UR14][R8.64] ;  /* 0x0000000e08087981 */ /* 0x000f62000c1e9b00 */
[----:B------:R-:W-:-:S07]  /*01d0*/  VIADD R25, R0, 0x100 ;  /* 0x0000010000197836 */ /* 0x000fce0000000000 */
.L_x_61:
[----:B------:R-:W-:Y:S05]  /*01e0*/  BSYNC.RECONVERGENT B1 ;  /* 0x0000000000017941 */ /* 0x000fea0003800200 */
.L_x_60:
[----:B------:R-:W-:Y:S01]  /*01f0*/  ISETP.GE.AND P0, PT, R25, UR6, PT ;  /* 0x0000000619007c0c */ /* 0x000fe2000bf06270 */
[----:B------:R-:W-:-:S12]  /*0200*/  BSSY.RECONVERGENT B1, `(.L_x_62) ;  /* 0x00000c7000017945 */ /* 0x000fd80003800200 */
[----:B------:R-:W-:Y:S05]  /*0210*/  @P0 BRA `(.L_x_63) ;  /* 0x0000000c00140947 */ /* 0x000fea0003800000 */
[----:B------:R-:W-:Y:S01]  /*0220*/  LOP3.LUT R2, RZ, R25, RZ, 0x33, !PT ;  /* 0x00000019ff027212 */ /* 0x000fe200078e33ff */
[----:B------:R-:W-:Y:S04]  /*0230*/  BSSY.RECONVERGENT B2, `(.L_x_64) ;  /* 0x000001b000027945 */ /* 0x000fe80003800200 */
[----:B------:R-:W-:-:S04]  /*0240*/  VIADD R2, R2, UR12 ;  /* 0x0000000c02027c36 */ /* 0x000fc80008000000 */
[C---:B------:R-:W-:Y:S01]  /*0250*/  VIADD R4, R2.reuse, -UR4 ;  /* 0x8000000402047c36 */ /* 0x040fe20008000000 */
[----:B------:R-:W-:-:S04]  /*0260*/  LOP3.LUT R3, R2, 0x300, RZ, 0xc0, !PT ;  /* 0x0000030002037812 */ /* 0x000fc800078ec0ff */
[----:B------:R-:W-:Y:S02]  /*0270*/  ISETP.NE.AND P1, PT, R3, 0x300, PT ;  /* 0x000003000300780c */ /* 0x000fe40003f25270 */
[----:B------:R-:W-:-:S11]  /*0280*/  ISETP.GE.U32.AND P0, PT, R4, 0x300, PT ;  /* 0x000003000400780c */ /* 0x000fd60003f06070 */
[----:B------:R-:W-:Y:S05]  /*0290*/  @!P1 BRA `(.L_x_65) ;  /* 0x0000000000509947 */ /* 0x000fea0003800000 */
[----:B------:R-:W0:Y:S01]  /*02a0*/  LDCU UR5, c[0x0][0x384] ;  /* 0x00007080ff0577ac */ /* 0x000e220008000800 */
[----:B------:R-:W-:Y:S02]  /*02b0*/  IADD3 R6, P1, PT, R25, UR4, RZ ;  /* 0x0000000419067c10 */ /* 0x000fe4000ff3e0ff */
[----:B------:R-:W-:Y:S02]  /*02c0*/  LEA.HI R2, R2, 0x1, RZ, 0x18 ;  /* 0x0000000102027811 */ /* 0x000fe400078fc0ff */
[----:B------:R-:W-:Y:S01]  /*02d0*/  LEA R5, P2, R6, UR10, 0x3 ;  /* 0x0000000a06057c11 */ /* 0x000fe2000f8418ff */
[----:B------:R-:W-:Y:S01]  /*02e0*/  IMAD.X R3, RZ, RZ, RZ, P1 ;  /* 0x000000ffff037224 */ /* 0x000fe200008e06ff */
[----:B------:R-:W-:-:S05]  /*02f0*/  LOP3.LUT R2, R2, 0x3, RZ, 0xc0, !PT ;  /* 0x0000000302027812 */ /* 0x000fca00078ec0ff */
[----:B------:R-:W-:Y:S01]  /*0300*/  IMAD.MOV R4, RZ, RZ, -R2 ;  /* 0x000000ffff047224 */ /* 0x000fe200078e0a02 */
[----:B0-----:R-:W-:-:S07]  /*0310*/  LEA.HI.X R6, R6, UR5, R3, 0x3, P2 ;  /* 0x0000000506067c11 */ /* 0x001fce00090f1c03 */
.L_x_66:
        /* <DEDUP_REMOVED lines=12> */
.L_x_65:
[----:B------:R-:W-:Y:S05]  /*03e0*/  BSYNC.RECONVERGENT B2 ;  /* 0x0000000000027941 */ /* 0x000fea0003800200 */
.L_x_64:
[----:B------:R-:W-:Y:S05]  /*03f0*/  @!P0 BRA `(.L_x_63) ;  /* 0x00000008009c8947 */ /* 0x000fea0003800000 */
[----:B------:R-:W-:Y:S01]  /*0400*/  IADD3 R2, PT, PT, -R25, UR6, RZ ;  /* 0x0000000619027c10 */ /* 0x000fe2000fffe1ff */
[----:B------:R-:W-:Y:S01]  /*0410*/  BSSY.RECONVERGENT B2, `(.L_x_67) ;  /* 0x000005d000027945 */ /* 0x000fe20003800200 */
[----:B------:R-:W-:Y:S02]  /*0420*/  PLOP3.LUT P0, PT, PT, PT, PT, 0x80, 0x8 ;  /* 0x000000000008781c */ /* 0x000fe40003f0f070 */
[----:B------:R-:W-:-:S13]  /*0430*/  ISETP.GT.AND P1, PT, R2, 0xc00, PT ;  /* 0x00000c000200780c */ /* 0x000fda0003f24270 */
[----:B------:R-:W-:Y:S05]  /*0440*/  @!P1 BRA `(.L_x_68) ;  /* 0x0000000400649947 */ /* 0x000fea0003800000 */
[----:B------:R-:W-:Y:S01]  /*0450*/  IMAD.U32 R24, RZ, RZ, UR6 ;  /* 0x00000006ff187e24 */ /* 0x000fe2000f8e00ff */
[----:B------:R-:W-:-:S03]  /*0460*/  PLOP3.LUT P0, PT, PT, PT, PT, 0x8, 0x80 ;  /* 0x000000000080781c */ /* 0x000fc60003f0e170 */
[----:B------:R-:W-:-:S10]  /*0470*/  VIADD R24, R24, 0xfffff400 ;  /* 0xfffff40018187836 */ /* 0x000fd40000000000 */
.L_x_69:
[----:B------:R-:W-:-:S04]  /*0480*/  IADD3 R2, P1, PT, R25, UR4, RZ ;  /* 0x0000000419027c10 */ /* 0x000fc8000ff3e0ff */
[----:B------:R-:W-:Y:S02]  /*0490*/  LEA.HI.X.SX32 R3, R25, RZ, 0x1, P1 ;  /* 0x000000ff19037211 */ /* 0x000fe400008f0eff */
[----:B------:R-:W-:-:S04]  /*04a0*/  LEA R14, P1, R2, UR10, 0x3 ;  /* 0x0000000a020e7c11 */ /* 0x000fc8000f8218ff */
[----:B------:R-:W-:-:S05]  /*04b0*/  LEA.HI.X R15, R2, UR7, R3, 0x3, P1 ;  /* 0x00000007020f7c11 */ /* 0x000fca00088f1c03 */
[----:B------:R-:W2:Y:S04]  /*04c0*/  LDG.E.64.CONSTANT R12, desc[UR14][R14.64] ;  /* 0x0000000e0e0c7981 */ /* 0x000ea8000c1e9b00 */
[----:B------:R-:W3:Y:S04]  /*04d0*/  LDG.E.64.CONSTANT R10, desc[UR14][R14.64+0x800] ;  /* 0x0008000e0e0a7981 */ /* 0x000ee8000c1e9b00 */
[----:B------:R-:W4:Y:S04]  /*04e0*/  LDG.E.64.CONSTANT R6, desc[UR14][R14.64+0x1000] ;  /* 0x0010000e0e067981 */ /* 0x000f28000c1e9b00 */
[----:B------:R0:W4:Y:S01]  /*04f0*/  LDG.E.64.CONSTANT R4, desc[UR14][R14.64+0x1800] ;  /* 0x0018000e0e047981 */ /* 0x000122000c1e9b00 */
[----:B------:R-:W-:-:S05]  /*0500*/  VIADD R2, R25, 0x400 ;  /* 0x0000040019027836 */ /* 0x000fca0000000000 */
[----:B------:R-:W-:-:S04]  /*0510*/  IADD3 R3, P1, PT, R2, UR4, RZ ;  /* 0x0000000402037c10 */ /* 0x000fc8000ff3e0ff */
[----:B------:R-:W-:Y:S02]  /*0520*/  LEA.HI.X.SX32 R2, R2, RZ, 0x1, P1 ;  /* 0x000000ff02027211 */ /* 0x000fe400008f0eff */
[----:B------:R-:W-:-:S04]  /*0530*/  LEA R22, P1, R3, UR10, 0x3 ;  /* 0x0000000a03167c11 */ /* 0x000fc8000f8218ff */
[----:B------:R-:W-:-:S05]  /*0540*/  LEA.HI.X R23, R3, UR7, R2, 0x3, P1 ;  /* 0x0000000703177c11 */ /* 0x000fca00088f1c02 */
[----:B------:R-:W4:Y:S04]  /*0550*/  LDG.E.64.CONSTANT R20, desc[UR14][R22.64] ;  /* 0x0000000e16147981 */ /* 0x000f28000c1e9b00 */
[----:B------:R-:W4:Y:S01]  /*0560*/  LDG.E.64.CONSTANT R18, desc[UR14][R22.64+0x800] ;  /* 0x0008000e16127981 */ /* 0x000f22000c1e9b00 */
[----:B------:R-:W-:-:S03]  /*0570*/  VIADD R26, R25, 0x800 ;  /* 0x00000800191a7836 */ /* 0x000fc60000000000 */
[----:B------:R-:W4:Y:S02]  /*0580*/  LDG.E.64.CONSTANT R2, desc[UR14][R22.64+0x1000] ;  /* 0x0010000e16027981 */ /* 0x000f24000c1e9b00 */
[C---:B------:R-:W-:Y:S02]  /*0590*/  IADD3 R27, P1, PT, R26.reuse, UR4, RZ ;  /* 0x000000041a1b7c10 */ /* 0x040fe4000ff3e0ff */
[----:B------:R1:W4:Y:S02]  /*05a0*/  LDG.E.64.CONSTANT R16, desc[UR14][R22.64+0x1800] ;  /* 0x0018000e16107981 */ /* 0x000324000c1e9b00 */
[----:B0-----:R-:W-:Y:S02]  /*05b0*/  LEA.HI.X.SX32 R14, R26, RZ, 0x1, P1 ;  /* 0x000000ff1a0e7211 */ /* 0x001fe400008f0eff */
[----:B------:R-:W-:-:S04]  /*05c0*/  LEA R26, P2, R27, UR10, 0x3 ;  /* 0x0000000a1b1a7c11 */ /* 0x000fc8000f8418ff */
[----:B------:R-:W-:-:S05]  /*05d0*/  LEA.HI.X R27, R27, UR7, R14, 0x3, P2 ;  /* 0x000000071b1b7c11 */ /* 0x000fca00090f1c0e */
[----:B------:R-:W4:Y:S01]  /*05e0*/  LDG.E.64.CONSTANT R14, desc[UR14][R26.64] ;  /* 0x0000000e1a0e7981 */ /* 0x000f22000c1e9b00 */
[----:B------:R-:W-:Y:S01]  /*05f0*/  VIADD R28, R25, 0xc00 ;  /* 0x00000c00191c7836 */ /* 0x000fe20000000000 */
[----:B--2--5:R-:W-:-:S06]  /*0600*/  DSETP.GEU.AND P1, PT, R8, R12, PT ;  /* 0x0000000c0800722a */ /* 0x024fcc0003f2e000 */
[----:B------:R-:W-:Y:S02]  /*0610*/  FSEL R8, R12, R8, !P1 ;  /* 0x000000080c087208 */ /* 0x000fe40004800000 */
[----:B------:R-:W-:Y:S02]  /*0620*/  FSEL R9, R13, R9, !P1 ;  /* 0x000000090d097208 */ /* 0x000fe40004800000 */
[----:B------:R-:W2:Y:S04]  /*0630*/  LDG.E.64.CONSTANT R12, desc[UR14][R26.64+0x800] ;  /* 0x0008000e1a0c7981 */ /* 0x000ea8000c1e9b00 */
[----:B---3--:R-:W-:-:S06]  /*0640*/  DSETP.GEU.AND P1, PT, R8, R10, PT ;  /* 0x0000000a0800722a */ /* 0x008fcc0003f2e000 */
[----:B------:R-:W-:Y:S02]  /*0650*/  FSEL R8, R10, R8, !P1 ;  /* 0x000000080a087208 */ /* 0x000fe40004800000 */
[----:B------:R-:W-:Y:S02]  /*0660*/  FSEL R9, R11, R9, !P1 ;  /* 0x000000090b097208 */ /* 0x000fe40004800000 */
[----:B------:R-:W3:Y:S04]  /*0670*/  LDG.E.64.CONSTANT R10, desc[UR14][R26.64+0x1000] ;  /* 0x0010000e1a0a7981 */ /* 0x000ee8000c1e9b00 */
[----:B----4-:R-:W-:-:S06]  /*0680*/  DSETP.GEU.AND P1, PT, R8, R6, PT ;  /* 0x000000060800722a */ /* 0x010fcc0003f2e000 */
[----:B------:R-:W-:Y:S02]  /*0690*/  FSEL R6, R6, R8, !P1 ;  /* 0x0000000806067208 */ /* 0x000fe40004800000 */
[----:B------:R-:W-:Y:S02]  /*06a0*/  FSEL R7, R7, R9, !P1 ;  /* 0x0000000907077208 */ /* 0x000fe40004800000 */
[----:B------:R-:W4:Y:S04]  /*06b0*/  LDG.E.64.CONSTANT R8, desc[UR14][R26.64+0x1800] ;  /* 0x0018000e1a087981 */ /* 0x000f28000c1e9b00 */
[----:B------:R-:W-:-:S06]  /*06c0*/  DSETP.GEU.AND P1, PT, R6, R4, PT ;  /* 0x000000040600722a */ /* 0x000fcc0003f2e000 */
[----:B-1----:R-:W-:Y:S02]  /*06d0*/  FSEL R22, R4, R6, !P1 ;  /* 0x0000000604167208 */ /* 0x002fe40004800000 */
[----:B------:R-:W-:Y:S02]  /*06e0*/  FSEL R23, R5, R7, !P1 ;  /* 0x0000000705177208 */ /* 0x000fe40004800000 */
[----:B------:R-:W-:-:S04]  /*06f0*/  IADD3 R5, P1, PT, R28, UR4, RZ ;  /* 0x000000041c057c10 */ /* 0x000fc8000ff3e0ff */
[----:B------:R-:W-:Y:S02]  /*0700*/  LEA.HI.X.SX32 R28, R28, RZ, 0x1, P1 ;  /* 0x000000ff1c1c7211 */ /* 0x000fe400008f0eff */
[----:B------:R-:W-:-:S04]  /*0710*/  LEA R4, P1, R5, UR10, 0x3 ;  /* 0x0000000a05047c11 */ /* 0x000fc8000f8218ff */
[----:B------:R-:W-:-:S05]  /*0720*/  LEA.HI.X R5, R5, UR7, R28, 0x3, P1 ;  /* 0x0000000705057c11 */ /* 0x000fca00088f1c1c */
[----:B------:R-:W4:Y:S01]  /*0730*/  LDG.E.64.CONSTANT R6, desc[UR14][R4.64] ;  /* 0x0000000e04067981 */ /* 0x000f22000c1e9b00 */
[----:B------:R-:W-:-:S03]  /*0740*/  DSETP.GEU.AND P1, PT, R22, R20, PT ;  /* 0x000000141600722a */ /* 0x000fc60003f2e000 */
[----:B------:R-:W4:Y:S03]  /*0750*/  LDG.E.64.CONSTANT R26, desc[UR14][R4.64+0x1800] ;  /* 0x0018000e041a7981 */ /* 0x000f26000c1e9b00 */
[----:B------:R-:W-:Y:S02]  /*0760*/  FSEL R22, R20, R22, !P1 ;  /* 0x0000001614167208 */ /* 0x000fe40004800000 */
[----:B------:R-:W-:Y:S02]  /*0770*/  FSEL R23, R21, R23, !P1 ;  /* 0x0000001715177208 */ /* 0x000fe40004800000 */
[----:B------:R-:W4:Y:S04]  /*0780*/  LDG.E.64.CONSTANT R20, desc[UR14][R4.64+0x800] ;  /* 0x0008000e04147981 */ /* 0x000f28000c1e9b00 */
[----:B------:R-:W-:-:S06]  /*0790*/  DSETP.GEU.AND P1, PT, R22, R18, PT ;  /* 0x000000121600722a */ /* 0x000fcc0003f2e000 */
[----:B------:R-:W-:Y:S02]  /*07a0*/  FSEL R18, R18, R22, !P1 ;  /* 0x0000001612127208 */ /* 0x000fe40004800000 */
[----:B------:R-:W-:Y:S02]  /*07b0*/  FSEL R19, R19, R23, !P1 ;  /* 0x0000001713137208 */ /* 0x000fe40004800000 */
[----:B------:R-:W4:Y:S04]  /*07c0*/  LDG.E.64.CONSTANT R22, desc[UR14][R4.64+0x1000] ;  /* 0x0010000e04167981 */ /* 0x000f28000c1e9b00 */
        /* <DEDUP_REMOVED lines=9> */
[----:B------:R-:W-:-:S05]  /*0860*/  VIADD R25, R25, 0x1000 ;  /* 0x0000100019197836 */ /* 0x000fca0000000000 */
[----:B------:R-:W-:Y:S01]  /*0870*/  ISETP.GE.AND P2, PT, R25, R24, PT ;  /* 0x000000181900720c */ /* 0x000fe20003f46270 */
        /* <DEDUP_REMOVED lines=22> */
.L_x_68:
[----:B------:R-:W-:Y:S05]  /*09e0*/  BSYNC.RECONVERGENT B2 ;  /* 0x0000000000027941 */ /* 0x000fea0003800200 */
.L_x_67:
[----:B------:R-:W-:Y:S01]  /*09f0*/  IADD3 R2, PT, PT, -R25, UR6, RZ ;  /* 0x0000000619027c10 */ /* 0x000fe2000fffe1ff */
[----:B------:R-:W-:Y:S03]  /*0a00*/  BSSY.RECONVERGENT B2, `(.L_x_70) ;  /* 0x000002f000027945 */ /* 0x000fe60003800200 */
[----:B------:R-:W-:-:S13]  /*0a10*/  ISETP.GT.AND P1, PT, R2, 0x400, PT ;  /* 0x000004000200780c */ /* 0x000fda0003f24270 */
[----:B------:R-:W-:Y:S05]  /*0a20*/  @!P1 BRA `(.L_x_71) ;  /* 0x0000000000b09947 */ /* 0x000fea0003800000 */
[----:B------:R-:W0:Y:S01]  /*0a30*/  LDCU UR5, c[0x0][0x384] ;  /* 0x00007080ff0577ac */ /* 0x000e220008000800 */
[----:B------:R-:W-:-:S04]  /*0a40*/  IADD3 R3, P0, PT, R25, UR4, RZ ;  /* 0x0000000419037c10 */ /* 0x000fc8000ff1e0ff */
[----:B------:R-:W-:Y:S02]  /*0a50*/  LEA.HI.X.SX32 R2, R25, RZ, 0x1, P0 ;  /* 0x000000ff19027211 */ /* 0x000fe400000f0eff */
[----:B------:R-:W-:-:S04]  /*0a60*/  LEA R20, P0, R3, UR10, 0x3 ;  /* 0x0000000a03147c11 */ /* 0x000fc8000f8018ff */
[----:B0-----:R-:W-:-:S05]  /*0a70*/  LEA.HI.X R21, R3, UR5, R2, 0x3, P0 ;  /* 0x0000000503157c11 */ /* 0x001fca00080f1c02 */
[----:B------:R-:W2:Y:S04]  /*0a80*/  LDG.E.64.CONSTANT R18, desc[UR14][R20.64] ;  /* 0x0000000e14127981 */ /* 0x000ea8000c1e9b00 */
[----:B------:R-:W3:Y:S04]  /*0a90*/  LDG.E.64.CONSTANT R16, desc[UR14][R20.64+0x800] ;  /* 0x0008000e14107981 */ /* 0x000ee8000c1e9b00 */
[----:B------:R-:W4:Y:S01]  /*0aa0*/  LDG.E.64.CONSTANT R2, desc[UR14][R20.64+0x1000] ;  /* 0x0010000e14027981 */ /* 0x000f22000c1e9b00 */
[----:B------:R-:W-:-:S03]  /*0ab0*/  VIADD R4, R25, 0x400 ;  /* 0x0000040019047836 */ /* 0x000fc60000000000 */
[----:B------:R-:W4:Y:S02]  /*0ac0*/  LDG.E.64.CONSTANT R12, desc[UR14][R20.64+0x1800] ;  /* 0x0018000e140c7981 */ /* 0x000f24000c1e9b00 */
[----:B------:R-:W-:-:S04]  /*0ad0*/  IADD3 R5, P0, PT, R4, UR4, RZ ;  /* 0x0000000404057c10 */ /* 0x000fc8000ff1e0ff */
[----:B------:R-:W-:Y:S02]  /*0ae0*/  LEA.HI.X.SX32 R4, R4, RZ, 0x1, P0 ;  /* 0x000000ff04047211 */ /* 0x000fe400000f0eff */
[----:B------:R-:W-:-:S04]  /*0af0*/  LEA R22, P0, R5, UR10, 0x3 ;  /* 0x0000000a05167c11 */ /* 0x000fc8000f8018ff */
[----:B------:R-:W-:-:S05]  /*0b00*/  LEA.HI.X R23, R5, UR5, R4, 0x3, P0 ;  /* 0x0000000505177c11 */ /* 0x000fca00080f1c04 */
        /* <DEDUP_REMOVED lines=30> */
.L_x_71:
[----:B------:R-:W-:Y:S05]  /*0cf0*/  BSYNC.RECONVERGENT B2 ;  /* 0x0000000000027941 */ /* 0x000fea0003800200 */
.L_x_70:
[----:B------:R-:W-:-:S13]  /*0d00*/  ISETP.LT.OR P0, PT, R25, UR6, P0 ;  /* 0x0000000619007c0c */ /* 0x000fda0008701670 */
        /* <DEDUP_REMOVED lines=22> */
.L_x_63:
[----:B------:R-:W-:Y:S05]  /*0e70*/  BSYNC.RECONVERGENT B1 ;  /* 0x0000000000017941 */ /* 0x000fea0003800200 */
.L_x_62:
[----:B------:R-:W-:-:S09]  /*0e80*/  UISETP.GE.AND UP0, UPT, UR6, 0x100, UPT ;  /* 0x000001000600788c */ /* 0x000fd2000bf06270 */
[----:B------:R-:W-:Y:S05]  /*0e90*/  BRA.U !UP0, `(.L_x_72) ;  /* 0x00000005082c7547 */ /* 0x000fea000b800000 */
        /* <DEDUP_REMOVED lines=50> */
[----:B-1----:R-:W1:Y:S04]  /*11c0*/  LDS.128 R4, [UR4+0x20] ;  /* 0x00002004ff047984 */ /* 0x002e680008000c00 */
[----:B------:R-:W2:Y:S01]  /*11d0*/  LDS.128 R8, [UR4+0x30] ;  /* 0x00003004ff087984 */ /* 0x000ea20008000c00 */
        /* <DEDUP_REMOVED lines=8> */
[----:B------:R-:W-:Y:S02]  /*1260*/  FSEL R5, R5, R3, !P1 ;  /* 0x0000000305057208 */ /* 0x000fe40004800000 */
[----:B------:R-:W0:Y:S04]  /*1270*/  LDS.64 R2, [UR4+0x40] ;  /* 0x00004004ff027984 */ /* 0x000e280008000a00 */
[----:B------:R-:W-:-:S06]  /*1280*/  DSETP.GEU.AND P1, PT, R4, R6, PT ;  /* 0x000000060400722a */ /* 0x000fcc0003f2e000 */
[----:B------:R-:W-:Y:S02]  /*1290*/  FSEL R4, R6, R4, !P1 ;  /* 0x0000000406047208 */ /* 0x000fe40004800000 */
[----:B------:R-:W-:-:S06]  /*12a0*/  FSEL R5, R7, R5, !P1 ;  /* 0x0000000507057208 */ /* 0x000fcc0004800000 */
[----:B--2---:R-:W-:-:S06]  /*12b0*/  DSETP.GEU.AND P1, PT, R4, R8, PT ;  /* 0x000000080400722a */ /* 0x004fcc0003f2e000 */
[----:B------:R-:W-:Y:S02]  /*12c0*/  FSEL R4, R8, R4, !P1 ;  /* 0x0000000408047208 */ /* 0x000fe40004800000 */
[----:B------:R-:W-:-:S06]  /*12d0*/  FSEL R5, R9, R5, !P1 ;  /* 0x0000000509057208 */ /* 0x000fcc0004800000 */
[----:B------:R-:W-:-:S06]  /*12e0*/  DSETP.GEU.AND P1, PT, R4, R10, PT ;  /* 0x0000000a0400722a */ /* 0x000fcc0003f2e000 */
[----:B------:R-:W-:Y:S02]  /*12f0*/  FSEL R4, R10, R4, !P1 ;  /* 0x000000040a047208 */ /* 0x000fe40004800000 */
[----:B------:R-:W-:-:S06]  /*1300*/  FSEL R5, R11, R5, !P1 ;  /* 0x000000050b057208 */ /* 0x000fcc0004800000 */
[----:B0-----:R-:W-:-:S06]  /*1310*/  DSETP.GEU.AND P1, PT, R4, R2, PT ;  /* 0x000000020400722a */ /* 0x001fcc0003f2e000 */
[----:B------:R-:W-:Y:S02]  /*1320*/  FSEL R2, R2, R4, !P1 ;  /* 0x0000000402027208 */ /* 0x000fe40004800000 */
[----:B------:R-:W-:Y:S01]  /*1330*/  FSEL R3, R3, R5, !P1 ;  /* 0x0000000503037208 */ /* 0x000fe20004800000 */
[----:B------:R-:W-:Y:S06]  /*1340*/  BRA `(.L_x_73) ;  /* 0x0000004c00d87947 */ /* 0x000fec0003800000 */
.L_x_72:
[----:B------:R-:W-:Y:S01]  /*1350*/  LOP3.LUT R2, R0, 0x3e0, RZ, 0xc0, !PT ;  /* 0x000003e000027812 */ /* 0x000fe200078ec0ff */
[----:B------:R-:W0:Y:S04]  /*1360*/  S2R R10, SR_LANEID ;  /* 0x00000000000a7919 */ /* 0x000e280000000000 */
[----:B------:R-:W-:Y:S01]  /*1370*/  VIADD R3, R2, 0x20 ;  /* 0x0000002002037836 */ /* 0x000fe20000000000 */
[----:B------:R-:W-:-:S04]  /*1380*/  LOP3.LUT R2, RZ, R2, RZ, 0x33, !PT ;  /* 0x00000002ff027212 */ /* 0x000fc800078e33ff */
[----:B------:R-:W-:Y:S01]  /*1390*/  ISETP.GT.AND P0, PT, R3, UR6, PT ;  /* 0x0000000603007c0c */ /* 0x000fe2000bf04270 */
[----:B------:R-:W-:-:S05]  /*13a0*/  VIADD R2, R2, UR6 ;  /* 0x0000000602027c36 */ /* 0x000fca0008000000 */
[----:B------:R-:W-:-:S05]  /*13b0*/  SEL R3, R2, 0x1f, P0 ;  /* 0x0000001f02037807 */ /* 0x000fca0000000000 */
[----:B-----5:R-:W-:Y:S04]  /*13c0*/  SHFL.DOWN PT, R4, R8, 0x1, R3 ;  /* 0x0820000008047989 */ /* 0x020fe800000e0003 */
[----:B------:R-:W1:Y:S01]  /*13d0*/  SHFL.DOWN PT, R5, R9, 0x1, R3 ;  /* 0x0820000009057989 */ /* 0x000e6200000e0003 */
[----:B0-----:R-:W-:Y:S01]  /*13e0*/  ISETP.GE.AND P0, PT, R10, R3, PT ;  /* 0x000000030a00720c */ /* 0x001fe20003f06270 */
[----:B-1----:R-:W-:-:S06]  /*13f0*/  DSETP.GEU.AND P1, PT, R8, R4, PT ;  /* 0x000000040800722a */ /* 0x002fcc0003f2e000 */
[-C--:B------:R-:W-:Y:S01]  /*1400*/  FSEL R7, R4, R8.reuse, !P1 ;  /* 0x0000000804077208 */ /* 0x080fe20004800000 */
[----:B------:R-:W-:Y:S01]  /*1410*/  VIADD R4, R10, 0x2 ;  /* 0x000000020a047836 */ /* 0x000fe20000000000 */
[-C--:B------:R-:W-:Y:S02]  /*1420*/  FSEL R5, R5, R9.reuse, !P1 ;  /* 0x0000000905057208 */ /* 0x080fe40004800000 */
[----:B------:R-:W-:Y:S02]  /*1430*/  FSEL R2, R7, R8, !P0 ;  /* 0x0000000807027208 */ /* 0x000fe40004000000 */
[----:B------:R-:W-:Y:S02]  /*1440*/  FSEL R5, R5, R9, !P0 ;  /* 0x0000000905057208 */ /* 0x000fe40004000000 */
[----:B------:R-:W-:Y:S01]  /*1450*/  ISETP.GT.AND P0, PT, R4, R3, PT ;  /* 0x000000030400720c */ /* 0x000fe20003f04270 */
[----:B------:R-:W-:Y:S01]  /*1460*/  SHFL.DOWN PT, R6, R2, 0x2, R3 ;  /* 0x0840000002067989 */ /* 0x000fe200000e0003 */
[----:B------:R-:W-:-:S03]  /*1470*/  IMAD.MOV.U32 R4, RZ, RZ, R2 ;  /* 0x000000ffff047224 */ /* 0x000fc600078e0002 */
[----:B------:R-:W0:Y:S03]  /*1480*/  SHFL.DOWN PT, R7, R5, 0x2, R3 ;  /* 0x0840000005077989 */ /* 0x000e2600000e0003 */
[----:B0-----:R-:W-:Y:S01]  /*1490*/  DSETP.GEU.AND P1, PT, R4, R6, PT ;  /* 0x000000060400722a */ /* 0x001fe20003f2e000 */
[----:B------:R-:W-:-:S05]  /*14a0*/  VIADD R4, R10, 0x4 ;  /* 0x000000040a047836 */ /* 0x000fca0000000000 */
[----:B------:R-:W-:Y:S02]  /*14b0*/  @!P0 FSEL R2, R6, R2, !P1 ;  /* 0x0000000206028208 */ /* 0x000fe40004800000 */
[----:B------:R-:W-:Y:S02]  /*14c0*/  @!P0 FSEL R5, R7, R5, !P1 ;  /* 0x0000000507058208 */ /* 0x000fe40004800000 */
        /* <DEDUP_REMOVED lines=10> */
[----:B------:R-:W-:Y:S01]  /*1570*/  IMAD.MOV.U32 R4, RZ, RZ, R2 ;  /* 0x000000ffff047224 */ /* 0x000fe200078e0002 */
[C---:B------:R-:W-:Y:S02]  /*1580*/  ISETP.NE.AND P0, PT, R10.reuse, RZ, PT ;  /* 0x000000ff0a00720c */ /* 0x040fe40003f05270 */
[----:B------:R-:W0:Y:S11]  /*1590*/  SHFL.DOWN PT, R7, R5, 0x8, R3 ;  /* 0x0900000005077989 */ /* 0x000e3600000e0003 */
[----:B------:R-:W1:Y:S01]  /*15a0*/  @!P0 S2R R9, SR_CgaCtaId ;  /* 0x0000000000098919 */ /* 0x000e620000008800 */
[----:B------:R-:W-:Y:S01]  /*15b0*/  @!P0 MOV R8, 0x400 ;  /* 0x0000040000088802 */ /* 0x000fe20000000f00 */
[----:B0-----:R-:W-:Y:S01]  /*15c0*/  DSETP.GEU.AND P2, PT, R4, R6, PT ;  /* 0x000000060400722a */ /* 0x001fe20003f4e000 */
[----:B------:R-:W-:-:S05]  /*15d0*/  VIADD R4, R10, 0x10 ;  /* 0x000000100a047836 */ /* 0x000fca0000000000 */
[----:B------:R-:W-:Y:S02]  /*15e0*/  @!P1 FSEL R2, R6, R2, !P2 ;  /* 0x0000000206029208 */ /* 0x000fe40005000000 */
[----:B------:R-:W-:Y:S02]  /*15f0*/  @!P1 FSEL R5, R7, R5, !P2 ;  /* 0x0000000507059208 */ /* 0x000fe40005000000 */
[----:B------:R-:W-:Y:S01]  /*1600*/  ISETP.GT.AND P1, PT, R4, R3, PT ;  /* 0x000000030400720c */ /* 0x000fe20003f24270 */
[----:B------:R-:W-:Y:S01]  /*1610*/  SHFL.DOWN PT, R6, R2, 0x10, R3 ;  /* 0x0a00000002067989 */ /* 0x000fe200000e0003 */
[----:B------:R-:W-:-:S03]  /*1620*/  @!P0 SHF.R.U32.HI R4, RZ, 0x2, R0 ;  /* 0x00000002ff048819 */ /* 0x000fc60000011600 */
[----:B------:R0:W2:Y:S01]  /*1630*/  SHFL.DOWN PT, R7, R5, 0x10, R3 ;  /* 0x0a00000005077989 */ /* 0x0000a200000e0003 */
[----:B------:R-:W-:Y:S02]  /*1640*/  @!P0 LOP3.LUT R4, R4, 0xf8, RZ, 0xc0, !PT ;  /* 0x000000f804048812 */ /* 0x000fe400078ec0ff */
[----:B-1----:R-:W-:-:S05]  /*1650*/  @!P0 LEA R9, R9, R8, 0x18 ;  /* 0x0000000809098211 */ /* 0x002fca00078ec0ff */
[----:B------:R-:W-:Y:S02]  /*1660*/  @!P0 IMAD.IADD R9, R4, 0x1, R9 ;  /* 0x0000000104098824 */ /* 0x000fe400078e0209 */
[----:B0-----:R-:W-:-:S06]  /*1670*/  IMAD.MOV.U32 R3, RZ, RZ, R5 ;  /* 0x000000ffff037224 */ /* 0x001fcc00078e0005 */
[----:B--2---:R-:W-:-:S06]  /*1680*/  DSETP.GEU.AND P2, PT, R2, R6, PT ;  /* 0x000000060200722a */ /* 0x004fcc0003f4e000 */
[----:B------:R-:W-:Y:S02]  /*1690*/  @!P1 FSEL R5, R7, R5, !P2 ;  /* 0x0000000507059208 */ /* 0x000fe40005000000 */
[----:B------:R-:W-:-:S03]  /*16a0*/  @!P1 FSEL R2, R6, R2, !P2 ;  /* 0x0000000206029208 */ /* 0x000fc60005000000 */
[----:B------:R-:W-:-:S05]  /*16b0*/  IMAD.MOV.U32 R3, RZ, RZ, R5 ;  /* 0x000000ffff037224 */ /* 0x000fca00078e0005 */
[----:B------:R1:W-:Y:S01]  /*16c0*/  @!P0 STS.64 [R9+0x8], R2 ;  /* 0x0000080209008388 */ /* 0x0003e20000000a00 */
[----:B------:R-:W-:Y:S01]  /*16d0*/  BAR.SYNC.DEFER_BLOCKING 0x0 ;  /* 0x0000000000007b1d */ /* 0x000fe20000010000 */
[----:B------:R-:W-:-:S13]  /*16e0*/  ISETP.NE.AND P0, PT, R0, RZ, PT ;  /* 0x000000ff0000720c */ /* 0x000fda0003f05270 */
[----:B-1----:R-:W-:Y:S05]  /*16f0*/  @P0 BRA `(.L_x_73) ;  /* 0x0000004800ec0947 */ /* 0x002fea0003800000 */
[----:B------:R-:W0:Y:S01]  /*1700*/  S2UR UR5, SR_CgaCtaId ;  /* 0x00000000000579c3 */ /* 0x000e220000008800 */
[----:B------:R-:W-:Y:S01]  /*1710*/  UMOV UR4, 0x400 ;  /* 0x0000040000047882 */ /* 0x000fe20000000000 */
[----:B------:R-:W-:Y:S02]  /*1720*/  UISETP.GT.AND UP0, UPT, UR6, 0x20, UPT ;  /* 0x000000200600788c */ /* 0x000fe4000bf04270 */
[----:B------:R-:W-:-:S04]  /*1730*/  UISETP.GT.AND UP1, UPT, UR6, 0x40, UPT ;  /* 0x000000400600788c */ /* 0x000fc8000bf24270 */
[----:B------:R-:W-:Y:S01]  /*1740*/  PLOP3.LUT P3, PT, PT, PT, UP0, 0x80, 0x8 ;  /* 0x000000000008781c */ /* 0x000fe20003f6f008 */
[----:B------:R-:W-:Y:S01]  /*1750*/  UISETP.GT.AND UP0, UPT, UR6, 0x60, UPT ;  /* 0x000000600600788c */ /* 0x000fe2000bf04270 */
[----:B------:R-:W-:Y:S01]  /*1760*/  PLOP3.LUT P2, PT, PT, PT, UP1, 0x80, 0x8 ;  /* 0x000000000008781c */ /* 0x000fe20003f4f018 */
[----:B0-----:R-:W-:-:S09]  /*1770*/  ULEA UR4, UR5, UR4, 0x18 ;  /* 0x0000000405047291 */ /* 0x001fd2000f8ec0ff */
[----:B------:R-:W0:Y:S04]  /*1780*/  LDS.128 R12, [UR4+0x10] ;  /* 0x00001004ff0c7984 */ /* 0x000e280008000c00 */
[----:B------:R-:W1:Y:S01]  /*1790*/  LDS.128 R4, [UR4+0x20] ;  /* 0x00002004ff047984 */ /* 0x000e620008000c00 */
[----:B0-----:R-:W-:-:S06]  /*17a0*/  DSETP.GEU.AND P1, PT, R2, R12, PT ;  /* 0x0000000c0200722a */ /* 0x001fcc0003f2e000 */
[-C--:B------:R-:W-:Y:S02]  /*17b0*/  FSEL R9, R12, R2.reuse, !P1 ;  /* 0x000000020c097208 */ /* 0x080fe40004800000 */
[-C--:B------:R-:W-:Y:S02]  /*17c0*/  FSEL R11, R13, R3.reuse, !P1 ;  /* 0x000000030d0b7208 */ /* 0x080fe40004800000 */
[----:B------:R-:W-:Y:S02]  /*17d0*/  FSEL R13, R9, R2, P3 ;  /* 0x00000002090d7208 */ /* 0x000fe40001800000 */
[----:B------:R-:W-:Y:S02]  /*17e0*/  FSEL R0, R11, R3, P3 ;  /* 0x000000030b007208 */ /* 0x000fe40001800000 */
[----:B------:R-:W-:Y:S01]  /*17f0*/  PLOP3.LUT P1, PT, PT, PT, UP0, 0x80, 0x8 ;  /* 0x000000000008781c */ /* 0x000fe20003f2f008 */
[----:B------:R-:W-:Y:S01]  /*1800*/  IMAD.MOV.U32 R2, RZ, RZ, R13 ;  /* 0x000000ffff027224 */ /* 0x000fe200078e000d */
[----:B------:R-:W0:Y:S01]  /*1810*/  LDS.128 R8, [UR4+0x30] ;  /* 0x00003004ff087984 */ /* 0x000e220008000c00 */
[----:B------:R-:W-:Y:S01]  /*1820*/  IMAD.MOV.U32 R3, RZ, RZ, R0 ;  /* 0x000000ffff037224 */ /* 0x000fe200078e0000 */
[----:B------:R-:W-:-:S05]  /*1830*/  UISETP.GT.AND UP0, UPT, UR6, 0x80, UPT ;  /* 0x000000800600788c */ /* 0x000fca000bf04270 */
[----:B------:R-:W-:-:S06]  /*1840*/  DSETP.GEU.AND P3, PT, R2, R14, PT ;  /* 0x0000000e0200722a */ /* 0x000fcc0003f6e000 */
[----:B------:R-:W-:Y:S02]  /*1850*/  @P2 FSEL R13, R14, R13, !P3 ;  /* 0x0000000d0e0d2208 */ /* 0x000fe40005800000 */
[----:B------:R-:W-:Y:S02]  /*1860*/  @P2 FSEL R0, R15, R0, !P3 ;  /* 0x000000000f002208 */ /* 0x000fe40005800000 */
[----:B------:R-:W-:Y:S01]  /*1870*/  PLOP3.LUT P2, PT, PT, PT, UP0, 0x80, 0x8 ;  /* 0x000000000008781c */ /* 0x000fe20003f4f008 */
[----:B------:R-:W-:Y:S01]  /*1880*/  IMAD.MOV.U32 R2, RZ, RZ, R13 ;  /* 0x000000ffff027224 */ /* 0x000fe200078e000d */
[----:B------:R-:W-:Y:S01]  /*1890*/  UISETP.GT.AND UP0, UPT, UR6, 0xa0, UPT ;  /* 0x000000a00600788c */ /* 0x000fe2000bf04270 */
[----:B------:R-:W-:-:S06]  /*18a0*/  IMAD.MOV.U32 R3, RZ, RZ, R0 ;  /* 0x000000ffff037224 */ /* 0x000fcc00078e0000 */
[----:B-1----:R-:W-:Y:S01]  /*18b0*/  DSETP.GEU.AND P3, PT, R2, R4, PT ;  /* 0x000000040200722a */ /* 0x002fe20003f6e000 */
[----:B------:R-:W1:Y:S05]  /*18c0*/  LDS.64 R2, [UR4+0x40] ;  /* 0x00004004ff027984 */ /* 0x000e6a0008000a00 */
[----:B------:R-:W-:Y:S02]  /*18d0*/  @P1 FSEL R13, R4, R13, !P3 ;  /* 0x0000000d040d1208 */ /* 0x000fe40005800000 */
[----:B------:R-:W-:Y:S02]  /*18e0*/  @P1 FSEL R0, R5, R0, !P3 ;  /* 0x0000000005001208 */ /* 0x000fe40005800000 */
[----:B------:R-:W-:Y:S01]  /*18f0*/  PLOP3.LUT P1, PT, PT, PT, UP0, 0x80, 0x8 ;  /* 0x000000000008781c */ /* 0x000fe20003f2f008 */
[----:B------:R-:W-:Y:S01]  /*1900*/  IMAD.MOV.U32 R4, RZ, RZ, R13 ;  /* 0x000000ffff047224 */ /* 0x000fe200078e000d */
[----:B------:R-:W-:Y:S01]  /*1910*/  UISETP.GT.AND UP0, UPT, UR6, 0xc0, UPT ;  /* 0x000000c00600788c */ /* 0x000fe2000bf04270 */
[----:B------:R-:W-:-:S06]  /*1920*/  IMAD.MOV.U32 R5, RZ, RZ, R0 ;  /* 0x000000ffff057224 */ /* 0x000fcc00078e0000 */
[----:B------:R-:W-:-:S06]  /*1930*/  DSETP.GEU.AND P3, PT, R4, R6, PT ;  /* 0x000000060400722a */ /* 0x000fcc0003f6e000 */
[----:B------:R-:W-:Y:S02]  /*1940*/  @P2 FSEL R13, R6, R13, !P3 ;  /* 0x0000000d060d2208 */ /* 0x000fe40005800000 */
[----:B------:R-:W-:Y:S02]  /*1950*/  @P2 FSEL R0, R7, R0, !P3 ;  /* 0x0000000007002208 */ /* 0x000fe40005800000 */
[----:B------:R-:W-:Y:S01]  /*1960*/  PLOP3.LUT P2, PT, PT, PT, UP0, 0x80, 0x8 ;  /* 0x000000000008781c */ /* 0x000fe20003f4f008 */
[----:B------:R-:W-:Y:S01]  /*1970*/  IMAD.MOV.U32 R4, RZ, RZ, R13 ;  /* 0x000000ffff047224 */ /* 0x000fe200078e000d */
[----:B------:R-:W-:Y:S01]  /*1980*/  UISETP.GT.AND UP0, UPT, UR6, 0xe0, UPT ;  /* 0x000000e00600788c */ /* 0x000fe2000bf04270 */
[----:B------:R-:W-:-:S06]  /*1990*/  IMAD.MOV.U32 R5, RZ, RZ, R0 ;  /* 0x000000ffff057224 */ /* 0x000fcc00078e0000 */
[----:B0-----:R-:W-:-:S06]  /*19a0*/  DSETP.GEU.AND P3, PT, R4, R8, PT ;  /* 0x000000080400722a */ /* 0x001fcc0003f6e000 */
[----:B------:R-:W-:Y:S02]  /*19b0*/  @P1 FSEL R13, R8, R13, !P3 ;  /* 0x0000000d080d1208 */ /* 0x000fe40005800000 */
[----:B------:R-:W-:Y:S02]  /*19c0*/  @P1 FSEL R0, R9, R0, !P3 ;  /* 0x0000000009001208 */ /* 0x000fe40005800000 */
[----:B------:R-:W-:Y:S01]  /*19d0*/  PLOP3.LUT P1, PT, PT, PT, UP0, 0x80, 0x8 ;  /* 0x000000000008781c */ /* 0x000fe20003f2f008 */
[----:B------:R-:W-:Y:S02]  /*19e0*/  IMAD.MOV.U32 R4, RZ, RZ, R13 ;  /* 0x000000ffff047224 */ /* 0x000fe400078e000d */
[----:B------:R-:W-:-:S06]  /*19f0*/  IMAD.MOV.U32 R5, RZ, RZ, R0 ;  /* 0x000000ffff057224 */ /* 0x000fcc00078e0000 */
[----:B------:R-:W-:-:S06]  /*1a00*/  DSETP.GEU.AND P3, PT, R4, R10, PT ;  /* 0x0000000a0400722a */ /* 0x000fcc0003f6e000 */
[----:B------:R-:W-:Y:S02]  /*1a10*/  @P2 FSEL R13, R10, R13, !P3 ;  /* 0x0000000d0a0d2208 */ /* 0x000fe40005800000 */
[----:B------:R-:W-:-:S03]  /*1a20*/  @P2 FSEL R0, R11, R0, !P3 ;  /* 0x000000000b002208 */ /* 0x000fc60005800000 */
[----:B------:R-:W-:Y:S02]  /*1a30*/  IMAD.MOV.U32 R4, RZ, RZ, R13 ;  /* 0x000000ffff047224 */ /* 0x000fe400078e000d */
[----:B------:R-:W-:-:S06]  /*1a40*/  IMAD.MOV.U32 R5, RZ, RZ, R0 ;  /* 0x000000ffff057224 */ /* 0x000fcc00078e0000 */
[----:B-1----:R-:W-:-:S06]  /*1a50*/  DSETP.GEU.AND P2, PT, R4, R2, PT ;  /* 0x000000020400722a */ /* 0x002fcc0003f4e000 */
[----:B------:R-:W-:Y:S02]  /*1a60*/  @P1 FSEL R13, R2, R13, !P2 ;  /* 0x0000000d020d1208 */ /* 0x000fe40005000000 */
[----:B------:R-:W-:-:S03]  /*1a70*/  @P1 FSEL R0, R3, R0, !P2 ;  /* 0x0000000003001208 */ /* 0x000fc60005000000 */
[----:B------:R-:W-:Y:S02]  /*1a80*/  IMAD.MOV.U32 R2, RZ, RZ, R13 ;  /* 0x000000ffff027224 */ /* 0x000fe400078e000d */
[----:B------:R-:W-:Y:S01]  /*1a90*/  IMAD.MOV.U32 R3, RZ, RZ, R0 ;  /* 0x000000ffff037224 */ /* 0x000fe200078e0000 */
[----:B------:R-:W-:Y:S06]  /*1aa0*/  BRA `(.L_x_73) ;  /* 0x0000004800007947 */ /* 0x000fec0003800000 */
.L_x_59:
[----:B------:R-:W0:Y:S01]  /*1ab0*/  S2R R0, SR_TID.X ;  /* 0x0000000000007919 */ /* 0x000e220000002100 */
[----:B------:R-:W1:Y:S01]  /*1ac0*/  LDC.64 R2, c[0x0][0x380] ;  /* 0x0000e000ff027b82 */ /* 0x000e620000000a00 */
[----:B0-----:R-:W-:-:S04]  /*1ad0*/  IMAD.SHL.U32 R4, R0, 0x4, RZ ;  /* 0x0000000400047824 */ /* 0x001fc800078e00ff */
[----:B------:R-:W-:-:S04]  /*1ae0*/  VIADD R5, R4, UR4 ;  /* 0x0000000404057c36 */ /* 0x000fc80008000000 */
[----:B-1----:R-:W-:-:S05]  /*1af0*/  IMAD.WIDE.U32 R2, R5, 0x8, R2 ;  /* 0x0000000805027825 */ /* 0x002fca00078e0002 */
[----:B------:R-:W2:Y:S04]  /*1b00*/  LDG.E.128.CONSTANT R16, desc[UR14][R2.64] ;  /* 0x0000000e02107981 */ /* 0x000ea8000c1e9d00 */
[----:B------:R-:W3:Y:S04]  /*1b10*/  LDG.E.128.CONSTANT R8, desc[UR14][R2.64+0x10] ;  /* 0x0000100e02087981 */ /* 0x000ee8000c1e9d00 */
[----:B------:R-:W4:Y:S04]  /*1b20*/  LDG.E.128.CONSTANT R4, desc[UR14][R2.64+0x2000] ;  /* 0x0020000e02047981 */ /* 0x000f28000c1e9d00 */
[----:B------:R0:W5:Y:S01]  /*1b30*/  LDG.E.128.CONSTANT R12, desc[UR14][R2.64+0x2010] ;  /* 0x0020100e020c7981 */ /* 0x000162000c1e9d00 */
[----:B------:R-:W-:-:S04]  /*1b40*/  UISETP.GE.U32.AND UP0, UPT, UR7, UR5, UPT ;  /* 0x000000050700728c */ /* 0x000fc8000bf06070 */
[----:B------:R-:W-:Y:S01]  /*1b50*/  UISETP.GE.U32.AND.EX UP0, UPT, UR8, UR6, UPT, UP0 ;  /* 0x000000060800728c */ /* 0x000fe2000bf06100 */
        /* <DEDUP_REMOVED lines=21> */
[----:B------:R-:W-:Y:S06]  /*1cb0*/  BRA.U !UP0, `(.L_x_74) ;  /* 0x0000000d08e87547 */ /* 0x000fec000b800000 */
[----:B------:R-:W-:Y:S02]  /*1cc0*/  UIADD3 UR7, UP0, UPT, UR5, UR4, URZ ;  /* 0x0000000405077290 */ /* 0x000fe4000ff1e0ff */
[----:B------:R-:W-:Y:S01]  /*1cd0*/  UIADD3 UR11, UP1, UPT, UR12, -0x800, URZ ;  /* 0xfffff8000c0b7890 */ /* 0x000fe2000ff3e0ff */
[----:B------:R-:W0:Y:S03]  /*1ce0*/  LDCU UR9, c[0x0][0x384] ;  /* 0x00007080ff0977ac */ /* 0x000e260008000800 */
[----:B------:R-:W-:Y:S01]  /*1cf0*/  IADD3 R0, P0, PT, R0, UR7, RZ ;  /* 0x0000000700007c10 */ /* 0x000fe2000ff1e0ff */
[----:B------:R-:W-:Y:S02]  /*1d00*/  UIADD3.X UR8, UPT, UPT, URZ, UR6, URZ, UP0, !UPT ;  /* 0x00000006ff087290 */ /* 0x000fe400087fe4ff */
[----:B------:R-:W-:Y:S02]  /*1d10*/  UIADD3.X UR16, UPT, UPT, UR13, -0x1, URZ, UP1, !UPT ;  /* 0xffffffff0d107890 */ /* 0x000fe40008ffe4ff */
[----:B------:R-:W-:-:S02]  /*1d20*/  UISETP.GT.U32.AND UP0, UPT, UR7, UR11, UPT ;  /* 0x0000000b0700728c */ /* 0x000fc4000bf04070 */
[----:B------:R-:W-:Y:S01]  /*1d30*/  IMAD.X R3, RZ, RZ, UR8, P0 ;  /* 0x00000008ff037e24 */ /* 0x000fe200080e06ff */
[C---:B------:R-:W-:Y:S01]  /*1d40*/  LEA R2, P0, R0.reuse, UR10, 0x3 ;  /* 0x0000000a00027c11 */ /* 0x040fe2000f8018ff */
[----:B------:R-:W-:Y:S02]  /*1d50*/  UISETP.GT.U32.AND.EX UP0, UPT, UR8, UR16, UPT, UP0 ;  /* 0x000000100800728c */ /* 0x000fe4000bf04100 */
[----:B------:R-:W-:Y:S01]  /*1d60*/  IMAD.U32 R24, RZ, RZ, UR8 ;  /* 0x00000008ff187e24 */ /* 0x000fe2000f8e00ff */
[----:B------:R-:W-:Y:S01]  /*1d70*/  UMOV UR6, UR7 ;  /* 0x0000000700067c82 */ /* 0x000fe20008000000 */
[----:B------:R-:W-:Y:S01]  /*1d80*/  UMOV UR4, URZ ;  /* 0x000000ff00047c82 */ /* 0x000fe20008000000 */
[----:B0-----:R-:W-:Y:S01]  /*1d90*/  LEA.HI.X R3, R0, UR9, R3, 0x3, P0 ;  /* 0x0000000900037c11 */ /* 0x001fe200080f1c03 */
[----:B------:R-:W-:Y:S01]  /*1da0*/  IMAD.U32 R0, RZ, RZ, UR7 ;  /* 0x00000007ff007e24 */ /* 0x000fe2000f8e00ff */
[----:B------:R-:W-:Y:S02]  /*1db0*/  UMOV UR7, UR8 ;  /* 0x0000000800077c82 */ /* 0x000fe40008000000 */
[----:B------:R-:W-:Y:S05]  /*1dc0*/  BRA.U UP0, `(.L_x_75) ;  /* 0x0000000100e07547 */ /* 0x000fea000b800000 */
[----:B------:R-:W0:Y:S01]  /*1dd0*/  LDCU.64 UR8, c[0x0][0x380] ;  /* 0x00007000ff0877ac */ /* 0x000e220008000a00 */
[----:B------:R-:W1:Y:S01]  /*1de0*/  LDCU.64 UR12, c[0x0][0x3b8] ;  /* 0x00007700ff0c77ac */ /* 0x000e620008000a00 */
[----:B------:R-:W-:Y:S01]  /*1df0*/  NOP ;  /* 0x0000000000007918 */ /* 0x000fe20000000000 */
.L_x_76:
[----:B------:R-:W2:Y:S01]  /*1e00*/  S2R R4, SR_TID.X ;  /* 0x0000000000047919 */ /* 0x000ea20000002100 */
[----:B0-----:R-:W-:Y:S01]  /*1e10*/  UMOV UR10, UR8 ;  /* 0x00000008000a7c82 */ /* 0x001fe20008000000 */
[----:B--2---:R-:W-:-:S05]  /*1e20*/  IMAD.SHL.U32 R5, R4, 0x4, RZ ;  /* 0x0000000404057824 */ /* 0x004fca00078e00ff */
[----:B------:R-:W-:-:S05]  /*1e30*/  IADD3 R4, P0, PT, R5, R0, RZ ;  /* 0x0000000005047210 */ /* 0x000fca0007f1e0ff */
[----:B------:R-:W-:Y:S01]  /*1e40*/  IMAD.X R5, RZ, RZ, R24, P0 ;  /* 0x000000ffff057224 */ /* 0x000fe200000e0618 */
[----:B------:R-:W-:-:S04]  /*1e50*/  LEA R18, P0, R4, UR10, 0x3 ;  /* 0x0000000a04127c11 */ /* 0x000fc8000f8018ff */
[----:B------:R-:W-:-:S05]  /*1e60*/  LEA.HI.X R19, R4, UR9, R5, 0x3, P0 ;  /* 0x0000000904137c11 */ /* 0x000fca00080f1c05 */
[----:B------:R-:W2:Y:S04]  /*1e70*/  LDG.E.128.CONSTANT R4, desc[UR14][R18.64] ;  /* 0x0000000e12047981 */ /* 0x000ea8000c1e9d00 */
[----:B------:R-:W3:Y:S04]  /*1e80*/  LDG.E.128.CONSTANT R8, desc[UR14][R18.64+0x10] ;  /* 0x0000100e12087981 */ /* 0x000ee8000c1e9d00 */
[----:B------:R-:W4:Y:S04]  /*1e90*/  LDG.E.128.CONSTANT R12, desc[UR14][R18.64+0x2000] ;  /* 0x0020000e120c7981 */ /* 0x000f28000c1e9d00 */
[----:B------:R-:W5:Y:S01]  /*1ea0*/  LDG.E.128.CONSTANT R20, desc[UR14][R18.64+0x2010] ;  /* 0x0020100e12147981 */ /* 0x000f62000c1e9d00 */
[----:B------:R-:W-:-:S02]  /*1eb0*/  USHF.R.S32.HI UR18, URZ, 0x1f, UR5 ;  /* 0x0000001fff127899 */ /* 0x000fc40008011405 */
[----:B------:R-:W-:Y:S02]  /*1ec0*/  UIADD3 UR6, UP0, UPT, UR5, UR6, URZ ;  /* 0x0000000605067290 */ /* 0x000fe4000ff1e0ff */
[----:B------:R-:W-:Y:S02]  /*1ed0*/  USHF.L.U64.HI UR19, UR5, 0x3, UR18 ;  /* 0x0000000305137899 */ /* 0x000fe40008010212 */
[----:B------:R-:W-:Y:S01]  /*1ee0*/  UIADD3.X UR7, UPT, UPT, UR18, UR7, URZ, UP0, !UPT ;  /* 0x0000000712077290 */ /* 0x000fe200087fe4ff */
[----:B--2---:R-:W-:-:S06]  /*1ef0*/  DSETP.GEU.AND P0, PT, R16, R4, PT ;  /* 0x000000041000722a */ /* 0x004fcc0003f0e000 */
[----:B------:R-:W-:Y:S02]  /*1f00*/  FSEL R4, R4, R16, !P0 ;  /* 0x0000001004047208 */ /* 0x000fe40004000000 */
[----:B------:R-:W-:-:S06]  /*1f10*/  FSEL R5, R5, R17, !P0 ;  /* 0x0000001105057208 */ /* 0x000fcc0004000000 */
[----:B------:R-:W-:-:S06]  /*1f20*/  DSETP.GEU.AND P0, PT, R4, R6, PT ;  /* 0x000000060400722a */ /* 0x000fcc0003f0e000 */
[----:B------:R-:W-:Y:S02]  /*1f30*/  FSEL R4, R6, R4, !P0 ;  /* 0x0000000406047208 */ /* 0x000fe40004000000 */
[----:B------:R-:W-:Y:S01]  /*1f40*/  FSEL R5, R7, R5, !P0 ;  /* 0x0000000507057208 */ /* 0x000fe20004000000 */
[----:B------:R-:W-:Y:S01]  /*1f50*/  IMAD.U32 R7, RZ, RZ, UR5 ;  /* 0x00000005ff077e24 */ /* 0x000fe2000f8e00ff */
[----:B-1----:R-:W-:-:S04]  /*1f60*/  IADD3 R6, P2, PT, -R0, UR12, RZ ;  /* 0x0000000c00067c10 */ /* 0x002fc8000ff5e1ff */
        /* <DEDUP_REMOVED lines=13> */
[----:B------:R-:W-:Y:S02]  /*2040*/  FSEL R4, R20, R4, !P0 ;  /* 0x0000000414047208 */ /* 0x000fe40004000000 */
[----:B------:R-:W-:Y:S02]  /*2050*/  FSEL R5, R21, R5, !P0 ;  /* 0x0000000515057208 */ /* 0x000fe40004000000 */
[----:B------:R-:W-:Y:S02]  /*2060*/  ISETP.GE.U32.AND P0, PT, R6, UR5, PT ;  /* 0x0000000506007c0c */ /* 0x000fe4000bf06070 */
[----:B------:R-:W-:Y:S02]  /*2070*/  IADD3.X R6, PT, PT, ~R24, UR13, RZ, P2, !PT ;  /* 0x0000000d18067c10 */ /* 0x000fe400097fe5ff */
[----:B------:R-:W-:Y:S01]  /*2080*/  LEA R2, P2, R7, R2, 0x3 ;  /* 0x0000000207027211 */ /* 0x000fe200078418ff */
[----:B------:R-:W-:Y:S01]  /*2090*/  DSETP.GEU.AND P1, PT, R4, R22, PT ;  /* 0x000000160400722a */ /* 0x000fe20003f2e000 */
[----:B------:R-:W-:-:S02]  /*20a0*/  ISETP.GE.U32.AND.EX P0, PT, R6, UR18, PT, P0 ;  /* 0x0000001206007c0c */ /* 0x000fc4000bf06100 */
[----:B------:R-:W-:-:S03]  /*20b0*/  IADD3.X R3, PT, PT, R3, UR19, RZ, P2, !PT ;  /* 0x0000001303037c10 */ /* 0x000fc600097fe4ff */
[----:B------:R-:W-:Y:S02]  /*20c0*/  FSEL R16, R22, R4, !P1 ;  /* 0x0000000416107208 */ /* 0x000fe40004800000 */
[----:B------:R-:W-:-:S06]  /*20d0*/  FSEL R17, R23, R5, !P1 ;  /* 0x0000000517117208 */ /* 0x000fcc0004800000 */
[----:B------:R-:W-:Y:S05]  /*20e0*/  @!P0 BRA `(.L_x_74) ;  /* 0x0000000800dc8947 */ /* 0x000fea0003800000 */
[----:B------:R-:W-:Y:S01]  /*20f0*/  IADD3 R0, P0, PT, R0, UR5, RZ ;  /* 0x0000000500007c10 */ /* 0x000fe2000ff1e0ff */
[----:B------:R-:W-:-:S03]  /*2100*/  UIADD3 UR4, UPT, UPT, UR4, 0x1, URZ ;  /* 0x0000000104047890 */ /* 0x000fc6000fffe0ff */
[----:B------:R-:W-:Y:S02]  /*2110*/  IADD3.X R24, PT, PT, R24, UR18, RZ, P0, !PT ;  /* 0x0000001218187c10 */ /* 0x000fe400087fe4ff */
[----:B------:R-:W-:-:S04]  /*2120*/  ISETP.GT.U32.AND P0, PT, R0, UR11, PT ;  /* 0x0000000b00007c0c */ /* 0x000fc8000bf04070 */
[----:B------:R-:W-:-:S13]  /*2130*/  ISETP.GT.U32.AND.EX P0, PT, R24, UR16, PT, P0 ;  /* 0x0000001018007c0c */ /* 0x000fda000bf04100 */
[----:B------:R-:W-:Y:S05]  /*2140*/  @!P0 BRA `(.L_x_76) ;  /* 0xfffffffc002c8947 */ /* 0x000fea000383ffff */
.L_x_75:
[----:B------:R-:W-:-:S04]  /*2150*/  ISETP.GE.U32.AND P0, PT, R0, UR12, PT ;  /* 0x0000000c00007c0c */ /* 0x000fc8000bf06070 */
[----:B------:R-:W-:-:S13]  /*2160*/  ISETP.GE.U32.AND.EX P0, PT, R24, UR13, PT, P0 ;  /* 0x0000000d18007c0c */ /* 0x000fda000bf06100 */
[----:B------:R-:W-:Y:S05]  /*2170*/  @P0 BRA `(.L_x_74) ;  /* 0x0000000800b80947 */ /* 0x000fea0003800000 */
[----:B------:R-:W0:Y:S01]  /*2180*/  S2R R21, SR_TID.X ;  /* 0x0000000000157919 */ /* 0x000e220000002100 */
[----:B------:R-:W-:Y:S01]  /*2190*/  IADD3 R20, PT, PT, -R0, UR12, RZ ;  /* 0x0000000c00147c10 */ /* 0x000fe2000fffe1ff */
[----:B------:R-:W-:Y:S03]  /*21a0*/  BSSY.RECONVERGENT B1, `(.L_x_74) ;  /* 0x00000ab000017945 */ /* 0x000fe60003800200 */
[----:B0-----:R-:W-:-:S13]  /*21b0*/  ISETP.GE.AND P0, PT, R21, R20, PT ;  /* 0x000000141500720c */ /* 0x001fda0003f06270 */
[----:B------:R-:W-:Y:S05]  /*21c0*/  @P0 BRA `(.L_x_77) ;  /* 0x0000000800a00947 */ /* 0x000fea0003800000 */
[----:B------:R-:W0:Y:S01]  /*21d0*/  LDC R5, c[0x0][0x3c0] ;  /* 0x0000f000ff057b82 */ /* 0x000e220000000800 */
[----:B------:R-:W-:Y:S01]  /*21e0*/  LOP3.LUT R0, RZ, R21, RZ, 0x33, !PT ;  /* 0x00000015ff007212 */ /* 0x000fe200078e33ff */
[----:B------:R-:W-:Y:S01]  /*21f0*/  USHF.L.U32 UR8, UR17, 0xb, URZ ;  /* 0x0000000b11087899 */ /* 0x000fe200080006ff */
[----:B------:R-:W-:Y:S03]  /*2200*/  BSSY.RECONVERGENT B2, `(.L_x_78) ;  /* 0x0000017000027945 */ /* 0x000fe60003800200 */
[----:B------:R-:W-:Y:S02]  /*2210*/  VIADD R0, R0, UR12 ;  /* 0x0000000c00007c36 */ /* 0x000fe40008000000 */
[----:B------:R-:W-:-:S03]  /*2220*/  IMAD.U32 R7, RZ, RZ, UR8 ;  /* 0x00000008ff077e24 */ /* 0x000fc6000f8e00ff */
[C---:B------:R-:W-:Y:S02]  /*2230*/  LOP3.LUT R6, R0.reuse, 0x300, RZ, 0xc0, !PT ;  /* 0x0000030000067812 */ /* 0x040fe400078ec0ff */
[----:B------:R-:W-:Y:S02]  /*2240*/  IADD3 R4, PT, PT, R0, -UR5, -R7 ;  /* 0x8000000500047c10 */ /* 0x000fe4000fffe807 */
[----:B------:R-:W-:Y:S02]  /*2250*/  ISETP.NE.AND P1, PT, R6, 0x300, PT ;  /* 0x000003000600780c */ /* 0x000fe40003f25270 */
[----:B------:R-:W-:Y:S01]  /*2260*/  LEA.HI R0, R0, 0x1, RZ, 0x18 ;  /* 0x0000000100007811 */ /* 0x000fe200078fc0ff */
[----:B0-----:R-:W-:-:S04]  /*2270*/  IMAD R5, R5, UR4, RZ ;  /* 0x0000000405057c24 */ /* 0x001fc8000f8e02ff */
[----:B------:R-:W-:-:S05]  /*2280*/  IMAD R4, R5, -0x800, R4 ;  /* 0xfffff80005047824 */ /* 0x000fca00078e0204 */
[----:B------:R-:W-:Y:S01]  /*2290*/  ISETP.GE.U32.AND P0, PT, R4, 0x300, PT ;  /* 0x000003000400780c */ /* 0x000fe20003f06070 */
[----:B------:R-:W-:-:S12]  /*22a0*/  @!P1 BRA `(.L_x_79) ;  /* 0x0000000000309947 */ /* 0x000fd80003800000 */
[----:B------:R-:W-:-:S05]  /*22b0*/  LOP3.LUT R0, R0, 0x3, RZ, 0xc0, !PT ;  /* 0x0000000300007812 */ /* 0x000fca00078ec0ff */
[----:B------:R-:W-:-:S07]  /*22c0*/  IMAD.MOV R0, RZ, RZ, -R0 ;  /* 0x000000ffff007224 */ /* 0x000fce00078e0a00 */
.L_x_80:
[----:B------:R0:W2:Y:S01]  /*22d0*/  LDG.E.64.CONSTANT R4, desc[UR14][R2.64] ;  /* 0x0000000e02047981 */ /* 0x0000a2000c1e9b00 */
[----:B------:R-:W-:Y:S02]  /*22e0*/  VIADD R0, R0, 0x1 ;  /* 0x0000000100007836 */ /* 0x000fe40000000000 */
[----:B------:R-:W-:-:S03]  /*22f0*/  VIADD R21, R21, 0x100 ;  /* 0x0000010015157836 */ /* 0x000fc60000000000 */
[----:B------:R-:W-:Y:S02]  /*2300*/  ISETP.NE.AND P2, PT, R0, RZ, PT ;  /* 0x000000ff0000720c */ /* 0x000fe40003f45270 */
[----:B0-----:R-:W-:-:S05]  /*2310*/  IADD3 R2, P3, PT, R2, 0x800, RZ ;  /* 0x0000080002027810 */ /* 0x001fca0007f7e0ff */
[----:B------:R-:W-:Y:S01]  /*2320*/  IMAD.X R3, RZ, RZ, R3, P3 ;  /* 0x000000ffff037224 */ /* 0x000fe200018e0603 */
[----:B--2---:R-:W-:-:S06]  /*2330*/  DSETP.GEU.AND P1, PT, R16, R4, PT ;  /* 0x000000041000722a */ /* 0x004fcc0003f2e000 */
[----:B------:R-:W-:Y:S02]  /*2340*/  FSEL R16, R4, R16, !P1 ;  /* 0x0000001004107208 */ /* 0x000fe40004800000 */
[----:B------:R-:W-:Y:S01]  /*2350*/  FSEL R17, R5, R17, !P1 ;  /* 0x0000001105117208 */ /* 0x000fe20004800000 */
[----:B------:R-:W-:Y:S06]  /*2360*/  @P2 BRA `(.L_x_80) ;  /* 0xfffffffc00d82947 */ /* 0x000fec000383ffff */
.L_x_79:
[----:B------:R-:W-:Y:S05]  /*2370*/  BSYNC.RECONVERGENT B2 ;  /* 0x0000000000027941 */ /* 0x000fea0003800200 */
.L_x_78:
[----:B------:R-:W-:Y:S05]  /*2380*/  @!P0 BRA `(.L_x_77) ;  /* 0x0000000800308947 */ /* 0x000fea0003800000 */
[----:B------:R-:W-:Y:S01]  /*2390*/  IMAD.IADD R4, R20, 0x1, -R21 ;  /* 0x0000000114047824 */ /* 0x000fe200078e0a15 */
[----:B------:R-:W-:Y:S01]  /*23a0*/  IADD3 R0, P0, PT, R21, UR6, RZ ;  /* 0x0000000615007c10 */ /* 0x000fe2000ff1e0ff */
[----:B------:R-:W-:Y:S03]  /*23b0*/  BSSY.RECONVERGENT B2, `(.L_x_81) ;  /* 0x000004e000027945 */ /* 0x000fe60003800200 */
[----:B------:R-:W-:Y:S01]  /*23c0*/  ISETP.GT.AND P1, PT, R4, 0xc00, PT ;  /* 0x00000c000400780c */ /* 0x000fe20003f24270 */
[----:B------:R-:W-:Y:S01]  /*23d0*/  IMAD.X R3, RZ, RZ, UR7, P0 ;  /* 0x00000007ff037e24 */ /* 0x000fe200080e06ff */
[----:B------:R-:W-:-:S04]  /*23e0*/  LEA R2, P0, R0, UR10, 0x3 ;  /* 0x0000000a00027c11 */ /* 0x000fc8000f8018ff */
[----:B------:R-:W-:Y:S02]  /*23f0*/  LEA.HI.X R3, R0, UR9, R3, 0x3, P0 ;  /* 0x0000000900037c11 */ /* 0x000fe400080f1c03 */
[----:B------:R-:W-:-:S05]  /*2400*/  PLOP3.LUT P0, PT, PT, PT, PT, 0x80, 0x8 ;  /* 0x000000000008781c */ /* 0x000fca0003f0f070 */
[----:B------:R-:W-:Y:S08]  /*2410*/  @!P1 BRA `(.L_x_82) ;  /* 0x00000004001c9947 */ /* 0x000ff00003800000 */
[----:B------:R-:W-:Y:S01]  /*2420*/  PLOP3.LUT P0, PT, PT, PT, PT, 0x8, 0x80 ;  /* 0x000000000080781c */ /* 0x000fe20003f0e170 */
[----:B------:R-:W-:-:S12]  /*2430*/  VIADD R0, R20, 0xfffff400 ;  /* 0xfffff40014007836 */ /* 0x000fd80000000000 */
.L_x_83:
[----:B------:R-:W2:Y:S04]  /*2440*/  LDG.E.64.CONSTANT R18, desc[UR14][R2.64] ;  /* 0x0000000e02127981 */ /* 0x000ea8000c1e9b00 */
[----:B------:R-:W3:Y:S04]  /*2450*/  LDG.E.64.CONSTANT R24, desc[UR14][R2.64+0x800] ;  /* 0x0008000e02187981 */ /* 0x000ee8000c1e9b00 */
[----:B------:R-:W4:Y:S04]  /*2460*/  LDG.E.64.CONSTANT R22, desc[UR14][R2.64+0x1000] ;  /* 0x0010000e02167981 */ /* 0x000f28000c1e9b00 */
[----:B------:R-:W5:Y:S04]  /*2470*/  LDG.E.64.CONSTANT R4, desc[UR14][R2.64+0x1800] ;  /* 0x0018000e02047981 */ /* 0x000f68000c1e9b00 */
[----:B------:R-:W5:Y:S04]  /*2480*/  LDG.E.64.CONSTANT R6, desc[UR14][R2.64+0x2000] ;  /* 0x0020000e02067981 */ /* 0x000f68000c1e9b00 */
[----:B------:R-:W5:Y:S04]  /*2490*/  LDG.E.64.CONSTANT R8, desc[UR14][R2.64+0x2800] ;  /* 0x0028000e02087981 */ /* 0x000f68000c1e9b00 */
[----:B------:R-:W5:Y:S04]  /*24a0*/  LDG.E.64.CONSTANT R10, desc[UR14][R2.64+0x3000] ;  /* 0x0030000e020a7981 */ /* 0x000f68000c1e9b00 */
[----:B------:R-:W5:Y:S04]  /*24b0*/  LDG.E.64.CONSTANT R12, desc[UR14][R2.64+0x3800] ;  /* 0x0038000e020c7981 */ /* 0x000f68000c1e9b00 */
[----:B------:R-:W5:Y:S01]  /*24c0*/  LDG.E.64.CONSTANT R14, desc[UR14][R2.64+0x4000] ;  /* 0x0040000e020e7981 */ /* 0x000f62000c1e9b00 */
[----:B--2---:R-:W-:-:S06]  /*24d0*/  DSETP.GEU.AND P1, PT, R16, R18, PT ;  /* 0x000000121000722a */ /* 0x004fcc0003f2e000 */
        /* <DEDUP_REMOVED lines=11> */
[----:B-----5:R-:W-:-:S06]  /*2590*/  DSETP.GEU.AND P1, PT, R24, R4, PT ;  /* 0x000000041800722a */ /* 0x020fcc0003f2e000 */
[----:B------:R-:W-:Y:S02]  /*25a0*/  FSEL R24, R4, R24, !P1 ;  /* 0x0000001804187208 */ /* 0x000fe40004800000 */
[----:B------:R-:W-:Y:S02]  /*25b0*/  FSEL R25, R5, R25, !P1 ;  /* 0x0000001905197208 */ /* 0x000fe40004800000 */
[----:B------:R-:W5:Y:S04]  /*25c0*/  LDG.E.64.CONSTANT R4, desc[UR14][R2.64+0x6000] ;  /* 0x0060000e02047981 */ /* 0x000f68000c1e9b00 */
[----:B------:R-:W-:-:S06]  /*25d0*/  DSETP.GEU.AND P1, PT, R24, R6, PT ;  /* 0x000000061800722a */ /* 0x000fcc0003f2e000 */
        /* <DEDUP_REMOVED lines=10> */
[----:B------:R0:W5:Y:S04]  /*2680*/  LDG.E.64.CONSTANT R10, desc[UR14][R2.64+0x7800] ;  /* 0x0078000e020a7981 */ /* 0x000168000c1e9b00 */
[----:B------:R-:W-:-:S06]  /*2690*/  DSETP.GEU.AND P1, PT, R24, R12, PT ;  /* 0x0000000c1800722a */ /* 0x000fcc0003f2e000 */
[----:B------:R-:W-:Y:S02]  /*26a0*/  FSEL R12, R12, R24, !P1 ;  /* 0x000000180c0c7208 */ /* 0x000fe40004800000 */
[----:B------:R-:W-:-:S06]  /*26b0*/  FSEL R13, R13, R25, !P1 ;  /* 0x000000190d0d7208 */ /* 0x000fcc0004800000 */
[----:B------:R-:W-:-:S06]  /*26c0*/  DSETP.GEU.AND P1, PT, R12, R14, PT ;  /* 0x0000000e0c00722a */ /* 0x000fcc0003f2e000 */
[----:B------:R-:W-:Y:S02]  /*26d0*/  FSEL R12, R14, R12, !P1 ;  /* 0x0000000c0e0c7208 */ /* 0x000fe40004800000 */
[----:B------:R-:W-:Y:S01]  /*26e0*/  FSEL R13, R15, R13, !P1 ;  /* 0x0000000d0f0d7208 */ /* 0x000fe20004800000 */
[----:B------:R-:W-:-:S05]  /*26f0*/  VIADD R21, R21, 0x1000 ;  /* 0x0000100015157836 */ /* 0x000fca0000000000 */
[----:B------:R-:W-:Y:S02]  /*2700*/  ISETP.GE.AND P2, PT, R21, R0, PT ;  /* 0x000000001500720c */ /* 0x000fe40003f46270 */
[----:B0-----:R-:W-:-:S05]  /*2710*/  IADD3 R2, P3, PT, R2, 0x8000, RZ ;  /* 0x0000800002027810 */ /* 0x001fca0007f7e0ff */
[----:B------:R-:W-:Y:S01]  /*2720*/  IMAD.X R3, RZ, RZ, R3, P3 ;  /* 0x000000ffff037224 */ /* 0x000fe200018e0603 */
        /* <DEDUP_REMOVED lines=22> */
.L_x_82:
[----:B------:R-:W-:Y:S05]  /*2890*/  BSYNC.RECONVERGENT B2 ;  /* 0x0000000000027941 */ /* 0x000fea0003800200 */
.L_x_81:
[----:B------:R-:W-:Y:S01]  /*28a0*/  IMAD.IADD R0, R20, 0x1, -R21 ;  /* 0x0000000114007824 */ /* 0x000fe200078e0a15 */
[----:B------:R-:W-:Y:S04]  /*28b0*/  BSSY.RECONVERGENT B2, `(.L_x_84) ;  /* 0x0000027000027945 */ /* 0x000fe80003800200 */
[----:B------:R-:W-:-:S13]  /*28c0*/  ISETP.GT.AND P1, PT, R0, 0x400, PT ;  /* 0x000004000000780c */ /* 0x000fda0003f24270 */
[----:B------:R-:W-:Y:S05]  /*28d0*/  @!P1 BRA `(.L_x_85) ;  /* 0x0000000000909947 */ /* 0x000fea0003800000 */
[----:B------:R-:W2:Y:S04]  /*28e0*/  LDG.E.64.CONSTANT R14, desc[UR14][R2.64] ;  /* 0x0000000e020e7981 */ /* 0x000ea8000c1e9b00 */
[----:B------:R-:W3:Y:S04]  /*28f0*/  LDG.E.64.CONSTANT R18, desc[UR14][R2.64+0x800] ;  /* 0x0008000e02127981 */ /* 0x000ee8000c1e9b00 */
[----:B------:R-:W4:Y:S04]  /*2900*/  LDG.E.64.CONSTANT R22, desc[UR14][R2.64+0x1000] ;  /* 0x0010000e02167981 */ /* 0x000f28000c1e9b00 */
[----:B------:R-:W5:Y:S04]  /*2910*/  LDG.E.64.CONSTANT R12, desc[UR14][R2.64+0x1800] ;  /* 0x0018000e020c7981 */ /* 0x000f68000c1e9b00 */
[----:B------:R-:W5:Y:S04]  /*2920*/  LDG.E.64.CONSTANT R10, desc[UR14][R2.64+0x2000] ;  /* 0x0020000e020a7981 */ /* 0x000f68000c1e9b00 */
[----:B------:R-:W5:Y:S04]  /*2930*/  LDG.E.64.CONSTANT R8, desc[UR14][R2.64+0x2800] ;  /* 0x0028000e02087981 */ /* 0x000f68000c1e9b00 */
[----:B------:R-:W5:Y:S04]  /*2940*/  LDG.E.64.CONSTANT R6, desc[UR14][R2.64+0x3000] ;  /* 0x0030000e02067981 */ /* 0x000f68000c1e9b00 */
[----:B------:R0:W5:Y:S01]  /*2950*/  LDG.E.64.CONSTANT R4, desc[UR14][R2.64+0x3800] ;  /* 0x0038000e02047981 */ /* 0x000162000c1e9b00 */
[----:B------:R-:W-:Y:S01]  /*2960*/  VIADD R21, R21, 0x800 ;  /* 0x0000080015157836 */ /* 0x000fe20000000000 */
        /* <DEDUP_REMOVED lines=27> */
.L_x_85:
[----:B------:R-:W-:Y:S05]  /*2b20*/  BSYNC.RECONVERGENT B2 ;  /* 0x0000000000027941 */ /* 0x000fea0003800200 */
.L_x_84:
[----:B------:R-:W-:-:S13]  /*2b30*/  ISETP.LT.OR P0, PT, R21, R20, P0 ;  /* 0x000000141500720c */ /* 0x000fda0000701670 */
[----:B------:R-:W-:Y:S05]  /*2b40*/  @!P0 BRA `(.L_x_77) ;  /* 0x0000000000408947 */ /* 0x000fea0003800000 */
[----:B------:R-:W2:Y:S04]  /*2b50*/  LDG.E.64.CONSTANT R4, desc[UR14][R2.64] ;  /* 0x0000000e02047981 */ /* 0x000ea8000c1e9b00 */
[----:B------:R-:W3:Y:S04]  /*2b60*/  LDG.E.64.CONSTANT R6, desc[UR14][R2.64+0x800] ;  /* 0x0008000e02067981 */ /* 0x000ee8000c1e9b00 */
[----:B------:R-:W4:Y:S04]  /*2b70*/  LDG.E.64.CONSTANT R8, desc[UR14][R2.64+0x1000] ;  /* 0x0010000e02087981 */ /* 0x000f28000c1e9b00 */
[----:B------:R-:W5:Y:S01]  /*2b80*/  LDG.E.64.CONSTANT R10, desc[UR14][R2.64+0x1800] ;  /* 0x0018000e020a7981 */ /* 0x000f62000c1e9b00 */
        /* <DEDUP_REMOVED lines=11> */
[----:B------:R-:W-:-:S07]  /*2c40*/  FSEL R17, R11, R5, !P0 ;  /* 0x000000050b117208 */ /* 0x000fce0004000000 */
.L_x_77:
[----:B------:R-:W-:Y:S05]  /*2c50*/  BSYNC.RECONVERGENT B1 ;  /* 0x0000000000017941 */ /* 0x000fea0003800200 */
.L_x_74:
[----:B------:R-:W0:Y:S01]  /*2c60*/  S2R R6, SR_LANEID ;  /* 0x0000000000067919 */ /* 0x000e220000000000 */
[----:B------:R-:W-:Y:S04]  /*2c70*/  SHFL.DOWN PT, R2, R16, 0x1, 0x1f ;  /* 0x08201f0010027f89 */ /* 0x000fe800000e0000 */
[----:B------:R-:W1:Y:S01]  /*2c80*/  SHFL.DOWN PT, R3, R17, 0x1, 0x1f ;  /* 0x08201f0011037f89 */ /* 0x000e6200000e0000 */
[----:B------:R-:W2:Y:S01]  /*2c90*/  S2R R9, SR_TID.X ;  /* 0x0000000000097919 */ /* 0x000ea20000002100 */
        /* <DEDUP_REMOVED lines=10> */
[----:B------:R-:W-:-:S02]  /*2d40*/  @!P2 MOV R7, 0x400 ;  /* 0x000004000007a802 */ /* 0x000fc40000000f00 */
[----:B------:R-:W0:Y:S01]  /*2d50*/  SHFL.DOWN PT, R3, R5, 0x2, 0x1f ;  /* 0x08401f0005037f89 */ /* 0x000e2200000e0000 */
[----:B------:R-:W1:Y:S02]  /*2d60*/  @!P2 S2R R8, SR_CgaCtaId ;  /* 0x000000000008a919 */ /* 0x000e640000008800 */
[----:B0-----:R-:W-:-:S06]  /*2d70*/  DSETP.GEU.AND P0, PT, R4, R2, PT ;  /* 0x000000020400722a */ /* 0x001fcc0003f0e000 */
[----:B------:R-:W-:Y:S02]  /*2d80*/  @!P1 FSEL R0, R2, R0, !P0 ;  /* 0x0000000002009208 */ /* 0x000fe40004000000 */
[----:B------:R-:W-:Y:S02]  /*2d90*/  @!P1 FSEL R5, R3, R5, !P0 ;  /* 0x0000000503059208 */ /* 0x000fe40004000000 */
[----:B------:R-:W-:Y:S01]  /*2da0*/  ISETP.GT.AND P1, PT, R6, 0x1b, PT ;  /* 0x0000001b0600780c */ /* 0x000fe20003f24270 */
[----:B------:R-:W-:Y:S01]  /*2db0*/  SHFL.DOWN PT, R2, R0, 0x4, 0x1f ;  /* 0x08801f0000027f89 */ /* 0x000fe200000e0000 */
[----:B------:R-:W-:Y:S01]  /*2dc0*/  IMAD.MOV.U32 R4, RZ, RZ, R0 ;  /* 0x000000ffff047224 */ /* 0x000fe200078e0000 */
[----:B-1----:R-:W-:Y:S02]  /*2dd0*/  @!P2 LEA R7, R8, R7, 0x18 ;  /* 0x000000070807a211 */ /* 0x002fe400078ec0ff */
[----:B------:R-:W0:Y:S03]  /*2de0*/  SHFL.DOWN PT, R3, R5, 0x4, 0x1f ;  /* 0x08801f0005037f89 */ /* 0x000e2600000e0000 */
[----:B0-----:R-:W-:-:S06]  /*2df0*/  DSETP.GEU.AND P0, PT, R4, R2, PT ;  /* 0x000000020400722a */ /* 0x001fcc0003f0e000 */
[----:B------:R-:W-:Y:S02]  /*2e00*/  @!P1 FSEL R0, R2, R0, !P0 ;  /* 0x0000000002009208 */ /* 0x000fe40004000000 */
[----:B------:R-:W-:Y:S02]  /*2e10*/  @!P1 FSEL R5, R3, R5, !P0 ;  /* 0x0000000503059208 */ /* 0x000fe40004000000 */
[----:B------:R-:W-:Y:S01]  /*2e20*/  ISETP.GT.AND P1, PT, R6, 0x17, PT ;  /* 0x000000170600780c */ /* 0x000fe20003f24270 */
[----:B------:R-:W-:Y:S01]  /*2e30*/  SHFL.DOWN PT, R2, R0, 0x8, 0x1f ;  /* 0x09001f0000027f89 */ /* 0x000fe200000e0000 */
[----:B------:R-:W-:-:S03]  /*2e40*/  IMAD.MOV.U32 R4, RZ, RZ, R0 ;  /* 0x000000ffff047224 */ /* 0x000fc600078e0000 */
        /* <DEDUP_REMOVED lines=8> */
[----:B0-----:R-:W-:Y:S01]  /*2ed0*/  DSETP.GEU.AND P0, PT, R4, R2, PT ;  /* 0x000000020400722a */ /* 0x001fe20003f0e000 */
[----:B--2---:R-:W-:-:S05]  /*2ee0*/  @!P2 SHF.R.U32.HI R4, RZ, 0x2, R9 ;  /* 0x00000002ff04a819 */ /* 0x004fca0000011609 */
[----:B------:R-:W-:Y:S02]  /*2ef0*/  FSEL R2, R2, R0, !P0 ;  /* 0x0000000002027208 */ /* 0x000fe40004000000 */
[----:B------:R-:W-:Y:S02]  /*2f00*/  FSEL R3, R3, R5, !P0 ;  /* 0x0000000503037208 */ /* 0x000fe40004000000 */
[----:B------:R-:W-:Y:S02]  /*2f10*/  ISETP.NE.AND P0, PT, R9, RZ, PT ;  /* 0x000000ff0900720c */ /* 0x000fe40003f05270 */
[----:B------:R-:W-:Y:S02]  /*2f20*/  @!P2 LOP3.LUT R4, R4, 0xf8, RZ, 0xc0, !PT ;  /* 0x000000f80404a812 */ /* 0x000fe400078ec0ff */
[----:B------:R-:W-:Y:S02]  /*2f30*/  FSEL R0, R0, R2, P1 ;  /* 0x0000000200007208 */ /* 0x000fe40000800000 */
[----:B------:R-:W-:Y:S01]  /*2f40*/  FSEL R5, R5, R3, P1 ;  /* 0x0000000305057208 */ /* 0x000fe20000800000 */
[----:B------:R-:W-:-:S05]  /*2f50*/  @!P2 IMAD.IADD R7, R4, 0x1, R7 ;  /* 0x000000010407a824 */ /* 0x000fca00078e0207 */
[----:B------:R0:W-:Y:S02]  /*2f60*/  @!P2 STS.64 [R7+0x8], R2 ;  /* 0x000008020700a388 */ /* 0x0001e40000000a00 */
[----:B0-----:R-:W-:Y:S02]  /*2f70*/  IMAD.MOV.U32 R2, RZ, RZ, R0 ;  /* 0x000000ffff027224 */ /* 0x001fe400078e0000 */
[----:B------:R-:W-:Y:S01]  /*2f80*/  IMAD.MOV.U32 R3, RZ, RZ, R5 ;  /* 0x000000ffff037224 */ /* 0x000fe200078e0005 */
[----:B------:R-:W-:Y:S06]  /*2f90*/  BAR.SYNC.DEFER_BLOCKING 0x0 ;  /* 0x0000000000007b1d */ /* 0x000fec0000010000 */
[----:B------:R-:W-:Y:S05]  /*2fa0*/  @P0 BRA `(.L_x_73) ;  /* 0x0000003000c00947 */ /* 0x000fea0003800000 */
[----:B------:R-:W0:Y:S01]  /*2fb0*/  S2UR UR5, SR_CgaCtaId ;  /* 0x00000000000579c3 */ /* 0x000e220000008800 */
[----:B------:R-:W-:Y:S02]  /*2fc0*/  UMOV UR4, 0x400 ;  /* 0x0000040000047882 */ /* 0x000fe40000000000 */
[----:B0-----:R-:W-:-:S09]  /*2fd0*/  ULEA UR4, UR5, UR4, 0x18 ;  /* 0x0000000405047291 */ /* 0x001fd2000f8ec0ff */
[----:B------:R-:W0:Y:S04]  /*2fe0*/  LDS.128 R12, [UR4+0x10] ;  /* 0x00001004ff0c7984 */ /* 0x000e280008000c00 */
[----:B------:R-:W1:Y:S04]  /*2ff0*/  LDS.128 R4, [UR4+0x20] ;  /* 0x00002004ff047984 */ /* 0x000e680008000c00 */
        /* <DEDUP_REMOVED lines=24> */
.L_x_58:
[----:B------:R-:W0:Y:S01]  /*3180*/  LDCU.64 UR12, c[0x0][0x3b8] ;  /* 0x00007700ff0c77ac */ /* 0x000e220008000a00 */
[----:B------:R-:W-:-:S04]  /*3190*/  USHF.L.U32 UR6, UR17, 0xb, URZ ;  /* 0x0000000b11067899 */ /* 0x000fc800080006ff */
        /* <DEDUP_REMOVED lines=15> */
[----:B0-----:R-:W-:-:S05]  /*3290*/  IMAD.WIDE.U32 R2, R5, 0x8, R2 ;  /* 0x0000000805027825 */ /* 0x001fca00078e0002 */
[----:B------:R0:W5:Y:S01]  /*32a0*/  LDG.E.64.CONSTANT R8, desc[UR14][R2.64] ;  /* 0x0000000e02087981 */ /* 0x000162000c1e9b00 */
[----:B------:R-:W-:-:S07]  /*32b0*/  VIADD R25, R0, 0x100 ;  /* 0x0000010000197836 */ /* 0x000fce0000000000 */
.L_x_88:
[----:B------:R-:W-:Y:S05]  /*32c0*/  BSYNC.RECONVERGENT B1 ;  /* 0x0000000000017941 */ /* 0x000fea0003800200 */
.L_x_87:
[----:B------:R-:W-:Y:S01]  /*32d0*/  ISETP.GE.AND P0, PT, R25, UR7, PT ;  /* 0x0000000719007c0c */ /* 0x000fe2000bf06270 */
[----:B------:R-:W-:-:S12]  /*32e0*/  BSSY.RECONVERGENT B1, `(.L_x_89) ;  /* 0x00000c7000017945 */ /* 0x000fd80003800200 */
[----:B------:R-:W-:Y:S05]  /*32f0*/  @P0 BRA `(.L_x_90) ;  /* 0x0000000c00140947 */ /* 0x000fea0003800000 */
[----:B0-----:R-:W-:Y:S01]  /*3300*/  LOP3.LUT R2, RZ, R25, RZ, 0x33, !PT ;  /* 0x00000019ff027212 */ /* 0x001fe200078e33ff */
        /* <DEDUP_REMOVED lines=15> */
.L_x_93:
        /* <DEDUP_REMOVED lines=12> */
.L_x_92:
[----:B------:R-:W-:Y:S05]  /*34c0*/  BSYNC.RECONVERGENT B2 ;  /* 0x0000000000027941 */ /* 0x000fea0003800200 */
.L_x_91:
        /* <DEDUP_REMOVED lines=9> */
.L_x_96:
        /* <DEDUP_REMOVED lines=86> */
.L_x_95:
[----:B------:R-:W-:Y:S05]  /*3ac0*/  BSYNC.RECONVERGENT B2 ;  /* 0x0000000000027941 */ /* 0x000fea0003800200 */
.L_x_94:
        /* <DEDUP_REMOVED lines=48> */
.L_x_98:
[----:B------:R-:W-:Y:S05]  /*3dd0*/  BSYNC.RECONVERGENT B2 ;  /* 0x0000000000027941 */ /* 0x000fea0003800200 */
.L_x_97:
        /* <DEDUP_REMOVED lines=23> */
.L_x_90:
[----:B------:R-:W-:Y:S05]  /*3f50*/  BSYNC.RECONVERGENT B1 ;  /* 0x0000000000017941 */ /* 0x000fea0003800200 */
.L_x_89:
[----:B------:R-:W-:-:S09]  /*3f60*/  UISETP.GE.AND UP0, UPT, UR7, 0x100, UPT ;  /* 0x000001000700788c */ /* 0x000fd2000bf06270 */
[----:B------:R-:W-:Y:S05]  /*3f70*/  BRA.U !UP0, `(.L_x_99) ;  /* 0x00000005082c7547 */ /* 0x000fea000b800000 */
[----:B------:R-:W1:Y:S01]  /*3f80*/  S2R R7, SR_LANEID ;  /* 0x0000000000077919 */ /* 0x000e620000000000 */
[----:B0----5:R-:W-:Y:S04]  /*3f90*/  SHFL.DOWN PT, R2, R8, 0x1, 0x1f ;  /* 0x08201f0008027f89 */ /* 0x021fe800000e0000 */
[----:B------:R-:W0:Y:S02]  /*3fa0*/  SHFL.DOWN PT, R3, R9, 0x1, 0x1f ;  /* 0x08201f0009037f89 */ /* 0x000e2400000e0000 */
[----:B0-----:R-:W-:Y:S01]  /*3fb0*/  DSETP.GEU.AND P0, PT, R8, R2, PT ;  /* 0x000000020800722a */ /* 0x001fe20003f0e000 */
[C---:B-1----:R-:W-:Y:S02]  /*3fc0*/  ISETP.GT.AND P1, PT, R7.reuse, 0x1e, PT ;  /* 0x0000001e0700780c */ /* 0x042fe40003f24270 */
        /* <DEDUP_REMOVED lines=44> */
[----:B------:R-:W1:Y:S04]  /*4290*/  LDS.128 R12, [UR4+0x10] ;  /* 0x00001004ff0c7984 */ /* 0x000e680008000c00 */
[----:B0-----:R-:W0:Y:S04]  /*42a0*/  LDS.128 R4, [UR4+0x20] ;  /* 0x00002004ff047984 */ /* 0x001e280008000c00 */
[----:B------:R-:W2:Y:S01]  /*42b0*/  LDS.128 R8, [UR4+0x30] ;  /* 0x00003004ff087984 */ /* 0x000ea20008000c00 */
[----:B-1----:R-:W-:-:S06]  /*42c0*/  DSETP.GEU.AND P1, PT, R2, R12, PT ;  /* 0x0000000c0200722a */ /* 0x002fcc0003f2e000 */
[----:B------:R-:W-:Y:S02]  /*42d0*/  FSEL R2, R12, R2, !P1 ;  /* 0x000000020c027208 */ /* 0x000fe40004800000 */
[----:B------:R-:W-:-:S06]  /*42e0*/  FSEL R3, R13, R3, !P1 ;  /* 0x000000030d037208 */ /* 0x000fcc0004800000 */
[----:B------:R-:W-:-:S06]  /*42f0*/  DSETP.GEU.AND P1, PT, R2, R14, PT ;  /* 0x0000000e0200722a */ /* 0x000fcc0003f2e000 */
[----:B------:R-:W-:Y:S02]  /*4300*/  FSEL R2, R14, R2, !P1 ;  /* 0x000000020e027208 */ /* 0x000fe40004800000 */
[----:B------:R-:W-:-:S06]  /*4310*/  FSEL R3, R15, R3, !P1 ;  /* 0x000000030f037208 */ /* 0x000fcc0004800000 */
[----:B0-----:R-:W-:-:S06]  /*4320*/  DSETP.GEU.AND P1, PT, R2, R4, PT ;  /* 0x000000040200722a */ /* 0x001fcc0003f2e000 */
        /* <DEDUP_REMOVED lines=16> */
.L_x_99:
[----:B0-----:R-:W-:Y:S01]  /*4430*/  LOP3.LUT R2, R0, 0x3e0, RZ, 0xc0, !PT ;  /* 0x000003e000027812 */ /* 0x001fe200078ec0ff */
        /* <DEDUP_REMOVED lines=35> */
[----:B------:R-:W-:Y:S01]  /*4670*/  VIADD R10, R10, 0x10 ;  /* 0x000000100a0a7836 */ /* 0x000fe20000000000 */
[----:B------:R-:W0:Y:S11]  /*4680*/  SHFL.DOWN PT, R7, R5, 0x8, R3 ;  /* 0x0900000005077989 */ /* 0x000e3600000e0003 */
[----:B------:R-:W1:Y:S01]  /*4690*/  @!P0 S2R R9, SR_CgaCtaId ;  /* 0x0000000000098919 */ /* 0x000e620000008800 */
[----:B------:R-:W-:Y:S01]  /*46a0*/  @!P0 MOV R8, 0x400 ;  /* 0x0000040000088802 */ /* 0x000fe20000000f00 */
[----:B0-----:R-:W-:Y:S01]  /*46b0*/  DSETP.GEU.AND P1, PT, R4, R6, PT ;  /* 0x000000060400722a */ /* 0x001fe20003f2e000 */
[----:B------:R-:W-:-:S05]  /*46c0*/  @!P0 SHF.R.U32.HI R4, RZ, 0x2, R0 ;  /* 0x00000002ff048819 */ /* 0x000fca0000011600 */
[----:B------:R-:W-:Y:S02]  /*46d0*/  @!P2 FSEL R2, R6, R2, !P1 ;  /* 0x000000020602a208 */ /* 0x000fe40004800000 */
[----:B------:R-:W-:Y:S02]  /*46e0*/  @!P2 FSEL R5, R7, R5, !P1 ;  /* 0x000000050705a208 */ /* 0x000fe40004800000 */
[----:B------:R-:W-:Y:S01]  /*46f0*/  ISETP.GT.AND P2, PT, R10, R3, PT ;  /* 0x000000030a00720c */ /* 0x000fe20003f44270 */
[----:B------:R-:W-:Y:S01]  /*4700*/  SHFL.DOWN PT, R6, R2, 0x10, R3 ;  /* 0x0a00000002067989 */ /* 0x000fe200000e0003 */
[----:B------:R-:W-:-:S03]  /*4710*/  @!P0 LOP3.LUT R4, R4, 0xf8, RZ, 0xc0, !PT ;  /* 0x000000f804048812 */ /* 0x000fc600078ec0ff */
[----:B------:R0:W2:Y:S01]  /*4720*/  SHFL.DOWN PT, R7, R5, 0x10, R3 ;  /* 0x0a00000005077989 */ /* 0x0000a200000e0003 */
        /* <DEDUP_REMOVED lines=10> */
[----:B0-----:R-:W-:Y:S05]  /*47d0*/  @P0 BRA `(.L_x_73) ;  /* 0x0000001800b40947 */ /* 0x001fea0003800000 */
        /* <DEDUP_REMOVED lines=59> */
.L_x_86:
[----:B------:R-:W0:Y:S01]  /*4b90*/  S2R R0, SR_TID.X ;  /* 0x0000000000007919 */ /* 0x000e220000002100 */
[----:B------:R-:W1:Y:S01]  /*4ba0*/  LDC.64 R2, c[0x0][0x380] ;  /* 0x0000e000ff027b82 */ /* 0x000e620000000a00 */
[----:B0-----:R-:W-:-:S04]  /*4bb0*/  VIADD R17, R0, UR6 ;  /* 0x0000000600117c36 */ /* 0x001fc80008000000 */
[----:B-1----:R-:W-:-:S05]  /*4bc0*/  IMAD.WIDE.U32 R16, R17, 0x8, R2 ;  /* 0x0000000811107825 */ /* 0x002fca00078e0002 */
        /* <DEDUP_REMOVED lines=8> */
[----:B------:R-:W-:-:S02]  /*4c50*/  USHF.R.S32.HI UR7, URZ, 0x1f, UR5 ;  /* 0x0000001fff077899 */ /* 0x000fc40008011405 */
        /* <DEDUP_REMOVED lines=29> */
[----:B------:R-:W-:Y:S01]  /*4e30*/  UIADD3.X UR21, UPT, UPT, UR13, -0x1, URZ, UP1, !UPT ;  /* 0xffffffff0d157890 */ /* 0x000fe20008ffe4ff */
[----:B------:R-:W-:Y:S01]  /*4e40*/  LEA R2, P1, R0, UR10, 0x3 ;  /* 0x0000000a00027c11 */ /* 0x000fe2000f8218ff */
[----:B------:R-:W-:-:S02]  /*4e50*/  UISETP.GT.U32.AND UP0, UPT, UR6, UR20, UPT ;  /* 0x000000140600728c */ /* 0x000fc4000bf04070 */
[----:B------:R-:W-:Y:S01]  /*4e60*/  IMAD.X R3, RZ, RZ, UR7, P0 ;  /* 0x00000007ff037e24 */ /* 0x000fe200080e06ff */
[----:B------:R-:W-:Y:S01]  /*4e70*/  UMOV UR4, URZ ;  /* 0x000000ff00047c82 */ /* 0x000fe20008000000 */
[----:B------:R-:W-:Y:S01]  /*4e80*/  UISETP.GT.U32.AND.EX UP0, UPT, UR7, UR21, UPT, UP0 ;  /* 0x000000150700728c */ /* 0x000fe2000bf04100 */
[----:B------:R-:W-:Y:S01]  /*4e90*/  UMOV UR8, UR6 ;  /* 0x0000000600087c82 */ /* 0x000fe20008000000 */
[----:B------:R-:W-:Y:S01]  /*4ea0*/  UMOV UR9, UR7 ;  /* 0x0000000700097c82 */ /* 0x000fe20008000000 */
[----:B0-----:R-:W-:-:S06]  /*4eb0*/  LEA.HI.X R3, R0, UR11, R3, 0x3, P1 ;  /* 0x0000000b00037c11 */ /* 0x001fcc00088f1c03 */
[----:B------:R-:W-:Y:S05]  /*4ec0*/  BRA.U UP0, `(.L_x_101) ;  /* 0x0000000100ec7547 */ /* 0x000fea000b800000 */
[----:B------:R-:W0:Y:S01]  /*4ed0*/  LDCU.64 UR10, c[0x0][0x380] ;  /* 0x00007000ff0a77ac */ /* 0x000e220008000a00 */
[----:B------:R-:W1:Y:S01]  /*4ee0*/  LDCU.64 UR12, c[0x0][0x3b8] ;  /* 0x00007700ff0c77ac */ /* 0x000e620008000a00 */
[----:B------:R-:W-:Y:S01]  /*4ef0*/  NOP ;  /* 0x0000000000007918 */ /* 0x000fe20000000000 */
.L_x_102:
[----:B------:R-:W2:Y:S02]  /*4f00*/  S2R R0, SR_TID.X ;  /* 0x0000000000007919 */ /* 0x000ea40000002100 */
[----:B--2---:R-:W-:-:S05]  /*4f10*/  IADD3 R0, P0, PT, R0, UR6, RZ ;  /* 0x0000000600007c10 */ /* 0x004fca000ff1e0ff */
[----:B------:R-:W-:Y:S01]  /*4f20*/  IMAD.X R5, RZ, RZ, UR7, P0 ;  /* 0x00000007ff057e24 */ /* 0x000fe200080e06ff */
[----:B0-----:R-:W-:-:S04]  /*4f30*/  LEA R14, P0, R0, UR10, 0x3 ;  /* 0x0000000a000e7c11 */ /* 0x001fc8000f8018ff */
[----:B------:R-:W-:-:S05]  /*4f40*/  LEA.HI.X R15, R0, UR11, R5, 0x3, P0 ;  /* 0x0000000b000f7c11 */ /* 0x000fca00080f1c05 */
[----:B------:R-:W2:Y:S04]  /*4f50*/  LDG.E.64.CONSTANT R16, desc[UR14][R14.64] ;  /* 0x0000000e0e107981 */ /* 0x000ea8000c1e9b00 */
[----:B------:R-:W3:Y:S04]  /*4f60*/  LDG.E.64.CONSTANT R20, desc[UR14][R14.64+0x800] ;  /* 0x0008000e0e147981 */ /* 0x000ee8000c1e9b00 */
[----:B------:R-:W4:Y:S04]  /*4f70*/  LDG.E.64.CONSTANT R22, desc[UR14][R14.64+0x1000] ;  /* 0x0010000e0e167981 */ /* 0x000f28000c1e9b00 */
[----:B------:R-:W5:Y:S04]  /*4f80*/  LDG.E.64.CONSTANT R10, desc[UR14][R14.64+0x1800] ;  /* 0x0018000e0e0a7981 */ /* 0x000f68000c1e9b00 */
[----:B------:R-:W5:Y:S04]  /*4f90*/  LDG.E.64.CONSTANT R8, desc[UR14][R14.64+0x2000] ;  /* 0x0020000e0e087981 */ /* 0x000f68000c1e9b00 */
[----:B------:R-:W5:Y:S04]  /*4fa0*/  LDG.E.64.CONSTANT R6, desc[UR14][R14.64+0x2800] ;  /* 0x0028000e0e067981 */ /* 0x000f68000c1e9b00 */
[----:B------:R-:W5:Y:S04]  /*4fb0*/  LDG.E.64.CONSTANT R4, desc[UR14][R14.64+0x3000] ;  /* 0x0030000e0e047981 */ /* 0x000f68000c1e9b00 */
[----:B------:R-:W5:Y:S01]  /*4fc0*/  LDG.E.64.CONSTANT R12, desc[UR14][R14.64+0x3800] ;  /* 0x0038000e0e0c7981 */ /* 0x000f62000c1e9b00 */
[----:B-1----:R-:W-:Y:S01]  /*4fd0*/  UIADD3 UR18, UP0, UPT, -UR6, UR12, URZ ;  /* 0x0000000c06127290 */ /* 0x002fe2000ff1e1ff */
[----:B------:R-:W-:Y:S01]  /*4fe0*/  IMAD.U32 R0, RZ, RZ, UR5 ;  /* 0x00000005ff007e24 */ /* 0x000fe2000f8e00ff */
[----:B------:R-:W-:-:S02]  /*4ff0*/  USHF.R.S32.HI UR16, URZ, 0x1f, UR5 ;  /* 0x0000001fff107899 */ /* 0x000fc40008011405 */
[----:B------:R-:W-:Y:S02]  /*5000*/  UIADD3.X UR19, UPT, UPT, ~UR7, UR13, URZ, UP0, !UPT ;  /* 0x0000000d07137290 */ /* 0x000fe400087fe5ff */
[----:B------:R-:W-:Y:S02]  /*5010*/  UISETP.GE.U32.AND UP0, UPT, UR18, UR5, UPT ;  /* 0x000000051200728c */ /* 0x000fe4000bf06070 */
[----:B------:R-:W-:Y:S02]  /*5020*/  UIADD3 UR8, UP1, UPT, UR5, UR8, URZ ;  /* 0x0000000805087290 */ /* 0x000fe4000ff3e0ff */
[----:B------:R-:W-:Y:S02]  /*5030*/  UISETP.GE.U32.AND.EX UP0, UPT, UR19, UR16, UPT, UP0 ;  /* 0x000000101300728c */ /* 0x000fe4000bf06100 */
[----:B------:R-:W-:Y:S01]  /*5040*/  UIADD3.X UR9, UPT, UPT, UR16, UR9, URZ, UP1, !UPT ;  /* 0x0000000910097290 */ /* 0x000fe20008ffe4ff */
        /* <DEDUP_REMOVED lines=18> */
[----:B------:R-:W-:-:S05]  /*5170*/  IMAD.U32 R9, RZ, RZ, UR5 ;  /* 0x00000005ff097e24 */ /* 0x000fca000f8e00ff */
[----:B------:R-:W-:Y:S01]  /*5180*/  DSETP.GEU.AND P0, PT, R6, R4, PT ;  /* 0x000000040600722a */ /* 0x000fe20003f0e000 */
[----:B------:R-:W-:-:S05]  /*5190*/  LEA R2, P1, R9, R2, 0x3 ;  /* 0x0000000209027211 */ /* 0x000fca00078218ff */
[----:B------:R-:W-:Y:S01]  /*51a0*/  FSEL R4, R4, R6, !P0 ;  /* 0x0000000604047208 */ /* 0x000fe20004000000 */
[----:B------:R-:W-:Y:S01]  /*51b0*/  IMAD.U32 R6, RZ, RZ, UR16 ;  /* 0x00000010ff067e24 */ /* 0x000fe2000f8e00ff */
[----:B------:R-:W-:-:S04]  /*51c0*/  FSEL R5, R5, R7, !P0 ;  /* 0x0000000705057208 */ /* 0x000fc80004000000 */
[----:B------:R-:W-:Y:S02]  /*51d0*/  LEA.HI.X R3, R0, R3, R6, 0x3, P1 ;  /* 0x0000000300037211 */ /* 0x000fe400008f1c06 */
[----:B------:R-:W-:-:S06]  /*51e0*/  DSETP.GEU.AND P0, PT, R4, R12, PT ;  /* 0x0000000c0400722a */ /* 0x000fcc0003f0e000 */
[----:B------:R-:W-:Y:S02]  /*51f0*/  FSEL R18, R12, R4, !P0 ;  /* 0x000000040c127208 */ /* 0x000fe40004000000 */
[----:B------:R-:W-:Y:S01]  /*5200*/  FSEL R19, R13, R5, !P0 ;  /* 0x000000050d137208 */ /* 0x000fe20004000000 */
[----:B------:R-:W-:Y:S06]  /*5210*/  BRA.U !UP0, `(.L_x_100) ;  /* 0x0000000908e07547 */ /* 0x000fec000b800000 */
[----:B------:R-:W-:Y:S02]  /*5220*/  UIADD3 UR6, UP0, UPT, UR5, UR6, URZ ;  /* 0x0000000605067290 */ /* 0x000fe4000ff1e0ff */
[----:B------:R-:W-:Y:S02]  /*5230*/  UIADD3 UR4, UPT, UPT, UR4, 0x1, URZ ;  /* 0x0000000104047890 */ /* 0x000fe4000fffe0ff */
[----:B------:R-:W-:Y:S02]  /*5240*/  UIADD3.X UR7, UPT, UPT, UR16, UR7, URZ, UP0, !UPT ;  /* 0x0000000710077290 */ /* 0x000fe400087fe4ff */
[----:B------:R-:W-:-:S04]  /*5250*/  UISETP.GT.U32.AND UP0, UPT, UR6, UR20, UPT ;  /* 0x000000140600728c */ /* 0x000fc8000bf04070 */
[----:B------:R-:W-:-:S09]  /*5260*/  UISETP.GT.U32.AND.EX UP0, UPT, UR7, UR21, UPT, UP0 ;  /* 0x000000150700728c */ /* 0x000fd2000bf04100 */
[----:B------:R-:W-:Y:S05]  /*5270*/  BRA.U !UP0, `(.L_x_102) ;  /* 0xfffffffd08207547 */ /* 0x000fea000b83ffff */
.L_x_101:
[----:B------:R-:W-:-:S04]  /*5280*/  UISETP.GE.U32.AND UP0, UPT, UR6, UR12, UPT ;  /* 0x0000000c0600728c */ /* 0x000fc8000bf06070 */
[----:B------:R-:W-:-:S09]  /*5290*/  UISETP.GE.U32.AND.EX UP0, UPT, UR7, UR13, UPT, UP0 ;  /* 0x0000000d0700728c */ /* 0x000fd2000bf06100 */
[----:B------:R-:W-:Y:S05]  /*52a0*/  BRA.U UP0, `(.L_x_100) ;  /* 0x0000000900bc7547 */ /* 0x000fea000b800000 */
[----:B------:R-:W0:Y:S01]  /*52b0*/  S2R R17, SR_TID.X ;  /* 0x0000000000117919 */ /* 0x000e220000002100 */
[----:B------:R-:W-:Y:S01]  /*52c0*/  UIADD3 UR6, UPT, UPT, -UR6, UR12, URZ ;  /* 0x0000000c06067290 */ /* 0x000fe2000fffe1ff */
[----:B------:R-:W-:Y:S05]  /*52d0*/  BSSY.RECONVERGENT B1, `(.L_x_100) ;  /* 0x00000ac000017945 */ /* 0x000fea0003800200 */
[----:B0-----:R-:W-:-:S13]  /*52e0*/  ISETP.GE.AND P0, PT, R17, UR6, PT ;  /* 0x0000000611007c0c */ /* 0x001fda000bf06270 */
[----:B------:R-:W-:Y:S05]  /*52f0*/  @P0 BRA `(.L_x_103) ;  /* 0x0000000800a40947 */ /* 0x000fea0003800000 */
[----:B------:R-:W0:Y:S01]  /*5300*/  LDC R6, c[0x0][0x3c0] ;  /* 0x0000f000ff067b82 */ /* 0x000e220000000800 */
[----:B------:R-:W-:Y:S01]  /*5310*/  LOP3.LUT R0, RZ, R17, RZ, 0x33, !PT ;  /* 0x00000011ff007212 */ /* 0x000fe200078e33ff */
[----:B------:R-:W-:Y:S01]  /*5320*/  USHF.L.U32 UR7, UR17, 0xb, URZ ;  /* 0x0000000b11077899 */ /* 0x000fe200080006ff */
[----:B------:R-:W-:Y:S03]  /*5330*/  BSSY.RECONVERGENT B2, `(.L_x_104) ;  /* 0x0000017000027945 */ /* 0x000fe60003800200 */
[----:B------:R-:W-:Y:S02]  /*5340*/  VIADD R4, R0, UR12 ;  /* 0x0000000c00047c36 */ /* 0x000fe40008000000 */
[----:B------:R-:W-:-:S05]  /*5350*/  IMAD.U32 R5, RZ, RZ, UR7 ;  /* 0x00000007ff057e24 */ /* 0x000fca000f8e00ff */
[----:B------:R-:W-:Y:S01]  /*5360*/  IADD3 R5, PT, PT, R4, -UR5, -R5 ;  /* 0x8000000504057c10 */ /* 0x000fe2000fffe805 */
[----:B0-----:R-:W-:Y:S01]  /*5370*/  IMAD R0, R6, UR4, RZ ;  /* 0x0000000406007c24 */ /* 0x001fe2000f8e02ff */
[C---:B------:R-:W-:Y:S02]  /*5380*/  LOP3.LUT R6, R4.reuse, 0x300, RZ, 0xc0, !PT ;  /* 0x0000030004067812 */ /* 0x040fe400078ec0ff */
[----:B------:R-:W-:Y:S01]  /*5390*/  LEA.HI R4, R4, 0x1, RZ, 0x18 ;  /* 0x0000000104047811 */ /* 0x000fe200078fc0ff */
[----:B------:R-:W-:Y:S01]  /*53a0*/  IMAD R0, R0, -0x800, R5 ;  /* 0xfffff80000007824 */ /* 0x000fe200078e0205 */
[----:B------:R-:W-:-:S04]  /*53b0*/  ISETP.NE.AND P1, PT, R6, 0x300, PT ;  /* 0x000003000600780c */ /* 0x000fc80003f25270 */
[----:B------:R-:W-:-:S09]  /*53c0*/  ISETP.GE.U32.AND P0, PT, R0, 0x300, PT ;  /* 0x000003000000780c */ /* 0x000fd20003f06070 */
[----:B------:R-:W-:Y:S05]  /*53d0*/  @!P1 BRA `(.L_x_105) ;  /* 0x0000000000309947 */ /* 0x000fea0003800000 */
[----:B------:R-:W-:-:S05]  /*53e0*/  LOP3.LUT R4, R4, 0x3, RZ, 0xc0, !PT ;  /* 0x0000000304047812 */ /* 0x000fca00078ec0ff */
[----:B------:R-:W-:-:S07]  /*53f0*/  IMAD.MOV R0, RZ, RZ, -R4 ;  /* 0x000000ffff007224 */ /* 0x000fce00078e0a04 */
.L_x_106:
        /* <DEDUP_REMOVED lines=10> */
.L_x_105:
[----:B------:R-:W-:Y:S05]  /*54a0*/  BSYNC.RECONVERGENT B2 ;  /* 0x0000000000027941 */ /* 0x000fea0003800200 */
.L_x_104:
[----:B------:R-:W-:Y:S05]  /*54b0*/  @!P0 BRA `(.L_x_103) ;  /* 0x0000000800348947 */ /* 0x000fea0003800000 */
[C---:B------:R-:W-:Y:S01]  /*54c0*/  IADD3 R4, PT, PT, -R17.reuse, UR6, RZ ;  /* 0x0000000611047c10 */ /* 0x040fe2000fffe1ff */
[----:B------:R-:W-:Y:S01]  /*54d0*/  BSSY.RECONVERGENT B2, `(.L_x_107) ;  /* 0x0000050000027945 */ /* 0x000fe20003800200 */
[----:B------:R-:W-:Y:S02]  /*54e0*/  IADD3 R0, P0, PT, R17, UR8, RZ ;  /* 0x0000000811007c10 */ /* 0x000fe4000ff1e0ff */
[----:B------:R-:W-:-:S03]  /*54f0*/  ISETP.GT.AND P1, PT, R4, 0xc00, PT ;  /* 0x00000c000400780c */ /* 0x000fc60003f24270 */
[----:B------:R-:W-:Y:S01]  /*5500*/  IMAD.X R3, RZ, RZ, UR9, P0 ;  /* 0x00000009ff037e24 */ /* 0x000fe200080e06ff */
[----:B------:R-:W-:-:S04]  /*5510*/  LEA R2, P0, R0, UR10, 0x3 ;  /* 0x0000000a00027c11 */ /* 0x000fc8000f8018ff */
[----:B------:R-:W-:Y:S02]  /*5520*/  LEA.HI.X R3, R0, UR11, R3, 0x3, P0 ;  /* 0x0000000b00037c11 */ /* 0x000fe400080f1c03 */
[----:B------:R-:W-:-:S03]  /*5530*/  PLOP3.LUT P0, PT, PT, PT, PT, 0x80, 0x8 ;  /* 0x000000000008781c */ /* 0x000fc60003f0f070 */
[----:B------:R-:W-:Y:S10]  /*5540*/  @!P1 BRA `(.L_x_108) ;  /* 0x0000000400209947 */ /* 0x000ff40003800000 */
[----:B------:R-:W-:Y:S01]  /*5550*/  IMAD.U32 R0, RZ, RZ, UR6 ;  /* 0x00000006ff007e24 */ /* 0x000fe2000f8e00ff */
[----:B------:R-:W-:-:S03]  /*5560*/  PLOP3.LUT P0, PT, PT, PT, PT, 0x8, 0x80 ;  /* 0x000000000080781c */ /* 0x000fc60003f0e170 */
[----:B------:R-:W-:-:S10]  /*5570*/  VIADD R0, R0, 0xfffff400 ;  /* 0xfffff40000007836 */ /* 0x000fd40000000000 */
.L_x_109:
        /* <DEDUP_REMOVED lines=69> */
.L_x_108:
[----:B------:R-:W-:Y:S05]  /*59d0*/  BSYNC.RECONVERGENT B2 ;  /* 0x0000000000027941 */ /* 0x000fea0003800200 */
.L_x_107:
[----:B------:R-:W-:Y:S01]  /*59e0*/  IADD3 R0, PT, PT, -R17, UR6, RZ ;  /* 0x0000000611007c10 */ /* 0x000fe2000fffe1ff */
[----:B------:R-:W-:Y:S03]  /*59f0*/  BSSY.RECONVERGENT B2, `(.L_x_110) ;  /* 0x0000027000027945 */ /* 0x000fe60003800200 */
        /* <DEDUP_REMOVED lines=38> */
.L_x_111:
[----:B------:R-:W-:Y:S05]  /*5c60*/  BSYNC.RECONVERGENT B2 ;  /* 0x0000000000027941 */ /* 0x000fea0003800200 */
.L_x_110:
[----:B------:R-:W-:-:S13]  /*5c70*/  ISETP.LT.OR P0, PT, R17, UR6, P0 ;  /* 0x0000000611007c0c */ /* 0x000fda0008701670 */
        /* <DEDUP_REMOVED lines=17> */
.L_x_103:
[----:B------:R-:W-:Y:S05]  /*5d90*/  BSYNC.RECONVERGENT B1 ;  /* 0x0000000000017941 */ /* 0x000fea0003800200 */
.L_x_100:
        /* <DEDUP_REMOVED lines=80> */
[----:B------:R-:W-:-:S07]  /*62a0*/  FSEL R3, R3, R5, !P1 ;  /* 0x0000000503037208 */ /* 0x000fce0004800000 */
.L_x_73:
[----:B------:R-:W-:Y:S05]  /*62b0*/  BSYNC.RECONVERGENT B0 ;  /* 0x0000000000007941 */ /* 0x000fea0003800200 */
.L_x_57:
[----:B------:R-:W-:Y:S05]  /*62c0*/  @P0 EXIT ;  /* 0x000000000000094d */ /* 0x000fea0003800000 */
[----:B------:R-:W2:Y:S02]  /*62d0*/  LDCU.64 UR4, c[0x0][0x388] ;  /* 0x00007100ff0477ac */ /* 0x000ea40008000a00 */
[----:B--2---:R-:W-:-:S06]  /*62e0*/  UIMAD.WIDE.U32 UR4, UR17, 0x8, UR4 ;  /* 0x00000008110478a5 */ /* 0x004fcc000f8e0004 */
[----:B01----:R-:W-:Y:S02]  /*62f0*/  IMAD.U32 R4, RZ, RZ, UR4 ;  /* 0x00000004ff047e24 */ /* 0x003fe4000f8e00ff */
[----:B------:R-:W-:-:S05]  /*6300*/  IMAD.U32 R5, RZ, RZ, UR5 ;  /* 0x00000005ff057e24 */ /* 0x000fca000f8e00ff */
[----:B------:R-:W-:Y:S01]  /*6310*/  STG.E.64 desc[UR14][R4.64], R2 ;  /* 0x0000000204007986 */ /* 0x000fe2000c101b0e */
[----:B------:R-:W-:Y:S05]  /*6320*/  EXIT ;  /* 0x000000000000794d */ /* 0x000fea0003800000 */
.L_x_112:
        /* <DEDUP_REMOVED lines=13> */
.L_x_183:


//--------------------- .text._ZN3cub18CUB_300001_SM_10006detail6reduce28DeviceReduceSingleTileKernelINS2_10policy_hubIdyN4cuda3__47maximumIvEEE10Policy1000EPdSB_yS8_ddNS5_3std3__410__identityEEEvT0_T1_T2_T3_T4_T6_ --------------------------
	.section	.text._ZN3cub18CUB_300001_SM_10006detail6reduce28DeviceReduceSingleTileKernelINS2_10policy_hubIdyN4cuda3__47maximumIvEEE10Policy1000EPdSB_yS8_ddNS5_3std3__410__identityEEEvT0_T1_T2_T3_T4_T6_,"ax",@progbits
	.align	128
        .global         _ZN3cub18CUB_300001_SM_10006detail6reduce28DeviceReduceSingleTileKernelINS2_10policy_hubIdyN4cuda3__47maximumIvEEE10Policy1000EPdSB_yS8_ddNS5_3std3__410__identityEEEvT0_T1_T2_T3_T4_T6_
        .type           _ZN3cub18CUB_300001_SM_10006detail6reduce28DeviceReduceSingleTileKernelINS2_10policy_hubIdyN4cuda3__47maximumIvEEE10Policy1000EPdSB_yS8_ddNS5_3std3__410__identityEEEvT0_T1_T2_T3_T4_T6_,@function
        .size           _ZN3cub18CUB_300001_SM_10006detail6reduce28DeviceReduceSingleTileKernelINS2_10policy_hubIdyN4cuda3__47maximumIvEEE10Policy1000EPdSB_yS8_ddNS5_3std3__410__identityEEEvT0_T1_T2_T3_T4_T6_,(.L_x_184 - _ZN3cub18CUB_300001_SM_10006detail6reduce28DeviceReduceSingleTileKernelINS2_10policy_hubIdyN4cuda3__47maximumIvEEE10Policy1000EPdSB_yS8_ddNS5_3std3__410__identityEEEvT0_T1_T2_T3_T4_T6_)
        .other          _ZN3cub18CUB_300001_SM_10006detail6reduce28DeviceReduceSingleTileKernelINS2_10policy_hubIdyN4cuda3__47maximumIvEEE10Policy1000EPdSB_yS8_ddNS5_3std3__410__identityEEEvT0_T1_T2_T3_T4_T6_,@"STO_CUDA_ENTRY STV_DEFAULT"
_ZN3cub18CUB_300001_SM_10006detail6reduce28DeviceReduceSingleTileKernelINS2_10policy_hubIdyN4cuda3__47maximumIvEEE10Policy1000EPdSB_yS8_ddNS5_3std3__410__identityEEEvT0_T1_T2_T3_T4_T6_:
.text._ZN3cub18CUB_300001_SM_10006detail6reduce28DeviceReduceSingleTileKernelINS2_10policy_hubIdyN4cuda3__47maximumIvEEE10Policy1000EPdSB_yS8_ddNS5_3std3__410__identityEEEvT0_T1_T2_T3_T4_T6_:
[----:B------:R-:W-:Y:S01]  /*0000*/  LDC R1, c[0x0][0x37c] ;  /* 0x0000df00ff017b82 */ /* 0x000fe20000000800 */
[----:B------:R-:W0:Y:S01]  /*0010*/  LDCU.64 UR4, c[0x0][0x390] ;  /* 0x00007200ff0477ac */ /* 0x000e220008000a00 */
[----:B------:R-:W1:Y:S01]  /*0020*/  LDCU.64 UR6, c[0x0][0x358] ;  /* 0x00006b00ff0677ac */ /* 0x000e620008000a00 */
[----:B0-----:R-:W-:Y:S02]  /*0030*/  IMAD.U32 R0, RZ, RZ, UR4 ;  /* 0x00000004ff007e24 */ /* 0x001fe4000f8e00ff */
[----:B------:R-:W-:-:S03]  /*0040*/  IMAD.U32 R2, RZ, RZ, UR5 ;  /* 0x00000005ff027e24 */ /* 0x000fc6000f8e00ff */
[----:B------:R-:W-:-:S04]  /*0050*/  ISETP.NE.U32.AND P0, PT, R0, RZ, PT ;  /* 0x000000ff0000720c */ /* 0x000fc80003f05070 */
[----:B------:R-:W-:-:S13]  /*0060*/  ISETP.NE.AND.EX P0, PT, R2, RZ, PT, P0 ;  /* 0x000000ff0200720c */ /* 0x000fda0003f05300 */
        /* <DEDUP_REMOVED lines=8> */
.L_x_113:
[----:B------:R-:W0:Y:S01]  /*00f0*/  LDCU UR4, c[0x0][0x380] ;  /* 0x00007000ff0477ac */ /* 0x000e220008000800 */
[----:B------:R-:W-:Y:S01]  /*0100*/  BSSY.RECONVERGENT B0, `(.L_x_114) ;  /* 0x00005cd000007945 */ /* 0x000fe20003800200 */
[----:B0-----:R-:W-:-:S09]  /*0110*/  ULOP3.LUT UP0, URZ, UR4, 0x1f, URZ, 0xc0, !UPT ;  /* 0x0000001f04ff7892 */ /* 0x001fd2000f80c0ff */
[----:B------:R-:W-:Y:S05]  /*0120*/  BRA.U UP0, `(.L_x_115) ;  /* 0x0000002d00747547 */ /* 0x000fea000b800000 */
[----:B------:R-:W-:-:S04]  /*0130*/  ISETP.GT.U32.AND P0, PT, R0, 0x7ff, PT ;  /* 0x000007ff0000780c */ /* 0x000fc80003f04070 */
[----:B------:R-:W-:-:S13]  /*0140*/  ISETP.GT.U32.AND.EX P0, PT, R2, RZ, PT, P0 ;  /* 0x000000ff0200720c */ /* 0x000fda0003f04100 */
[----:B------:R-:W-:Y:S05]  /*0150*/  @P0 BRA `(.L_x_116) ;  /* 0x0000001800200947 */ /* 0x000fea0003800000 */
[----:B------:R-:W0:Y:S01]  /*0160*/  S2R R3, SR_TID.X ;  /* 0x0000000000037919 */ /* 0x000e220000002100 */
[----:B------:R-:W-:Y:S01]  /*0170*/  BSSY.RECONVERGENT B1, `(.L_x_117) ;  /* 0x0000009000017945 */ /* 0x000fe20003800200 */
[----:B------:R-:W-:Y:S02]  /*0180*/  CS2R R4, SRZ ;  /* 0x0000000000047805 */ /* 0x000fe4000001ff00 */
[----:B0-----:R-:W-:Y:S01]  /*0190*/  ISETP.GE.U32.AND P0, PT, R3, R0, PT ;  /* 0x000000000300720c */ /* 0x001fe20003f06070 */
[----:B------:R-:W-:-:S12]  /*01a0*/  IMAD.MOV.U32 R43, RZ, RZ, R3 ;  /* 0x000000ffff2b7224 */ /* 0x000fd800078e0003 */
[----:B------:R-:W-:Y:S05]  /*01b0*/  @P0 BRA `(.L_x_118) ;  /* 0x0000000000100947 */ /* 0x000fea0003800000 */
[----:B------:R-:W0:Y:S02]  /*01c0*/  LDC.64 R4, c[0x0][0x380] ;  /* 0x0000e000ff047b82 */ /* 0x000e240000000a00 */
[----:B0-----:R-:W-:-:S06]  /*01d0*/  IMAD.WIDE.U32 R4, R3, 0x8, R4 ;  /* 0x0000000803047825 */ /* 0x001fcc00078e0004 */
[----:B------:R-:W5:Y:S01]  /*01e0*/  LDG.E.64.CONSTANT R4, desc[UR6][R4.64] ;  /* 0x0000000604047981 */ /* 0x000f62000c1e9b00 */
[----:B------:R-:W-:-:S07]  /*01f0*/  VIADD R43, R3, 0x100 ;  /* 0x00000100032b7836 */ /* 0x000fce0000000000 */
.L_x_118:
[----:B------:R-:W-:Y:S05]  /*0200*/  BSYNC.RECONVERGENT B1 ;  /* 0x0000000000017941 */ /* 0x000fea0003800200 */
.L_x_117:
[----:B------:R-:W-:Y:S01]  /*0210*/  ISETP.GE.U32.AND P0, PT, R43, R0, PT ;  /* 0x000000002b00720c */ /* 0x000fe20003f06070 */
        /* <DEDUP_REMOVED lines=16> */
.L_x_123:
        /* <DEDUP_REMOVED lines=12> */
.L_x_122:
[----:B------:R-:W-:Y:S05]  /*03e0*/  BSYNC.RECONVERGENT B2 ;  /* 0x0000000000027941 */ /* 0x000fea0003800200 */
.L_x_121:
        /* <DEDUP_REMOVED lines=9> */
.L_x_126:
        /* <DEDUP_REMOVED lines=74> */
.L_x_125:
[----:B------:R-:W-:Y:S05]  /*0920*/  BSYNC.RECONVERGENT B2 ;  /* 0x0000000000027941 */ /* 0x000fea0003800200 */
.L_x_124:
        /* <DEDUP_REMOVED lines=42> */
.L_x_128:
[----:B------:R-:W-:Y:S05]  /*0bd0*/  BSYNC.RECONVERGENT B2 ;  /* 0x0000000000027941 */ /* 0x000fea0003800200 */
.L_x_127:
        /* <DEDUP_REMOVED lines=20> */
.L_x_120:
[----:B------:R-:W-:Y:S05]  /*0d20*/  BSYNC.RECONVERGENT B1 ;  /* 0x0000000000017941 */ /* 0x000fea0003800200 */
.L_x_119:
[----:B------:R-:W-:-:S04]  /*0d30*/  ISETP.GE.U32.AND P0, PT, R0, 0x100, PT ;  /* 0x000001000000780c */ /* 0x000fc80003f06070 */
[----:B------:R-:W-:-:S13]  /*0d40*/  ISETP.GE.U32.AND.EX P0, PT, R2, RZ, PT, P0 ;  /* 0x000000ff0200720c */ /* 0x000fda0003f06100 */
        /* <DEDUP_REMOVED lines=40> */
[----:B------:R-:W-:-:S03]  /*0fd0*/  @!P0 FSEL R13, R5, R13, !P1 ;  /* 0x0000000d050d8208 */ /* 0x000fc60004800000 */
[----:B------:R-:W-:Y:S01]  /*0fe0*/  SHFL.DOWN PT, R4, R11, 0x10, 0x1f ;  /* 0x0a001f000b047f89 */ /* 0x000fe200000e0000 */
[----:B------:R-:W-:Y:S02]  /*0ff0*/  IMAD.MOV.U32 R6, RZ, RZ, R11 ;  /* 0x000000ffff067224 */ /* 0x000fe400078e000b */
[----:B------:R-:W-:Y:S01]  /*1000*/  IMAD.MOV.U32 R7, RZ, RZ, R13 ;  /* 0x000000ffff077224 */ /* 0x000fe200078e000d */
[----:B------:R-:W0:Y:S05]  /*1010*/  SHFL.DOWN PT, R5, R13, 0x10, 0x1f ;  /* 0x0a001f000d057f89 */ /* 0x000e2a00000e0000 */
[----:B0-----:R-:W-:-:S06]  /*1020*/  DSETP.GEU.AND P0, PT, R6, R4, PT ;  /* 0x000000040600722a */ /* 0x001fcc0003f0e000 */
[----:B------:R-:W-:Y:S02]  /*1030*/  FSEL R6, R4, R11, !P0 ;  /* 0x0000000b04067208 */ /* 0x000fe40004000000 */
[----:B------:R-:W-:Y:S02]  /*1040*/  FSEL R7, R5, R13, !P0 ;  /* 0x0000000d05077208 */ /* 0x000fe40004000000 */
[----:B------:R-:W-:-:S03]  /*1050*/  ISETP.GT.AND P0, PT, R8, 0xf, PT ;  /* 0x0000000f0800780c */ /* 0x000fc60003f04270 */
[----:B------:R2:W-:Y:S01]  /*1060*/  @!P2 STS.64 [R9+0x8], R6 ;  /* 0x000008060900a388 */ /* 0x0005e20000000a00 */
[----:B------:R-:W-:Y:S01]  /*1070*/  BAR.SYNC.DEFER_BLOCKING 0x0 ;  /* 0x0000000000007b1d */ /* 0x000fe20000010000 */
[----:B------:R-:W-:Y:S02]  /*1080*/  ISETP.NE.AND P2, PT, R3, RZ, PT ;  /* 0x000000ff0300720c */ /* 0x000fe40003f45270 */
[----:B------:R-:W-:Y:S02]  /*1090*/  FSEL R4, R11, R6, P0 ;  /* 0x000000060b047208 */ /* 0x000fe40000000000 */
[----:B------:R-:W-:-:S09]  /*10a0*/  FSEL R5, R13, R7, P0 ;  /* 0x000000070d057208 */ /* 0x000fd20000000000 */
[----:B--2---:R-:W-:Y:S05]  /*10b0*/  @P2 BRA `(.L_x_130) ;  /* 0x0000004c00442947 */ /* 0x004fea0003800000 */
[----:B------:R-:W0:Y:S01]  /*10c0*/  S2UR UR5, SR_CgaCtaId ;  /* 0x00000000000579c3 */ /* 0x000e220000008800 */
[----:B------:R-:W-:Y:S02]  /*10d0*/  UMOV UR4, 0x400 ;  /* 0x0000040000047882 */ /* 0x000fe40000000000 */
[----:B0-----:R-:W-:-:S09]  /*10e0*/  ULEA UR4, UR5, UR4, 0x18 ;  /* 0x0000000405047291 */ /* 0x001fd2000f8ec0ff */
[----:B------:R-:W0:Y:S04]  /*10f0*/  LDS.128 R8, [UR4+0x10] ;  /* 0x00001004ff087984 */ /* 0x000e280008000c00 */
        /* <DEDUP_REMOVED lines=25> */
.L_x_129:
[----:B------:R-:W-:Y:S01]  /*1290*/  LOP3.LUT R6, R3, 0x3e0, RZ, 0xc0, !PT ;  /* 0x000003e003067812 */ /* 0x000fe200078ec0ff */
[----:B------:R-:W0:Y:S03]  /*12a0*/  S2R R12, SR_LANEID ;  /* 0x00000000000c7919 */ /* 0x000e260000000000 */
[----:B------:R-:W-:Y:S01]  /*12b0*/  LOP3.LUT R9, RZ, R6, RZ, 0x33, !PT ;  /* 0x00000006ff097212 */ /* 0x000fe200078e33ff */
[----:B------:R-:W-:-:S04]  /*12c0*/  VIADD R7, R6, 0x20 ;  /* 0x0000002006077836 */ /* 0x000fc80000000000 */
[----:B------:R-:W-:Y:S01]  /*12d0*/  IMAD.IADD R9, R9, 0x1, R0 ;  /* 0x0000000109097824 */ /* 0x000fe200078e0200 */
[----:B------:R-:W-:-:S04]  /*12e0*/  ISETP.GT.U32.AND P0, PT, R7, R0, PT ;  /* 0x000000000700720c */ /* 0x000fc80003f04070 */
        /* <DEDUP_REMOVED lines=33> */
[----:B------:R-:W0:Y:S11]  /*1500*/  SHFL.DOWN PT, R5, R11, 0x8, R9 ;  /* 0x090000000b057989 */ /* 0x000e3600000e0009 */
[----:B------:R-:W1:Y:S01]  /*1510*/  @!P0 S2R R8, SR_CgaCtaId ;  /* 0x0000000000088919 */ /* 0x000e620000008800 */
[----:B0-----:R-:W-:Y:S01]  /*1520*/  DSETP.GEU.AND P2, PT, R6, R4, PT ;  /* 0x000000040600722a */ /* 0x001fe20003f4e000 */
[----:B------:R-:W-:-:S05]  /*1530*/  VIADD R6, R12, 0x10 ;  /* 0x000000100c067836 */ /* 0x000fca0000000000 */
        /* <DEDUP_REMOVED lines=9> */
[----:B------:R-:W-:-:S03]  /*15d0*/  @!P0 SHF.R.U32.HI R6, RZ, 0x2, R3 ;  /* 0x00000002ff068819 */ /* 0x000fc60000011603 */
[----:B------:R-:W-:Y:S02]  /*15e0*/  @!P1 FSEL R10, R4, R10, !P2 ;  /* 0x0000000a040a9208 */ /* 0x000fe40005000000 */
[----:B------:R-:W-:Y:S02]  /*15f0*/  @!P1 FSEL R11, R5, R11, !P2 ;  /* 0x0000000b050b9208 */ /* 0x000fe40005000000 */
[----:B------:R-:W-:Y:S01]  /*1600*/  ISETP.NE.AND P2, PT, R3, RZ, PT ;  /* 0x000000ff0300720c */ /* 0x000fe20003f45270 */
[----:B------:R-:W-:Y:S01]  /*1610*/  IMAD.MOV.U32 R4, RZ, RZ, R10 ;  /* 0x000000ffff047224 */ /* 0x000fe200078e000a */
[----:B-1----:R-:W-:Y:S01]  /*1620*/  @!P0 LEA R7, R8, R7, 0x18 ;  /* 0x0000000708078211 */ /* 0x002fe200078ec0ff */
[----:B------:R-:W-:Y:S01]  /*1630*/  IMAD.MOV.U32 R5, RZ, RZ, R11 ;  /* 0x000000ffff057224 */ /* 0x000fe200078e000b */
[----:B------:R-:W-:-:S05]  /*1640*/  @!P0 LOP3.LUT R6, R6, 0xf8, RZ, 0xc0, !PT ;  /* 0x000000f806068812 */ /* 0x000fca00078ec0ff */
[----:B------:R-:W-:-:S05]  /*1650*/  @!P0 IMAD.IADD R7, R6, 0x1, R7 ;  /* 0x0000000106078824 */ /* 0x000fca00078e0207 */
[----:B------:R1:W-:Y:S01]  /*1660*/  @!P0 STS.64 [R7+0x8], R4 ;  /* 0x0000080407008388 */ /* 0x0003e20000000a00 */
[----:B------:R-:W-:Y:S06]  /*1670*/  BAR.SYNC.DEFER_BLOCKING 0x0 ;  /* 0x0000000000007b1d */ /* 0x000fec0000010000 */
[----:B------:R-:W-:Y:S05]  /*1680*/  @P2 BRA `(.L_x_130) ;  /* 0x0000004400d02947 */ /* 0x000fea0003800000 */
[----:B------:R-:W0:Y:S01]  /*1690*/  S2UR UR5, SR_CgaCtaId ;  /* 0x00000000000579c3 */ /* 0x000e220000008800 */
[----:B------:R-:W-:Y:S01]  /*16a0*/  UMOV UR4, 0x400 ;  /* 0x0000040000047882 */ /* 0x000fe20000000000 */
[C---:B------:R-:W-:Y:S02]  /*16b0*/  ISETP.GT.U32.AND P0, PT, R0.reuse, 0x20, PT ;  /* 0x000000200000780c */ /* 0x040fe40003f04070 */
[----:B------:R-:W-:Y:S02]  /*16c0*/  ISETP.GT.U32.AND P1, PT, R0, 0x40, PT ;  /* 0x000000400000780c */ /* 0x000fe40003f24070 */
[C---:B------:R-:W-:Y:S02]  /*16d0*/  ISETP.GT.U32.AND.EX P0, PT, R2.reuse, RZ, PT, P0 ;  /* 0x000000ff0200720c */ /* 0x040fe40003f04100 */
[----:B------:R-:W-:Y:S01]  /*16e0*/  ISETP.GT.U32.AND.EX P1, PT, R2, RZ, PT, P1 ;  /* 0x000000ff0200720c */ /* 0x000fe20003f24110 */
[----:B0-----:R-:W-:-:S09]  /*16f0*/  ULEA UR4, UR5, UR4, 0x18 ;  /* 0x0000000405047291 */ /* 0x001fd2000f8ec0ff */
[----:B------:R-:W0:Y:S04]  /*1700*/  LDS.128 R12, [UR4+0x10] ;  /* 0x00001004ff0c7984 */ /* 0x000e280008000c00 */
[----:B------:R-:W2:Y:S01]  /*1710*/  LDS.128 R8, [UR4+0x20] ;  /* 0x00002004ff087984 */ /* 0x000ea20008000c00 */
[----:B0-----:R-:W-:-:S06]  /*1720*/  DSETP.GEU.AND P3, PT, R4, R12, PT ;  /* 0x0000000c0400722a */ /* 0x001fcc0003f6e000 */
[-C--:B------:R-:W-:Y:S02]  /*1730*/  FSEL R3, R12, R4.reuse, !P3 ;  /* 0x000000040c037208 */ /* 0x080fe40005800000 */
[-C--:B------:R-:W-:Y:S02]  /*1740*/  FSEL R13, R13, R5.reuse, !P3 ;  /* 0x000000050d0d7208 */ /* 0x080fe40005800000 */
[----:B------:R-:W-:Y:S02]  /*1750*/  FSEL R12, R3, R4, P0 ;  /* 0x00000004030c7208 */ /* 0x000fe40000000000 */
[----:B------:R-:W-:Y:S02]  /*1760*/  FSEL R13, R13, R5, P0 ;  /* 0x000000050d0d7208 */ /* 0x000fe40000000000 */
[----:B-1----:R-:W0:Y:S01]  /*1770*/  LDS.128 R4, [UR4+0x30] ;  /* 0x00003004ff047984 */ /* 0x002e220008000c00 */
[----:B------:R-:W-:-:S03]  /*1780*/  ISETP.GT.U32.AND P0, PT, R0, 0x60, PT ;  /* 0x000000600000780c */ /* 0x000fc60003f04070 */
[----:B------:R-:W-:Y:S01]  /*1790*/  DSETP.GEU.AND P3, PT, R12, R14, PT ;  /* 0x0000000e0c00722a */ /* 0x000fe20003f6e000 */
[----:B------:R-:W-:-:S05]  /*17a0*/  ISETP.GT.U32.AND.EX P0, PT, R2, RZ, PT, P0 ;  /* 0x000000ff0200720c */ /* 0x000fca0003f04100 */
[----:B------:R-:W-:Y:S02]  /*17b0*/  @P1 FSEL R12, R14, R12, !P3 ;  /* 0x0000000c0e0c1208 */ /* 0x000fe40005800000 */
[----:B------:R-:W-:Y:S02]  /*17c0*/  @P1 FSEL R13, R15, R13, !P3 ;  /* 0x0000000d0f0d1208 */ /* 0x000fe40005800000 */
[----:B------:R-:W-:-:S04]  /*17d0*/  ISETP.GT.U32.AND P1, PT, R0, 0x80, PT ;  /* 0x000000800000780c */ /* 0x000fc80003f24070 */
[----:B--2---:R-:W-:Y:S01]  /*17e0*/  DSETP.GEU.AND P3, PT, R12, R8, PT ;  /* 0x000000080c00722a */ /* 0x004fe20003f6e000 */
[----:B------:R-:W-:-:S05]  /*17f0*/  ISETP.GT.U32.AND.EX P1, PT, R2, RZ, PT, P1 ;  /* 0x000000ff0200720c */ /* 0x000fca0003f24110 */
[----:B------:R-:W-:Y:S02]  /*1800*/  @P0 FSEL R12, R8, R12, !P3 ;  /* 0x0000000c080c0208 */ /* 0x000fe40005800000 */
[----:B------:R-:W-:Y:S02]  /*1810*/  @P0 FSEL R13, R9, R13, !P3 ;  /* 0x0000000d090d0208 */ /* 0x000fe40005800000 */
[----:B------:R-:W-:Y:S01]  /*1820*/  ISETP.GT.U32.AND P0, PT, R0, 0xa0, PT ;  /* 0x000000a00000780c */ /* 0x000fe20003f04070 */
[----:B------:R-:W1:Y:S03]  /*1830*/  LDS.64 R8, [UR4+0x40] ;  /* 0x00004004ff087984 */ /* 0x000e660008000a00 */
[----:B------:R-:W-:Y:S01]  /*1840*/  DSETP.GEU.AND P3, PT, R12, R10, PT ;  /* 0x0000000a0c00722a */ /* 0x000fe20003f6e000 */
[----:B------:R-:W-:-:S05]  /*1850*/  ISETP.GT.U32.AND.EX P0, PT, R2, RZ, PT, P0 ;  /* 0x000000ff0200720c */ /* 0x000fca0003f04100 */
[----:B------:R-:W-:Y:S02]  /*1860*/  @P1 FSEL R12, R10, R12, !P3 ;  /* 0x0000000c0a0c1208 */ /* 0x000fe40005800000 */
[----:B------:R-:W-:Y:S02]  /*1870*/  @P1 FSEL R13, R11, R13, !P3 ;  /* 0x0000000d0b0d1208 */ /* 0x000fe40005800000 */
[----:B------:R-:W-:Y:S01]  /*1880*/  ISETP.GT.U32.AND P1, PT, R0, 0xc0, PT ;  /* 0x000000c00000780c */ /* 0x000fe20003f24070 */
[----:B------:R-:W-:Y:S02]  /*1890*/  IMAD.MOV.U32 R10, RZ, RZ, R12 ;  /* 0x000000ffff0a7224 */ /* 0x000fe400078e000c */
[----:B------:R-:W-:Y:S01]  /*18a0*/  IMAD.MOV.U32 R11, RZ, RZ, R13 ;  /* 0x000000ffff0b7224 */ /* 0x000fe200078e000d */
[----:B------:R-:W-:-:S05]  /*18b0*/  ISETP.GT.U32.AND.EX P1, PT, R2, RZ, PT, P1 ;  /* 0x000000ff0200720c */ /* 0x000fca0003f24110 */
[----:B0-----:R-:W-:-:S06]  /*18c0*/  DSETP.GEU.AND P3, PT, R10, R4, PT ;  /* 0x000000040a00722a */ /* 0x001fcc0003f6e000 */
[----:B------:R-:W-:Y:S02]  /*18d0*/  @P0 FSEL R12, R4, R12, !P3 ;  /* 0x0000000c040c0208 */ /* 0x000fe40005800000 */
[----:B------:R-:W-:Y:S02]  /*18e0*/  @P0 FSEL R13, R5, R13, !P3 ;  /* 0x0000000d050d0208 */ /* 0x000fe40005800000 */
[----:B------:R-:W-:Y:S01]  /*18f0*/  ISETP.GT.U32.AND P0, PT, R0, 0xe0, PT ;  /* 0x000000e00000780c */ /* 0x000fe20003f04070 */
[----:B------:R-:W-:Y:S02]  /*1900*/  IMAD.MOV.U32 R4, RZ, RZ, R12 ;  /* 0x000000ffff047224 */ /* 0x000fe400078e000c */
[----:B------:R-:W-:Y:S01]  /*1910*/  IMAD.MOV.U32 R5, RZ, RZ, R13 ;  /* 0x000000ffff057224 */ /* 0x000fe200078e000d */
[----:B------:R-:W-:-:S05]  /*1920*/  ISETP.GT.U32.AND.EX P0, PT, R2, RZ, PT, P0 ;  /* 0x000000ff0200720c */ /* 0x000fca0003f04100 */
        /* <DEDUP_REMOVED lines=11> */
.L_x_116:
[----:B------:R-:W0:Y:S01]  /*19e0*/  S2R R3, SR_TID.X ;  /* 0x0000000000037919 */ /* 0x000e220000002100 */
[----:B------:R-:W1:Y:S01]  /*19f0*/  LDC.64 R22, c[0x0][0x380] ;  /* 0x0000e000ff167b82 */ /* 0x000e620000000a00 */
[----:B0-----:R-:W-:-:S04]  /*1a00*/  IMAD.SHL.U32 R5, R3, 0x4, RZ ;  /* 0x0000000403057824 */ /* 0x001fc800078e00ff */
[----:B-1----:R-:W-:-:S05]  /*1a10*/  IMAD.WIDE.U32 R22, R5, 0x8, R22 ;  /* 0x0000000805167825 */ /* 0x002fca00078e0016 */
[----:B------:R-:W2:Y:S04]  /*1a20*/  LDG.E.128.CONSTANT R12, desc[UR6][R22.64] ;  /* 0x00000006160c7981 */ /* 0x000ea8000c1e9d00 */
[----:B------:R-:W3:Y:S04]  /*1a30*/  LDG.E.128.CONSTANT R16, desc[UR6][R22.64+0x10] ;  /* 0x0000100616107981 */ /* 0x000ee8000c1e9d00 */
[----:B------:R-:W4:Y:S04]  /*1a40*/  LDG.E.128.CONSTANT R8, desc[UR6][R22.64+0x2000] ;  /* 0x0020000616087981 */ /* 0x000f28000c1e9d00 */
[----:B------:R-:W5:Y:S01]  /*1a50*/  LDG.E.128.CONSTANT R4, desc[UR6][R22.64+0x2010] ;  /* 0x0020100616047981 */ /* 0x000f62000c1e9d00 */
[----:B------:R-:W-:Y:S01]  /*1a60*/  IADD3 R24, P1, PT, R0, -0x800, RZ ;  /* 0xfffff80000187810 */ /* 0x000fe20007f3e0ff */
[----:B------:R-:W-:-:S02]  /*1a70*/  IMAD.MOV.U32 R29, RZ, RZ, 0x800 ;  /* 0x00000800ff1d7424 */ /* 0x000fc400078e00ff */
[----:B------:R-:W-:Y:S01]  /*1a80*/  IMAD.MOV.U32 R31, RZ, RZ, RZ ;  /* 0x000000ffff1f7224 */ /* 0x000fe200078e00ff */
[----:B------:R-:W-:Y:S01]  /*1a90*/  IADD3.X R25, PT, PT, R2, -0x1, RZ, P1, !PT ;  /* 0xffffffff02197810 */ /* 0x000fe20000ffe4ff */
        /* <DEDUP_REMOVED lines=18> */
[----:B------:R-:W-:-:S04]  /*1bc0*/  ISETP.GE.U32.AND P0, PT, R24, 0x800, PT ;  /* 0x000008001800780c */ /* 0x000fc80003f06070 */
[----:B------:R-:W-:Y:S01]  /*1bd0*/  ISETP.GE.U32.AND.EX P0, PT, R25, RZ, PT, P0 ;  /* 0x000000ff1900720c */ /* 0x000fe20003f06100 */
[----:B------:R-:W-:-:S06]  /*1be0*/  DSETP.GEU.AND P1, PT, R4, R6, PT ;  /* 0x000000060400722a */ /* 0x000fcc0003f2e000 */
[----:B------:R-:W-:Y:S02]  /*1bf0*/  FSEL R20, R6, R4, !P1 ;  /* 0x0000000406147208 */ /* 0x000fe40004800000 */
[----:B------:R-:W-:-:S04]  /*1c00*/  FSEL R21, R7, R5, !P1 ;  /* 0x0000000507157208 */ /* 0x000fc80004800000 */
[----:B------:R-:W-:Y:S05]  /*1c10*/  @!P0 BRA `(.L_x_131) ;  /* 0x0000000000b48947 */ /* 0x000fea0003800000 */
[----:B------:R-:W0:Y:S01]  /*1c20*/  LDC.64 R26, c[0x0][0x390] ;  /* 0x0000e400ff1a7b82 */ /* 0x000e220000000a00 */
[----:B------:R-:W-:Y:S02]  /*1c30*/  IMAD.MOV.U32 R29, RZ, RZ, 0x800 ;  /* 0x00000800ff1d7424 */ /* 0x000fe400078e00ff */
[----:B------:R-:W-:-:S07]  /*1c40*/  IMAD.MOV.U32 R31, RZ, RZ, RZ ;  /* 0x000000ffff1f7224 */ /* 0x000fce00078e00ff */
.L_x_133:
[----:B------:R-:W-:-:S04]  /*1c50*/  LEA R32, P0, R29, R22, 0x3 ;  /* 0x000000161d207211 */ /* 0x000fc800078018ff */
[----:B------:R-:W-:-:S05]  /*1c60*/  LEA.HI.X R33, R29, R23, R31, 0x3, P0 ;  /* 0x000000171d217211 */ /* 0x000fca00000f1c1f */
[----:B------:R-:W2:Y:S04]  /*1c70*/  LDG.E.128.CONSTANT R8, desc[UR6][R32.64] ;  /* 0x0000000620087981 */ /* 0x000ea8000c1e9d00 */
[----:B------:R-:W3:Y:S04]  /*1c80*/  LDG.E.128.CONSTANT R12, desc[UR6][R32.64+0x10] ;  /* 0x00001006200c7981 */ /* 0x000ee8000c1e9d00 */
[----:B------:R-:W4:Y:S04]  /*1c90*/  LDG.E.128.CONSTANT R16, desc[UR6][R32.64+0x2000] ;  /* 0x0020000620107981 */ /* 0x000f28000c1e9d00 */
[----:B------:R-:W5:Y:S01]  /*1ca0*/  LDG.E.128.CONSTANT R4, desc[UR6][R32.64+0x2010] ;  /* 0x0020100620047981 */ /* 0x000f62000c1e9d00 */
[----:B0-----:R-:W-:-:S02]  /*1cb0*/  IMAD.MOV.U32 R0, RZ, RZ, R26 ;  /* 0x000000ffff007224 */ /* 0x001fc400078e001a */
[----:B------:R-:W-:Y:S01]  /*1cc0*/  IMAD.MOV.U32 R2, RZ, RZ, R27 ;  /* 0x000000ffff027224 */ /* 0x000fe200078e001b */
[----:B--2---:R-:W-:-:S06]  /*1cd0*/  DSETP.GEU.AND P0, PT, R20, R8, PT ;  /* 0x000000081400722a */ /* 0x004fcc0003f0e000 */
[----:B------:R-:W-:Y:S02]  /*1ce0*/  FSEL R8, R8, R20, !P0 ;  /* 0x0000001408087208 */ /* 0x000fe40004000000 */
[----:B------:R-:W-:-:S06]  /*1cf0*/  FSEL R9, R9, R21, !P0 ;  /* 0x0000001509097208 */ /* 0x000fcc0004000000 */
[----:B------:R-:W-:-:S06]  /*1d00*/  DSETP.GEU.AND P0, PT, R8, R10, PT ;  /* 0x0000000a0800722a */ /* 0x000fcc0003f0e000 */
[----:B------:R-:W-:Y:S02]  /*1d10*/  FSEL R8, R10, R8, !P0 ;  /* 0x000000080a087208 */ /* 0x000fe40004000000 */
[----:B------:R-:W-:Y:S02]  /*1d20*/  FSEL R9, R11, R9, !P0 ;  /* 0x000000090b097208 */ /* 0x000fe40004000000 */
[----:B------:R-:W-:-:S04]  /*1d30*/  IADD3 R10, P1, PT, -R29, R0, RZ ;  /* 0x000000001d0a7210 */ /* 0x000fc80007f3e1ff */
        /* <DEDUP_REMOVED lines=14> */
[----:B------:R-:W-:Y:S01]  /*1e20*/  IMAD.X R8, R2, 0x1, ~R31, P1 ;  /* 0x0000000102087824 */ /* 0x000fe200008e0e1f */
[----:B------:R-:W-:Y:S02]  /*1e30*/  FSEL R5, R5, R9, !P0 ;  /* 0x0000000905057208 */ /* 0x000fe40004000000 */
[----:B------:R-:W-:-:S04]  /*1e40*/  ISETP.GE.U32.AND P0, PT, R10, 0x800, PT ;  /* 0x000008000a00780c */ /* 0x000fc80003f06070 */
[----:B------:R-:W-:Y:S01]  /*1e50*/  ISETP.GE.U32.AND.EX P0, PT, R8, RZ, PT, P0 ;  /* 0x000000ff0800720c */ /* 0x000fe20003f06100 */
[----:B------:R-:W-:-:S06]  /*1e60*/  DSETP.GEU.AND P1, PT, R4, R6, PT ;  /* 0x000000060400722a */ /* 0x000fcc0003f2e000 */
[----:B------:R-:W-:Y:S02]  /*1e70*/  FSEL R20, R6, R4, !P1 ;  /* 0x0000000406147208 */ /* 0x000fe40004800000 */
[----:B------:R-:W-:-:S04]  /*1e80*/  FSEL R21, R7, R5, !P1 ;  /* 0x0000000507157208 */ /* 0x000fc80004800000 */
[----:B------:R-:W-:Y:S05]  /*1e90*/  @!P0 BRA `(.L_x_132) ;  /* 0x0000000800e48947 */ /* 0x000fea0003800000 */
[----:B------:R-:W-:-:S05]  /*1ea0*/  IADD3 R29, P0, PT, R29, 0x800, RZ ;  /* 0x000008001d1d7810 */ /* 0x000fca0007f1e0ff */
[----:B------:R-:W-:Y:S01]  /*1eb0*/  IMAD.X R31, RZ, RZ, R31, P0 ;  /* 0x000000ffff1f7224 */ /* 0x000fe200000e061f */
[----:B------:R-:W-:-:S04]  /*1ec0*/  ISETP.GT.U32.AND P0, PT, R29, R24, PT ;  /* 0x000000181d00720c */ /* 0x000fc80003f04070 */
[----:B------:R-:W-:-:S13]  /*1ed0*/  ISETP.GT.U32.AND.EX P0, PT, R31, R25, PT, P0 ;  /* 0x000000191f00720c */ /* 0x000fda0003f04100 */
[----:B------:R-:W-:Y:S05]  /*1ee0*/  @!P0 BRA `(.L_x_133) ;  /* 0xfffffffc00588947 */ /* 0x000fea000383ffff */
.L_x_131:
[----:B------:R-:W-:-:S04]  /*1ef0*/  ISETP.GE.U32.AND P0, PT, R29, R0, PT ;  /* 0x000000001d00720c */ /* 0x000fc80003f06070 */
[----:B------:R-:W-:-:S13]  /*1f00*/  ISETP.GE.U32.AND.EX P0, PT, R31, R2, PT, P0 ;  /* 0x000000021f00720c */ /* 0x000fda0003f06100 */
        /* <DEDUP_REMOVED lines=13> */
[----:B------:R-:W0:Y:S01]  /*1fe0*/  LDCU.64 UR4, c[0x0][0x380] ;  /* 0x00007000ff0477ac */ /* 0x000e220008000a00 */
[----:B------:R-:W-:Y:S01]  /*1ff0*/  IADD3 R9, P1, PT, R3, R29, RZ ;  /* 0x0000001d03097210 */ /* 0x000fe20007f3e0ff */
[----:B------:R-:W-:Y:S01]  /*2000*/  IMAD.MOV.U32 R7, RZ, RZ, R3 ;  /* 0x000000ffff077224 */ /* 0x000fe200078e0003 */
[----:B------:R-:W-:-:S03]  /*2010*/  LEA.HI R0, R0, 0x1, RZ, 0x18 ;  /* 0x0000000100007811 */ /* 0x000fc600078fc0ff */
[----:B------:R-:W-:Y:S01]  /*2020*/  IMAD.X R4, RZ, RZ, R31, P1 ;  /* 0x000000ffff047224 */ /* 0x000fe200008e061f */
[----:B------:R-:W-:-:S05]  /*2030*/  LOP3.LUT R0, R0, 0x3, RZ, 0xc0, !PT ;  /* 0x0000000300007812 */ /* 0x000fca00078ec0ff */
[----:B------:R-:W-:Y:S01]  /*2040*/  IMAD.MOV R0, RZ, RZ, -R0 ;  /* 0x000000ffff007224 */ /* 0x000fe200078e0a00 */
[----:B0-----:R-:W-:-:S04]  /*2050*/  LEA R6, P2, R9, UR4, 0x3 ;  /* 0x0000000409067c11 */ /* 0x001fc8000f8418ff */
[----:B------:R-:W-:-:S09]  /*2060*/  LEA.HI.X R9, R9, UR5, R4, 0x3, P2 ;  /* 0x0000000509097c11 */ /* 0x000fd200090f1c04 */
.L_x_137:
        /* <DEDUP_REMOVED lines=8> */
[----:B--2---:R-:W-:-:S06]  /*20f0*/  DSETP.GEU.AND P1, PT, R20, R4, PT ;  /* 0x000000041400722a */ /* 0x004fcc0003f2e000 */
[----:B------:R-:W-:Y:S02]  /*2100*/  FSEL R20, R4, R20, !P1 ;  /* 0x0000001404147208 */ /* 0x000fe40004800000 */
[----:B------:R-:W-:-:S03]  /*2110*/  FSEL R21, R5, R21, !P1 ;  /* 0x0000001505157208 */ /* 0x000fc60004800000 */
[----:B------:R-:W-:Y:S05]  /*2120*/  @P2 BRA `(.L_x_137) ;  /* 0xfffffffc00d02947 */ /* 0x000fea000383ffff */
.L_x_136:
[----:B------:R-:W-:Y:S05]  /*2130*/  BSYNC.RECONVERGENT B2 ;  /* 0x0000000000027941 */ /* 0x000fea0003800200 */
.L_x_135:
[----:B------:R-:W-:Y:S05]  /*2140*/  @!P0 BRA `(.L_x_134) ;  /* 0x0000000800348947 */ /* 0x000fea0003800000 */
[----:B------:R-:W0:Y:S01]  /*2150*/  LDCU.64 UR4, c[0x0][0x380] ;  /* 0x00007000ff0477ac */ /* 0x000e220008000a00 */
[----:B------:R-:W-:Y:S01]  /*2160*/  IMAD.IADD R5, R2, 0x1, -R7 ;  /* 0x0000000102057824 */ /* 0x000fe200078e0a07 */
[----:B------:R-:W-:Y:S01]  /*2170*/  IADD3 R29, P0, PT, R7, R29, RZ ;  /* 0x0000001d071d7210 */ /* 0x000fe20007f1e0ff */
[----:B------:R-:W-:Y:S03]  /*2180*/  BSSY.RECONVERGENT B2, `(.L_x_138) ;  /* 0x000004e000027945 */ /* 0x000fe60003800200 */
[----:B------:R-:W-:Y:S01]  /*2190*/  ISETP.GT.AND P1, PT, R5, 0xc00, PT ;  /* 0x00000c000500780c */ /* 0x000fe20003f24270 */
[----:B------:R-:W-:Y:S01]  /*21a0*/  IMAD.X R0, RZ, RZ, R31, P0 ;  /* 0x000000ffff007224 */ /* 0x000fe200000e061f */
[----:B0-----:R-:W-:-:S04]  /*21b0*/  LEA R4, P0, R29, UR4, 0x3 ;  /* 0x000000041d047c11 */ /* 0x001fc8000f8018ff */
[----:B------:R-:W-:Y:S02]  /*21c0*/  LEA.HI.X R5, R29, UR5, R0, 0x3, P0 ;  /* 0x000000051d057c11 */ /* 0x000fe400080f1c00 */
[----:B------:R-:W-:-:S05]  /*21d0*/  PLOP3.LUT P0, PT, PT, PT, PT, 0x80, 0x8 ;  /* 0x000000000008781c */ /* 0x000fca0003f0f070 */
[----:B------:R-:W-:Y:S08]  /*21e0*/  @!P1 BRA `(.L_x_139) ;  /* 0x00000004001c9947 */ /* 0x000ff00003800000 */
[----:B------:R-:W-:Y:S01]  /*21f0*/  PLOP3.LUT P0, PT, PT, PT, PT, 0x8, 0x80 ;  /* 0x000000000080781c */ /* 0x000fe20003f0e170 */
[----:B------:R-:W-:-:S12]  /*2200*/  VIADD R0, R2, 0xfffff400 ;  /* 0xfffff40002007836 */ /* 0x000fd80000000000 */
.L_x_140:
        /* <DEDUP_REMOVED lines=15> */
[----:B------:R0:W5:Y:S01]  /*2300*/  LDG.E.64.CONSTANT R8, desc[UR6][R4.64+0x7800] ;  /* 0x0078000604087981 */ /* 0x000162000c1e9b00 */
        /* <DEDUP_REMOVED lines=53> */
.L_x_139:
[----:B------:R-:W-:Y:S05]  /*2660*/  BSYNC.RECONVERGENT B2 ;  /* 0x0000000000027941 */ /* 0x000fea0003800200 */
.L_x_138:
        /* <DEDUP_REMOVED lines=40> */
.L_x_142:
[----:B------:R-:W-:Y:S05]  /*28f0*/  BSYNC.RECONVERGENT B2 ;  /* 0x0000000000027941 */ /* 0x000fea0003800200 */
.L_x_141:
        /* <DEDUP_REMOVED lines=18> */
.L_x_134:
[----:B------:R-:W-:Y:S05]  /*2a20*/  BSYNC.RECONVERGENT B1 ;  /* 0x0000000000017941 */ /* 0x000fea0003800200 */
.L_x_132:
        /* <DEDUP_REMOVED lines=33> */
[----:B------:R-:W-:-:S03]  /*2c40*/  @!P1 FSEL R7, R5, R7, !P0 ;  /* 0x0000000705079208 */ /* 0x000fc60004000000 */
[----:B------:R-:W-:Y:S04]  /*2c50*/  SHFL.DOWN PT, R4, R6, 0x10, 0x1f ;  /* 0x0a001f0006047f89 */ /* 0x000fe800000e0000 */
[----:B------:R-:W0:Y:S02]  /*2c60*/  SHFL.DOWN PT, R5, R7, 0x10, 0x1f ;  /* 0x0a001f0007057f89 */ /* 0x000e2400000e0000 */
        /* <DEDUP_REMOVED lines=8> */
[----:B------:R-:W-:-:S03]  /*2cf0*/  FSEL R3, R7, R5, P0 ;  /* 0x0000000507037208 */ /* 0x000fc60000000000 */
[----:B0-----:R-:W-:Y:S02]  /*2d00*/  IMAD.MOV.U32 R4, RZ, RZ, R0 ;  /* 0x000000ffff047224 */ /* 0x001fe400078e0000 */
[----:B------:R-:W-:-:S04]  /*2d10*/  IMAD.MOV.U32 R5, RZ, RZ, R3 ;  /* 0x000000ffff057224 */ /* 0x000fc800078e0003 */
[----:B------:R-:W-:Y:S05]  /*2d20*/  @P2 BRA `(.L_x_130) ;  /* 0x0000003000282947 */ /* 0x000fea0003800000 */
        /* <DEDUP_REMOVED lines=29> */
.L_x_115:
        /* <DEDUP_REMOVED lines=13> */
.L_x_145:
[----:B------:R-:W-:Y:S05]  /*2fd0*/  BSYNC.RECONVERGENT B1 ;  /* 0x0000000000017941 */ /* 0x000fea0003800200 */
.L_x_144:
        /* <DEDUP_REMOVED lines=17> */
.L_x_150:
        /* <DEDUP_REMOVED lines=12> */
.L_x_149:
[----:B------:R-:W-:Y:S05]  /*31b0*/  BSYNC.RECONVERGENT B2 ;  /* 0x0000000000027941 */ /* 0x000fea0003800200 */
.L_x_148:
        /* <DEDUP_REMOVED lines=9> */
.L_x_153:
        /* <DEDUP_REMOVED lines=74> */
.L_x_152:
[----:B------:R-:W-:Y:S05]  /*36f0*/  BSYNC.RECONVERGENT B2 ;  /* 0x0000000000027941 */ /* 0x000fea0003800200 */
.L_x_151:
        /* <DEDUP_REMOVED lines=42> */
.L_x_155:
[----:B------:R-:W-:Y:S05]  /*39a0*/  BSYNC.RECONVERGENT B2 ;  /* 0x0000000000027941 */ /* 0x000fea0003800200 */
.L_x_154:
        /* <DEDUP_REMOVED lines=20> */
.L_x_147:
[----:B------:R-:W-:Y:S05]  /*3af0*/  BSYNC.RECONVERGENT B1 ;  /* 0x0000000000017941 */ /* 0x000fea0003800200 */
.L_x_146:
        /* <DEDUP_REMOVED lines=88> */
.L_x_156:
        /* <DEDUP_REMOVED lines=64> */
[----:B------:R-:W1:Y:S01]  /*4480*/  S2UR UR5, SR_CgaCtaId ;  /* 0x00000000000579c3 */ /* 0x000e620000008800 */
[----:B------:R-:W-:Y:S01]  /*4490*/  UMOV UR4, 0x400 ;  /* 0x0000040000047882 */ /* 0x000fe20000000000 */
[C---:B------:R-:W-:Y:S02]  /*44a0*/  ISETP.GT.U32.AND P0, PT, R0.reuse, 0x20, PT ;  /* 0x000000200000780c */ /* 0x040fe40003f04070 */
[----:B------:R-:W-:Y:S02]  /*44b0*/  ISETP.GT.U32.AND P1, PT, R0, 0x40, PT ;  /* 0x000000400000780c */ /* 0x000fe40003f24070 */
[C---:B------:R-:W-:Y:S02]  /*44c0*/  ISETP.GT.U32.AND.EX P0, PT, R2.reuse, RZ, PT, P0 ;  /* 0x000000ff0200720c */ /* 0x040fe40003f04100 */
[----:B------:R-:W-:Y:S01]  /*44d0*/  ISETP.GT.U32.AND.EX P1, PT, R2, RZ, PT, P1 ;  /* 0x000000ff0200720c */ /* 0x000fe20003f24110 */
[----:B-1----:R-:W-:-:S09]  /*44e0*/  ULEA UR4, UR5, UR4, 0x18 ;  /* 0x0000000405047291 */ /* 0x002fd2000f8ec0ff */
[----:B------:R-:W1:Y:S04]  /*44f0*/  LDS.128 R12, [UR4+0x10] ;  /* 0x00001004ff0c7984 */ /* 0x000e680008000c00 */
[----:B------:R-:W2:Y:S01]  /*4500*/  LDS.128 R8, [UR4+0x20] ;  /* 0x00002004ff087984 */ /* 0x000ea20008000c00 */
[----:B-1----:R-:W-:-:S06]  /*4510*/  DSETP.GEU.AND P3, PT, R4, R12, PT ;  /* 0x0000000c0400722a */ /* 0x002fcc0003f6e000 */
[-C--:B------:R-:W-:Y:S02]  /*4520*/  FSEL R3, R12, R4.reuse, !P3 ;  /* 0x000000040c037208 */ /* 0x080fe40005800000 */
[-C--:B------:R-:W-:Y:S02]  /*4530*/  FSEL R13, R13, R5.reuse, !P3 ;  /* 0x000000050d0d7208 */ /* 0x080fe40005800000 */
[----:B------:R-:W-:Y:S02]  /*4540*/  FSEL R12, R3, R4, P0 ;  /* 0x00000004030c7208 */ /* 0x000fe40000000000 */
[----:B------:R-:W-:Y:S02]  /*4550*/  FSEL R13, R13, R5, P0 ;  /* 0x000000050d0d7208 */ /* 0x000fe40000000000 */
[----:B0-----:R-:W0:Y:S01]  /*4560*/  LDS.128 R4, [UR4+0x30] ;  /* 0x00003004ff047984 */ /* 0x001e220008000c00 */
        /* <DEDUP_REMOVED lines=38> */
.L_x_143:
        /* <DEDUP_REMOVED lines=11> */
[----:B--2---:R-:W-:-:S06]  /*4880*/  DSETP.GEU.AND P0, PT, R20, R4, PT ;  /* 0x000000041400722a */ /* 0x004fcc0003f0e000 */
[----:B------:R-:W-:Y:S02]  /*4890*/  FSEL R4, R4, R20, !P0 ;  /* 0x0000001404047208 */ /* 0x000fe40004000000 */
[----:B------:R-:W-:-:S06]  /*48a0*/  FSEL R5, R5, R21, !P0 ;  /* 0x0000001505057208 */ /* 0x000fcc0004000000 */
[----:B---3--:R-:W-:-:S06]  /*48b0*/  DSETP.GEU.AND P0, PT, R4, R8, PT ;  /* 0x000000080400722a */ /* 0x008fcc0003f0e000 */
[----:B------:R-:W-:Y:S02]  /*48c0*/  FSEL R4, R8, R4, !P0 ;  /* 0x0000000408047208 */ /* 0x000fe40004000000 */
[----:B------:R-:W-:Y:S02]  /*48d0*/  FSEL R5, R9, R5, !P0 ;  /* 0x0000000509057208 */ /* 0x000fe40004000000 */
[----:B------:R-:W-:-:S04]  /*48e0*/  IADD3 R8, P1, PT, R0, -0x800, RZ ;  /* 0xfffff80000087810 */ /* 0x000fc80007f3e0ff */
[----:B----4-:R-:W-:Y:S01]  /*48f0*/  DSETP.GEU.AND P0, PT, R4, R10, PT ;  /* 0x0000000a0400722a */ /* 0x010fe20003f0e000 */
[----:B------:R-:W-:-:S05]  /*4900*/  IADD3.X R9, PT, PT, R2, -0x1, RZ, P1, !PT ;  /* 0xffffffff02097810 */ /* 0x000fca0000ffe4ff */
        /* <DEDUP_REMOVED lines=11> */
[----:B------:R-:W-:Y:S01]  /*49c0*/  IMAD.MOV.U32 R17, RZ, RZ, 0x800 ;  /* 0x00000800ff117424 */ /* 0x000fe200078e00ff */
[----:B------:R-:W-:-:S04]  /*49d0*/  ISETP.GE.U32.AND P0, PT, R8, 0x800, PT ;  /* 0x000008000800780c */ /* 0x000fc80003f06070 */
[----:B------:R-:W-:Y:S01]  /*49e0*/  ISETP.GE.U32.AND.EX P0, PT, R9, RZ, PT, P0 ;  /* 0x000000ff0900720c */ /* 0x000fe20003f06100 */
[----:B------:R-:W-:-:S06]  /*49f0*/  DSETP.GEU.AND P1, PT, R4, R18, PT ;  /* 0x000000120400722a */ /* 0x000fcc0003f2e000 */
[----:B------:R-:W-:Y:S01]  /*4a00*/  FSEL R5, R19, R5, !P1 ;  /* 0x0000000513057208 */ /* 0x000fe20004800000 */
[----:B------:R-:W-:Y:S01]  /*4a10*/  IMAD.MOV.U32 R19, RZ, RZ, RZ ;  /* 0x000000ffff137224 */ /* 0x000fe200078e00ff */
[----:B------:R-:W-:-:S04]  /*4a20*/  FSEL R4, R18, R4, !P1 ;  /* 0x0000000412047208 */ /* 0x000fc80004800000 */
[----:B------:R-:W-:Y:S05]  /*4a30*/  @!P0 BRA `(.L_x_157) ;  /* 0x0000000000c48947 */ /* 0x000fea0003800000 */
[----:B------:R-:W0:Y:S01]  /*4a40*/  LDC.64 R10, c[0x0][0x390] ;  /* 0x0000e400ff0a7b82 */ /* 0x000e220000000a00 */
[----:B------:R-:W-:Y:S02]  /*4a50*/  IMAD.MOV.U32 R17, RZ, RZ, 0x800 ;  /* 0x00000800ff117424 */ /* 0x000fe400078e00ff */
[----:B------:R-:W-:-:S07]  /*4a60*/  IMAD.MOV.U32 R19, RZ, RZ, RZ ;  /* 0x000000ffff137224 */ /* 0x000fce00078e00ff */
.L_x_159:
[----:B------:R-:W-:-:S04]  /*4a70*/  LEA R20, P0, R17, R6, 0x3 ;  /* 0x0000000611147211 */ /* 0x000fc800078018ff */
[----:B------:R-:W-:-:S05]  /*4a80*/  LEA.HI.X R21, R17, R7, R19, 0x3, P0 ;  /* 0x0000000711157211 */ /* 0x000fca00000f1c13 */
        /* <DEDUP_REMOVED lines=8> */
[----:B0-----:R-:W-:-:S02]  /*4b10*/  IMAD.MOV.U32 R0, RZ, RZ, R10 ;  /* 0x000000ffff007224 */ /* 0x001fc400078e000a */
[----:B------:R-:W-:Y:S01]  /*4b20*/  IMAD.MOV.U32 R2, RZ, RZ, R11 ;  /* 0x000000ffff027224 */ /* 0x000fe200078e000b */
        /* <DEDUP_REMOVED lines=20> */
[----:B------:R-:W-:Y:S02]  /*4c70*/  IADD3 R12, P1, PT, -R17, R0, RZ ;  /* 0x00000000110c7210 */ /* 0x000fe40007f3e1ff */
[----:B------:R-:W-:Y:S02]  /*4c80*/  FSEL R5, R13, R5, !P0 ;  /* 0x000000050d057208 */ /* 0x000fe40004000000 */
[----:B------:R-:W-:Y:S01]  /*4c90*/  ISETP.GE.U32.AND P0, PT, R12, 0x800, PT ;  /* 0x000008000c00780c */ /* 0x000fe20003f06070 */
[----:B------:R-:W-:-:S03]  /*4ca0*/  IMAD.X R12, R2, 0x1, ~R19, P1 ;  /* 0x00000001020c7824 */ /* 0x000fc600008e0e13 */
[----:B------:R-:W-:Y:S02]  /*4cb0*/  DSETP.GEU.AND P1, PT, R4, R14, PT ;  /* 0x0000000e0400722a */ /* 0x000fe40003f2e000 */
[----:B------:R-:W-:-:S04]  /*4cc0*/  ISETP.GE.U32.AND.EX P0, PT, R12, RZ, PT, P0 ;  /* 0x000000ff0c00720c */ /* 0x000fc80003f06100 */
[----:B------:R-:W-:Y:S02]  /*4cd0*/  FSEL R4, R14, R4, !P1 ;  /* 0x000000040e047208 */ /* 0x000fe40004800000 */
[----:B------:R-:W-:-:S07]  /*4ce0*/  FSEL R5, R15, R5, !P1 ;  /* 0x000000050f057208 */ /* 0x000fce0004800000 */
[----:B------:R-:W-:Y:S05]  /*4cf0*/  @!P0 BRA `(.L_x_158) ;  /* 0x0000000800e48947 */ /* 0x000fea0003800000 */
[----:B------:R-:W-:-:S05]  /*4d00*/  IADD3 R17, P0, PT, R17, 0x800, RZ ;  /* 0x0000080011117810 */ /* 0x000fca0007f1e0ff */
[----:B------:R-:W-:Y:S01]  /*4d10*/  IMAD.X R19, RZ, RZ, R19, P0 ;  /* 0x000000ffff137224 */ /* 0x000fe200000e0613 */
[----:B------:R-:W-:-:S04]  /*4d20*/  ISETP.GT.U32.AND P0, PT, R17, R8, PT ;  /* 0x000000081100720c */ /* 0x000fc80003f04070 */
[----:B------:R-:W-:-:S13]  /*4d30*/  ISETP.GT.U32.AND.EX P0, PT, R19, R9, PT, P0 ;  /* 0x000000091300720c */ /* 0x000fda0003f04100 */
[----:B------:R-:W-:Y:S05]  /*4d40*/  @!P0 BRA `(.L_x_159) ;  /* 0xfffffffc00488947 */ /* 0x000fea000383ffff */
.L_x_157:
        /* <DEDUP_REMOVED lines=24> */
.L_x_163:
        /* <DEDUP_REMOVED lines=12> */
.L_x_162:
[----:B------:R-:W-:Y:S05]  /*4f90*/  BSYNC.RECONVERGENT B2 ;  /* 0x0000000000027941 */ /* 0x000fea0003800200 */
.L_x_161:
        /* <DEDUP_REMOVED lines=13> */
.L_x_166:
        /* <DEDUP_REMOVED lines=69> */
.L_x_165:
[----:B------:R-:W-:Y:S05]  /*54c0*/  BSYNC.RECONVERGENT B2 ;  /* 0x0000000000027941 */ /* 0x000fea0003800200 */
.L_x_164:
        /* <DEDUP_REMOVED lines=40> */
.L_x_168:
[----:B------:R-:W-:Y:S05]  /*5750*/  BSYNC.RECONVERGENT B2 ;  /* 0x0000000000027941 */ /* 0x000fea0003800200 */
.L_x_167:
        /* <DEDUP_REMOVED lines=18> */
.L_x_160:
[----:B------:R-:W-:Y:S05]  /*5880*/  BSYNC.RECONVERGENT B1 ;  /* 0x0000000000017941 */ /* 0x000fea0003800200 */
.L_x_158:
        /* <DEDUP_REMOVED lines=84> */
.L_x_130:
[----:B------:R-:W-:Y:S05]  /*5dd0*/  BSYNC.RECONVERGENT B0 ;  /* 0x0000000000007941 */ /* 0x000fea0003800200 */
.L_x_114:
[----:B------:R-:W-:Y:S05]  /*5de0*/  @P2 EXIT ;  /* 0x000000000000294d */ /* 0x000fea0003800000 */
[----:B------:R-:W2:Y:S01]  /*5df0*/  LDCU.64 UR8, c[0x0][0x3a0] ;  /* 0x00007400ff0877ac */ /* 0x000ea20008000a00 */
[----:B01----:R-:W0:Y:S01]  /*5e00*/  LDC.64 R6, c[0x0][0x388] ;  /* 0x0000e200ff067b82 */ /* 0x003e220000000a00 */
[----:B------:R-:W1:Y:S01]  /*5e10*/  LDCU.64 UR4, c[0x0][0x3a0] ;  /* 0x00007400ff0477ac */ /* 0x000e620008000a00 */
[----:B--2---:R-:W-:-:S06]  /*5e20*/  DSETP.GT.AND P0, PT, R4, UR8, PT ;  /* 0x0000000804007e2a */ /* 0x004fcc000bf04000 */
[----:B-1----:R-:W-:Y:S02]  /*5e30*/  FSEL R2, R4, UR4, P0 ;  /* 0x0000000404027c08 */ /* 0x002fe40008000000 */
[----:B------:R-:W-:-:S05]  /*5e40*/  FSEL R3, R5, UR5, P0 ;  /* 0x0000000505037c08 */ /* 0x000fca0008000000 */
[----:B0-----:R-:W-:Y:S01]  /*5e50*/  STG.E.64 desc[UR6][R6.64], R2 ;  /* 0x0000000206007986 */ /* 0x001fe2000c101b06 */
[----:B------:R-:W-:Y:S05]  /*5e60*/  EXIT ;  /* 0x000000000000794d */ /* 0x000fea0003800000 */
.L_x_169:
        /* <DEDUP_REMOVED lines=9> */
.L_x_184:


//--------------------- .text._ZN3cub18CUB_300001_SM_10006detail11EmptyKernelIvEEvv --------------------------
	.section	.text._ZN3cub18CUB_300001_SM_10006detail11EmptyKernelIvEEvv,"ax",@progbits
	.align	128
        .global         _ZN3cub18CUB_300001_SM_10006detail11EmptyKernelIvEEvv
        .type           _ZN3cub18CUB_300001_SM_10006detail11EmptyKernelIvEEvv,@function
        .size           _ZN3cub18CUB_300001_SM_10006detail11EmptyKernelIvEEvv,(.L_x_185 - _ZN3cub18CUB_300001_SM_10006detail11EmptyKernelIvEEvv)
        .other          _ZN3cub18CUB_300001_SM_10006detail11EmptyKernelIvEEvv,@"STO_CUDA_ENTRY STV_DEFAULT"
_ZN3cub18CUB_300001_SM_10006detail11EmptyKernelIvEEvv:
.text._ZN3cub18CUB_300001_SM_10006detail11EmptyKernelIvEEvv:
[----:B------:R-:W-:Y:S01]  /*0000*/  LDC R1, c[0x0][0x37c] ;  /* 0x0000df00ff017b82 */ /* 0x000fe20000000800 */
[----:B------:R-:W-:Y:S05]  /*0010*/  EXIT ;  /* 0x000000000000794d */ /* 0x000fea0003800000 */
.L_x_170:
        /* <DEDUP_REMOVED lines=14> */
.L_x_185:


//--------------------- .text._Z11subtractionPdS_m --------------------------
	.section	.text._Z11subtractionPdS_m,"ax",@progbits
	.align	128
        .global         _Z11subtractionPdS_m
        .type           _Z11subtractionPdS_m,@function
        .size           _Z11subtractionPdS_m,(.L_x_186 - _Z11subtractionPdS_m)
        .other          _Z11subtractionPdS_m,@"STO_CUDA_ENTRY STV_DEFAULT"
_Z11subtractionPdS_m:
.text._Z11subtractionPdS_m:
[----:B------:R-:W-:Y:S01]  /*0000*/  LDC R1, c[0x0][0x37c] ;  /* 0x0000df00ff017b82 */ /* 0x000fe20000000800 */
[----:B------:R-:W0:Y:S07]  /*0010*/  S2R R3, SR_TID.Y ;  /* 0x0000000000037919 */ /* 0x000e2e0000002200 */
[----:B------:R-:W1:Y:S01]  /*0020*/  LDC R5, c[0x0][0x360] ;  /* 0x0000d800ff057b82 */ /* 0x000e620000000800 */
[----:B------:R-:W2:Y:S01]  /*0030*/  LDCU.64 UR6, c[0x0][0x390] ;  /* 0x00007200ff0677ac */ /* 0x000ea20008000a00 */
[----:B------:R-:W1:Y:S01]  /*0040*/  S2R R0, SR_TID.X ;  /* 0x0000000000007919 */ /* 0x000e620000002100 */
[----:B------:R-:W3:Y:S05]  /*0050*/  LDCU.128 UR8, c[0x0][0x380] ;  /* 0x00007000ff0877ac */ /* 0x000eea0008000c00 */
[----:B------:R-:W0:Y:S08]  /*0060*/  S2UR UR5, SR_CTAID.Y ;  /* 0x00000000000579c3 */ /* 0x000e300000002600 */
[----:B------:R-:W0:Y:S08]  /*0070*/  LDC R2, c[0x0][0x364] ;  /* 0x0000d900ff027b82 */ /* 0x000e300000000800 */
[----:B------:R-:W1:Y:S01]  /*0080*/  S2UR UR4, SR_CTAID.X ;  /* 0x00000000000479c3 */ /* 0x000e620000002500 */
[----:B0-----:R-:W-:-:S02]  /*0090*/  IMAD R2, R2, UR5, R3 ;  /* 0x0000000502027c24 */ /* 0x001fc4000f8e0203 */
[----:B------:R-:W-:Y:S02]  /*00a0*/  IMAD.MOV.U32 R3, RZ, RZ, RZ ;  /* 0x000000ffff037224 */ /* 0x000fe400078e00ff */
[----:B-1----:R-:W-:Y:S01]  /*00b0*/  IMAD R5, R5, UR4, R0 ;  /* 0x0000000405057c24 */ /* 0x002fe2000f8e0200 */
[----:B------:R-:W0:Y:S03]  /*00c0*/  LDCU.64 UR4, c[0x0][0x358] ;  /* 0x00006b00ff0477ac */ /* 0x000e260008000a00 */
[----:B--2---:R-:W-:-:S04]  /*00d0*/  IMAD.WIDE.U32 R2, R5, UR6, R2 ;  /* 0x0000000605027c25 */ /* 0x004fc8000f8e0002 */
[----:B------:R-:W-:Y:S01]  /*00e0*/  IMAD R5, R5, UR7, R3 ;  /* 0x0000000705057c24 */ /* 0x000fe2000f8e0203 */
[----:B------:R-:W-:-:S04]  /*00f0*/  SHF.L.U32 R4, R2, 0x3, RZ ;  /* 0x0000000302047819 */ /* 0x000fc800000006ff */
[----:B---3--:R-:W-:Y:S02]  /*0100*/  IADD3 R8, P0, PT, R4, UR8, RZ ;  /* 0x0000000804087c10 */ /* 0x008fe4000ff1e0ff */
[----:B------:R-:W-:Y:S02]  /*0110*/  SHF.L.U64.HI R2, R2, 0x3, R5 ;  /* 0x0000000302027819 */ /* 0x000fe40000010205 */
[----:B------:R-:W-:Y:S02]  /*0120*/  IADD3 R4, P1, PT, R4, UR10, RZ ;  /* 0x0000000a04047c10 */ /* 0x000fe4000ff3e0ff */
[C---:B------:R-:W-:Y:S02]  /*0130*/  IADD3.X R9, PT, PT, R2.reuse, UR9, RZ, P0, !PT ;  /* 0x0000000902097c10 */ /* 0x040fe400087fe4ff */
[----:B------:R-:W-:-:S03]  /*0140*/  IADD3.X R5, PT, PT, R2, UR11, RZ, P1, !PT ;  /* 0x0000000b02057c10 */ /* 0x000fc60008ffe4ff */
[----:B0-----:R-:W2:Y:S04]  /*0150*/  LDG.E.64 R2, desc[UR4][R8.64] ;  /* 0x0000000408027981 */ /* 0x001ea8000c1e1b00 */
[----:B------:R-:W2:Y:S02]  /*0160*/  LDG.E.64 R6, desc[UR4][R4.64] ;  /* 0x0000000404067981 */ /* 0x000ea4000c1e1b00 */
[----:B--2---:R-:W-:-:S07]  /*0170*/  DADD R2, R2, -R6 ;  /* 0x0000000002027229 */ /* 0x004fce0000000806 */
[----:B------:R-:W-:Y:S01]  /*0180*/  STG.E.64 desc[UR4][R4.64], R2 ;  /* 0x0000000204007986 */ /* 0x000fe2000c101b04 */
[----:B------:R-:W-:Y:S05]  /*0190*/  EXIT ;  /* 0x000000000000794d */ /* 0x000fea0003800000 */
.L_x_171:
        /* <DEDUP_REMOVED lines=14> */
.L_x_186:


//--------------------- .text._Z7restorePdi       --------------------------
	.section	.text._Z7restorePdi,"ax",@progbits
	.align	128
        .global         _Z7restorePdi
        .type           _Z7restorePdi,@function
        .size           _Z7restorePdi,(.L_x_181 - _Z7restorePdi)
        .other          _Z7restorePdi,@"STO_CUDA_ENTRY STV_DEFAULT"
_Z7restorePdi:
.text._Z7restorePdi:
[----:B------:R-:W-:Y:S01]  /*0000*/  LDC R1, c[0x0][0x37c] ;  /* 0x0000df00ff017b82 */ /* 0x000fe20000000800 */
[----:B------:R-:W0:Y:S01]  /*0010*/  LDCU UR4, c[0x0][0x388] ;  /* 0x00007100ff0477ac */ /* 0x000e220008000800 */
[----:B------:R-:W1:Y:S06]  /*0020*/  S2R R11, SR_TID.X ;  /* 0x00000000000b7919 */ /* 0x000e6c0000002100 */
[----:B------:R-:W1:Y:S01]  /*0030*/  S2UR UR5, SR_CTAID.X ;  /* 0x00000000000579c3 */ /* 0x000e620000002500 */
[----:B------:R-:W-:Y:S01]  /*0040*/  IMAD.MOV.U32 R2, RZ, RZ, 0x1 ;  /* 0x00000001ff027424 */ /* 0x000fe200078e00ff */
[----:B------:R-:W2:Y:S01]  /*0050*/  LDCU.64 UR6, c[0x0][0x358] ;  /* 0x00006b00ff0677ac */ /* 0x000ea20008000a00 */
[----:B------:R-:W-:Y:S05]  /*0060*/  BSSY.RECONVERGENT B0, `(.L_x_172) ;  /* 0x0000016000007945 */ /* 0x000fea0003800200 */
[----:B------:R-:W1:Y:S01]  /*0070*/  LDC R0, c[0x0][0x360] ;  /* 0x0000d800ff007b82 */ /* 0x000e620000000800 */
[----:B0-----:R-:W-:-:S09]  /*0080*/  UIADD3 UR4, UPT, UPT, UR4, -0x1, URZ ;  /* 0xffffffff04047890 */ /* 0x001fd2000fffe0ff */
[----:B------:R-:W0:Y:S01]  /*0090*/  I2F.F64 R4, UR4 ;  /* 0x0000000400047d12 */ /* 0x000e220008201c00 */
[----:B-1----:R-:W-:-:S07]  /*00a0*/  IMAD R0, R0, UR5, R11 ;  /* 0x0000000500007c24 */ /* 0x002fce000f8e020b */
[----:B0-----:R-:W0:Y:S02]  /*00b0*/  MUFU.RCP64H R3, R5 ;  /* 0x0000000500037308 */ /* 0x001e240000001800 */
[----:B0-----:R-:W-:-:S08]  /*00c0*/  DFMA R6, -R4, R2, 1 ;  /* 0x3ff000000406742b */ /* 0x001fd00000000102 */
[----:B------:R-:W-:Y:S02]  /*00d0*/  DFMA R8, R6, R6, R6 ;  /* 0x000000060608722b */ /* 0x000fe40000000006 */
[----:B------:R-:W0:Y:S06]  /*00e0*/  I2F.F64.U32 R6, R0 ;  /* 0x0000000000067312 */ /* 0x000e2c0000201800 */
[----:B------:R-:W-:-:S08]  /*00f0*/  DFMA R8, R2, R8, R2 ;  /* 0x000000080208722b */ /* 0x000fd00000000002 */
[----:B------:R-:W-:Y:S02]  /*0100*/  DFMA R2, -R4, R8, 1 ;  /* 0x3ff000000402742b */ /* 0x000fe40000000108 */
[----:B0-----:R-:W-:-:S06]  /*0110*/  DMUL R6, R6, 10 ;  /* 0x4024000006067828 */ /* 0x001fcc0000000000 */
[----:B------:R-:W-:-:S04]  /*0120*/  DFMA R2, R8, R2, R8 ;  /* 0x000000020802722b */ /* 0x000fc80000000008 */
[----:B------:R-:W-:-:S04]  /*0130*/  FSETP.GEU.AND P1, PT, |R7|, 6.5827683646048100446e-37, PT ;  /* 0x036000000700780b */ /* 0x000fc80003f2e200 */
[----:B------:R-:W-:-:S08]  /*0140*/  DMUL R8, R6, R2 ;  /* 0x0000000206087228 */ /* 0x000fd00000000000 */
[----:B------:R-:W-:-:S08]  /*0150*/  DFMA R10, -R4, R8, R6 ;  /* 0x00000008040a722b */ /* 0x000fd00000000106 */
[----:B------:R-:W-:-:S10]  /*0160*/  DFMA R2, R2, R10, R8 ;  /* 0x0000000a0202722b */ /* 0x000fd40000000008 */
[----:B------:R-:W-:-:S05]  /*0170*/  FFMA R8, RZ, R5, R3 ;  /* 0x00000005ff087223 */ /* 0x000fca0000000003 */
[----:B------:R-:W-:-:S13]  /*0180*/  FSETP.GT.AND P0, PT, |R8|, 1.469367938527859385e-39, PT ;  /* 0x001000000800780b */ /* 0x000fda0003f04200 */
[----:B--2---:R-:W-:Y:S05]  /*0190*/  @P0 BRA P1, `(.L_x_173) ;  /* 0x0000000000080947 */ /* 0x004fea0000800000 */
[----:B------:R-:W-:-:S07]  /*01a0*/  MOV R10, 0x1c0 ;  /* 0x000001c0000a7802 */ /* 0x000fce0000000f00 */
[----:B------:R-:W-:Y:S05]  /*01b0*/  CALL.REL.NOINC `($__internal_0_$__cuda_sm20_div_rn_f64_full) ;  /* 0x0000000000547944 */ /* 0x000fea0003c00000 */
.L_x_173:
[----:B------:R-:W-:Y:S05]  /*01c0*/  BSYNC.RECONVERGENT B0 ;  /* 0x0000000000007941 */ /* 0x000fea0003800200 */
.L_x_172:
[----:B------:R-:W0:Y:S01]  /*01d0*/  LDC R11, c[0x0][0x388] ;  /* 0x0000e200ff0b7b82 */ /* 0x000e220000000800 */
[----:B------:R-:W1:Y:S07]  /*01e0*/  LDCU.64 UR8, c[0x0][0x380] ;  /* 0x00007000ff0877ac */ /* 0x000e6e0008000a00 */
[----:B------:R-:W2:Y:S01]  /*01f0*/  LDC.64 R6, c[0x0][0x380] ;  /* 0x0000e000ff067b82 */ /* 0x000ea20000000a00 */
[----:B0-----:R-:W-:Y:S01]  /*0200*/  SHF.R.S32.HI R9, RZ, 0x1f, R11 ;  /* 0x0000001fff097819 */ /* 0x001fe2000001140b */
[----:B------:R-:W-:-:S04]  /*0210*/  IMAD.WIDE.U32 R4, R0, R11, RZ ;  /* 0x0000000b00047225 */ /* 0x000fc800078e00ff */
[----:B------:R-:W-:Y:S01]  /*0220*/  IMAD R9, R9, R0, RZ ;  /* 0x0000000009097224 */ /* 0x000fe200078e02ff */
[----:B-1----:R-:W-:Y:S01]  /*0230*/  LEA R8, P0, R4, UR8, 0x3 ;  /* 0x0000000804087c11 */ /* 0x002fe2000f8018ff */
[----:B------:R-:W-:Y:S02]  /*0240*/  IMAD R13, R11, UR4, RZ ;  /* 0x000000040b0d7c24 */ /* 0x000fe4000f8e02ff */
[----:B------:R-:W-:Y:S02]  /*0250*/  IMAD.IADD R5, R5, 0x1, R9 ;  /* 0x0000000105057824 */ /* 0x000fe400078e0209 */
[----:B--2---:R-:W-:-:S03]  /*0260*/  IMAD.WIDE.U32 R6, R0, 0x8, R6 ;  /* 0x0000000800067825 */ /* 0x004fc600078e0006 */
[----:B------:R-:W-:Y:S01]  /*0270*/  LEA.HI.X R9, R4, UR9, R5, 0x3, P0 ;  /* 0x0000000904097c11 */ /* 0x000fe200080f1c05 */
[C---:B------:R-:W-:Y:S02]  /*0280*/  DADD R4, R2.reuse, 10 ;  /* 0x4024000002047429 */ /* 0x040fe40000000000 */
[----:B------:R-:W-:Y:S01]  /*0290*/  DADD R2, R2, 20 ;  /* 0x4034000002027429 */ /* 0x000fe20000000000 */
[----:B------:R-:W-:-:S04]  /*02a0*/  IMAD.WIDE R12, R13, 0x8, R6 ;  /* 0x000000080d0c7825 */ /* 0x000fc800078e0206 */
[----:B------:R-:W-:Y:S01]  /*02b0*/  IMAD.WIDE R10, R11, 0x8, R8 ;  /* 0x000000080b0a7825 */ /* 0x000fe200078e0208 */
[----:B------:R-:W-:Y:S04]  /*02c0*/  STG.E.64 desc[UR6][R6.64], R4 ;  /* 0x0000000406007986 */ /* 0x000fe8000c101b06 */
[----:B------:R-:W-:Y:S04]  /*02d0*/  STG.E.64 desc[UR6][R8.64], R4 ;  /* 0x0000000408007986 */ /* 0x000fe8000c101b06 */
[----:B------:R-:W-:Y:S04]  /*02e0*/  STG.E.64 desc[UR6][R10.64+-0x8], R2 ;  /* 0xfffff8020a007986 */ /* 0x000fe8000c101b06 */
[----:B------:R-:W-:Y:S01]  /*02f0*/  STG.E.64 desc[UR6][R12.64], R2 ;  /* 0x000000020c007986 */ /* 0x000fe2000c101b06 */
[----:B------:R-:W-:Y:S05]  /*0300*/  EXIT ;  /* 0x000000000000794d */ /* 0x000fea0003800000 */
        .weak           $__internal_0_$__cuda_sm20_div_rn_f64_full
        .type           $__internal_0_$__cuda_sm20_div_rn_f64_full,@function
        .size           $__internal_0_$__cuda_sm20_div_rn_f64_full,(.L_x_181 - $__internal_0_$__cuda_sm20_div_rn_f64_full)
$__internal_0_$__cuda_sm20_div_rn_f64_full:
[C---:B------:R-:W-:Y:S01]  /*0310*/  FSETP.GEU.AND P0, PT, |R5|.reuse, 1.469367938527859385e-39, PT ;  /* 0x001000000500780b */ /* 0x040fe20003f0e200 */
[----:B------:R-:W-:Y:S01]  /*0320*/  IMAD.MOV.U32 R16, RZ, RZ, 0x1 ;  /* 0x00000001ff107424 */ /* 0x000fe200078e00ff */
[----:B------:R-:W-:Y:S01]  /*0330*/  LOP3.LUT R2, R5, 0x800fffff, RZ, 0xc0, !PT ;  /* 0x800fffff05027812 */ /* 0x000fe200078ec0ff */
[----:B------:R-:W-:Y:S01]  /*0340*/  BSSY.RECONVERGENT B1, `(.L_x_174) ;  /* 0x0000055000017945 */ /* 0x000fe20003800200 */
[C---:B------:R-:W-:Y:S02]  /*0350*/  FSETP.GEU.AND P2, PT, |R7|.reuse, 1.469367938527859385e-39, PT ;  /* 0x001000000700780b */ /* 0x040fe40003f4e200 */
[----:B------:R-:W-:Y:S01]  /*0360*/  LOP3.LUT R3, R2, 0x3ff00000, RZ, 0xfc, !PT ;  /* 0x3ff0000002037812 */ /* 0x000fe200078efcff */
[----:B------:R-:W-:Y:S01]  /*0370*/  IMAD.MOV.U32 R2, RZ, RZ, R4 ;  /* 0x000000ffff027224 */ /* 0x000fe200078e0004 */
[----:B------:R-:W-:Y:S02]  /*0380*/  LOP3.LUT R11, R7, 0x7ff00000, RZ, 0xc0, !PT ;  /* 0x7ff00000070b7812 */ /* 0x000fe400078ec0ff */
[----:B------:R-:W-:-:S03]  /*0390*/  LOP3.LUT R14, R5, 0x7ff00000, RZ, 0xc0, !PT ;  /* 0x7ff00000050e7812 */ /* 0x000fc600078ec0ff */
[----:B------:R-:W-:Y:S01]  /*03a0*/  @!P0 DMUL R2, R4, 8.98846567431157953865e+307 ;  /* 0x7fe0000004028828 */ /* 0x000fe20000000000 */
[----:B------:R-:W-:-:S03]  /*03b0*/  ISETP.GE.U32.AND P1, PT, R11, R14, PT ;  /* 0x0000000e0b00720c */ /* 0x000fc60003f26070 */
[----:B------:R-:W-:Y:S01]  /*03c0*/  @!P2 LOP3.LUT R12, R5, 0x7ff00000, RZ, 0xc0, !PT ;  /* 0x7ff00000050ca812 */ /* 0x000fe200078ec0ff */
[----:B------:R-:W-:Y:S01]  /*03d0*/  @!P2 IMAD.MOV.U32 R18, RZ, RZ, RZ ;  /* 0x000000ffff12a224 */ /* 0x000fe200078e00ff */
[----:B------:R-:W0:Y:S02]  /*03e0*/  MUFU.RCP64H R17, R3 ;  /* 0x0000000300117308 */ /* 0x000e240000001800 */
[----:B------:R-:W-:Y:S01]  /*03f0*/  @!P2 ISETP.GE.U32.AND P3, PT, R11, R12, PT ;  /* 0x0000000c0b00a20c */ /* 0x000fe20003f66070 */
[----:B------:R-:W-:-:S05]  /*0400*/  IMAD.MOV.U32 R12, RZ, RZ, 0x1ca00000 ;  /* 0x1ca00000ff0c7424 */ /* 0x000fca00078e00ff */
[----:B------:R-:W-:-:S04]  /*0410*/  @!P2 SEL R13, R12, 0x63400000, !P3 ;  /* 0x634000000c0da807 */ /* 0x000fc80005800000 */
[----:B------:R-:W-:-:S04]  /*0420*/  @!P2 LOP3.LUT R13, R13, 0x80000000, R7, 0xf8, !PT ;  /* 0x800000000d0da812 */ /* 0x000fc800078ef807 */
[----:B------:R-:W-:Y:S01]  /*0430*/  @!P2 LOP3.LUT R19, R13, 0x100000, RZ, 0xfc, !PT ;  /* 0x001000000d13a812 */ /* 0x000fe200078efcff */
[----:B0-----:R-:W-:-:S08]  /*0440*/  DFMA R8, R16, -R2, 1 ;  /* 0x3ff000001008742b */ /* 0x001fd00000000802 */
[----:B------:R-:W-:-:S08]  /*0450*/  DFMA R8, R8, R8, R8 ;  /* 0x000000080808722b */ /* 0x000fd00000000008 */
[----:B------:R-:W-:Y:S01]  /*0460*/  DFMA R16, R16, R8, R16 ;  /* 0x000000081010722b */ /* 0x000fe20000000010 */
[----:B------:R-:W-:Y:S01]  /*0470*/  SEL R9, R12, 0x63400000, !P1 ;  /* 0x634000000c097807 */ /* 0x000fe20004800000 */
[----:B------:R-:W-:-:S03]  /*0480*/  IMAD.MOV.U32 R8, RZ, RZ, R6 ;  /* 0x000000ffff087224 */ /* 0x000fc600078e0006 */
[----:B------:R-:W-:-:S03]  /*0490*/  LOP3.LUT R9, R9, 0x800fffff, R7, 0xf8, !PT ;  /* 0x800fffff09097812 */ /* 0x000fc600078ef807 */
[----:B------:R-:W-:-:S03]  /*04a0*/  DFMA R20, R16, -R2, 1 ;  /* 0x3ff000001014742b */ /* 0x000fc60000000802 */
[----:B------:R-:W-:-:S05]  /*04b0*/  @!P2 DFMA R8, R8, 2, -R18 ;  /* 0x400000000808a82b */ /* 0x000fca0000000812 */
[----:B------:R-:W-:Y:S01]  /*04c0*/  DFMA R16, R16, R20, R16 ;  /* 0x000000141010722b */ /* 0x000fe20000000010 */
[----:B------:R-:W-:Y:S02]  /*04d0*/  IMAD.MOV.U32 R21, RZ, RZ, R11 ;  /* 0x000000ffff157224 */ /* 0x000fe400078e000b */
[----:B------:R-:W-:Y:S01]  /*04e0*/  IMAD.MOV.U32 R20, RZ, RZ, R14 ;  /* 0x000000ffff147224 */ /* 0x000fe200078e000e */
[----:B------:R-:W-:Y:S02]  /*04f0*/  @!P0 LOP3.LUT R20, R3, 0x7ff00000, RZ, 0xc0, !PT ;  /* 0x7ff0000003148812 */ /* 0x000fe400078ec0ff */
[----:B------:R-:W-:Y:S02]  /*0500*/  @!P2 LOP3.LUT R21, R9, 0x7ff00000, RZ, 0xc0, !PT ;  /* 0x7ff000000915a812 */ /* 0x000fe400078ec0ff */
[----:B------:R-:W-:Y:S01]  /*0510*/  DMUL R18, R16, R8 ;  /* 0x0000000810127228 */ /* 0x000fe20000000000 */
[----:B------:R-:W-:Y:S02]  /*0520*/  VIADD R22, R20, 0xffffffff ;  /* 0xffffffff14167836 */ /* 0x000fe40000000000 */
[----:B------:R-:W-:-:S05]  /*0530*/  VIADD R13, R21, 0xffffffff ;  /* 0xffffffff150d7836 */ /* 0x000fca0000000000 */
[----:B------:R-:W-:Y:S01]  /*0540*/  DFMA R14, R18, -R2, R8 ;  /* 0x80000002120e722b */ /* 0x000fe20000000008 */
[----:B------:R-:W-:-:S04]  /*0550*/  ISETP.GT.U32.AND P0, PT, R13, 0x7feffffe, PT ;  /* 0x7feffffe0d00780c */ /* 0x000fc80003f04070 */
[----:B------:R-:W-:-:S03]  /*0560*/  ISETP.GT.U32.OR P0, PT, R22, 0x7feffffe, P0 ;  /* 0x7feffffe1600780c */ /* 0x000fc60000704470 */
[----:B------:R-:W-:-:S10]  /*0570*/  DFMA R14, R16, R14, R18 ;  /* 0x0000000e100e722b */ /* 0x000fd40000000012 */
[----:B------:R-:W-:Y:S05]  /*0580*/  @P0 BRA `(.L_x_175) ;  /* 0x00000000006c0947 */ /* 0x000fea0003800000 */
[----:B------:R-:W-:-:S04]  /*0590*/  LOP3.LUT R16, R5, 0x7ff00000, RZ, 0xc0, !PT ;  /* 0x7ff0000005107812 */ /* 0x000fc800078ec0ff */
[CC--:B------:R-:W-:Y:S02]  /*05a0*/  VIADDMNMX R6, R11.reuse, -R16.reuse, 0xb9600000, !PT ;  /* 0xb96000000b067446 */ /* 0x0c0fe40007800910 */
[----:B------:R-:W-:Y:S02]  /*05b0*/  ISETP.GE.U32.AND P0, PT, R11, R16, PT ;  /* 0x000000100b00720c */ /* 0x000fe40003f06070 */
[----:B------:R-:W-:Y:S02]  /*05c0*/  VIMNMX R6, PT, PT, R6, 0x46a00000, PT ;  /* 0x46a0000006067848 */ /* 0x000fe40003fe0100 */
[----:B------:R-:W-:-:S05]  /*05d0*/  SEL R11, R12, 0x63400000, !P0 ;  /* 0x634000000c0b7807 */ /* 0x000fca0004000000 */
[----:B------:R-:W-:Y:S02]  /*05e0*/  IMAD.IADD R11, R6, 0x1, -R11 ;  /* 0x00000001060b7824 */ /* 0x000fe400078e0a0b */
[----:B------:R-:W-:Y:S02]  /*05f0*/  IMAD.MOV.U32 R6, RZ, RZ, RZ ;  /* 0x000000ffff067224 */ /* 0x000fe400078e00ff */
[----:B------:R-:W-:-:S06]  /*0600*/  VIADD R7, R11, 0x7fe00000 ;  /* 0x7fe000000b077836 */ /* 0x000fcc0000000000 */
[----:B------:R-:W-:-:S10]  /*0610*/  DMUL R12, R14, R6 ;  /* 0x000000060e0c7228 */ /* 0x000fd40000000000 */
[----:B------:R-:W-:-:S13]  /*0620*/  FSETP.GTU.AND P0, PT, |R13|, 1.469367938527859385e-39, PT ;  /* 0x001000000d00780b */ /* 0x000fda0003f0c200 */
[----:B------:R-:W-:Y:S05]  /*0630*/  @P0 BRA `(.L_x_176) ;  /* 0x0000000000940947 */ /* 0x000fea0003800000 */
[----:B------:R-:W-:Y:S01]  /*0640*/  DFMA R2, R14, -R2, R8 ;  /* 0x800000020e02722b */ /* 0x000fe20000000008 */
[----:B------:R-:W-:-:S09]  /*0650*/  IMAD.MOV.U32 R6, RZ, RZ, RZ ;  /* 0x000000ffff067224 */ /* 0x000fd200078e00ff */
[C---:B------:R-:W-:Y:S02]  /*0660*/  FSETP.NEU.AND P0, PT, R3.reuse, RZ, PT ;  /* 0x000000ff0300720b */ /* 0x040fe40003f0d000 */
[----:B------:R-:W-:-:S04]  /*0670*/  LOP3.LUT R5, R3, 0x80000000, R5, 0x48, !PT ;  /* 0x8000000003057812 */ /* 0x000fc800078e4805 */
[----:B------:R-:W-:-:S07]  /*0680*/  LOP3.LUT R7, R5, R7, RZ, 0xfc, !PT ;  /* 0x0000000705077212 */ /* 0x000fce00078efcff */
[----:B------:R-:W-:Y:S05]  /*0690*/  @!P0 BRA `(.L_x_176) ;  /* 0x00000000007c8947 */ /* 0x000fea0003800000 */
[----:B------:R-:W-:Y:S01]  /*06a0*/  IMAD.MOV R3, RZ, RZ, -R11 ;  /* 0x000000ffff037224 */ /* 0x000fe200078e0a0b */
[----:B------:R-:W-:Y:S01]  /*06b0*/  DMUL.RP R6, R14, R6 ;  /* 0x000000060e067228 */ /* 0x000fe20000008000 */
[----:B------:R-:W-:Y:S01]  /*06c0*/  IMAD.MOV.U32 R2, RZ, RZ, RZ ;  /* 0x000000ffff027224 */ /* 0x000fe200078e00ff */
[----:B------:R-:W-:-:S05]  /*06d0*/  IADD3 R11, PT, PT, -R11, -0x43300000, RZ ;  /* 0xbcd000000b0b7810 */ /* 0x000fca0007ffe1ff */
[----:B------:R-:W-:-:S03]  /*06e0*/  DFMA R2, R12, -R2, R14 ;  /* 0x800000020c02722b */ /* 0x000fc6000000000e */
[----:B------:R-:W-:-:S07]  /*06f0*/  LOP3.LUT R5, R7, R5, RZ, 0x3c, !PT ;  /* 0x0000000507057212 */ /* 0x000fce00078e3cff */
[----:B------:R-:W-:-:S04]  /*0700*/  FSETP.NEU.AND P0, PT, |R3|, R11, PT ;  /* 0x0000000b0300720b */ /* 0x000fc80003f0d200 */
[----:B------:R-:W-:Y:S02]  /*0710*/  FSEL R12, R6, R12, !P0 ;  /* 0x0000000c060c7208 */ /* 0x000fe40004000000 */
[----:B------:R-:W-:Y:S01]  /*0720*/  FSEL R13, R5, R13, !P0 ;  /* 0x0000000d050d7208 */ /* 0x000fe20004000000 */
[----:B------:R-:W-:Y:S06]  /*0730*/  BRA `(.L_x_176) ;  /* 0x0000000000547947 */ /* 0x000fec0003800000 */
.L_x_175:
[----:B------:R-:W-:-:S14]  /*0740*/  DSETP.NAN.AND P0, PT, R6, R6, PT ;  /* 0x000000060600722a */ /* 0x000fdc0003f08000 */
[----:B------:R-:W-:Y:S05]  /*0750*/  @P0 BRA `(.L_x_177) ;  /* 0x0000000000440947 */ /* 0x000fea0003800000 */
[----:B------:R-:W-:-:S14]  /*0760*/  DSETP.NAN.AND P0, PT, R4, R4, PT ;  /* 0x000000040400722a */ /* 0x000fdc0003f08000 */
[----:B------:R-:W-:Y:S05]  /*0770*/  @P0 BRA `(.L_x_178) ;  /* 0x0000000000300947 */ /* 0x000fea0003800000 */
[----:B------:R-:W-:Y:S01]  /*0780*/  ISETP.NE.AND P0, PT, R21, R20, PT ;  /* 0x000000141500720c */ /* 0x000fe20003f05270 */
[----:B------:R-:W-:Y:S02]  /*0790*/  IMAD.MOV.U32 R12, RZ, RZ, 0x0 ;  /* 0x00000000ff0c7424 */ /* 0x000fe400078e00ff */
[----:B------:R-:W-:-:S10]  /*07a0*/  IMAD.MOV.U32 R13, RZ, RZ, -0x80000 ;  /* 0xfff80000ff0d7424 */ /* 0x000fd400078e00ff */
[----:B------:R-:W-:Y:S05]  /*07b0*/  @!P0 BRA `(.L_x_176) ;  /* 0x0000000000348947 */ /* 0x000fea0003800000 */
[----:B------:R-:W-:Y:S02]  /*07c0*/  ISETP.NE.AND P0, PT, R21, 0x7ff00000, PT ;  /* 0x7ff000001500780c */ /* 0x000fe40003f05270 */
[----:B------:R-:W-:Y:S02]  /*07d0*/  LOP3.LUT R13, R7, 0x80000000, R5, 0x48, !PT ;  /* 0x80000000070d7812 */ /* 0x000fe400078e4805 */
[----:B------:R-:W-:-:S13]  /*07e0*/  ISETP.EQ.OR P0, PT, R20, RZ, !P0 ;  /* 0x000000ff1400720c */ /* 0x000fda0004702670 */
[----:B------:R-:W-:Y:S01]  /*07f0*/  @P0 LOP3.LUT R2, R13, 0x7ff00000, RZ, 0xfc, !PT ;  /* 0x7ff000000d020812 */ /* 0x000fe200078efcff */
[----:B------:R-:W-:Y:S02]  /*0800*/  @!P0 IMAD.MOV.U32 R12, RZ, RZ, RZ ;  /* 0x000000ffff0c8224 */ /* 0x000fe400078e00ff */
[----:B------:R-:W-:Y:S02]  /*0810*/  @P0 IMAD.MOV.U32 R12, RZ, RZ, RZ ;  /* 0x000000ffff0c0224 */ /* 0x000fe400078e00ff */
[----:B------:R-:W-:Y:S01]  /*0820*/  @P0 IMAD.MOV.U32 R13, RZ, RZ, R2 ;  /* 0x000000ffff0d0224 */ /* 0x000fe200078e0002 */
[----:B------:R-:W-:Y:S06]  /*0830*/  BRA `(.L_x_176) ;  /* 0x0000000000147947 */ /* 0x000fec0003800000 */
.L_x_178:
[----:B------:R-:W-:Y:S01]  /*0840*/  LOP3.LUT R13, R5, 0x80000, RZ, 0xfc, !PT ;  /* 0x00080000050d7812 */ /* 0x000fe200078efcff */
[----:B------:R-:W-:Y:S01]  /*0850*/  IMAD.MOV.U32 R12, RZ, RZ, R4 ;  /* 0x000000ffff0c7224 */ /* 0x000fe200078e0004 */
[----:B------:R-:W-:Y:S06]  /*0860*/  BRA `(.L_x_176) ;  /* 0x0000000000087947 */ /* 0x000fec0003800000 */
.L_x_177:
[----:B------:R-:W-:Y:S01]  /*0870*/  LOP3.LUT R13, R7, 0x80000, RZ, 0xfc, !PT ;  /* 0x00080000070d7812 */ /* 0x000fe200078efcff */
[----:B------:R-:W-:-:S07]  /*0880*/  IMAD.MOV.U32 R12, RZ, RZ, R6 ;  /* 0x000000ffff0c7224 */ /* 0x000fce00078e0006 */
.L_x_176:
[----:B------:R-:W-:Y:S05]  /*0890*/  BSYNC.RECONVERGENT B1 ;  /* 0x0000000000017941 */ /* 0x000fea0003800200 */
.L_x_174:
[----:B------:R-:W-:Y:S02]  /*08a0*/  IMAD.MOV.U32 R11, RZ, RZ, 0x0 ;  /* 0x00000000ff0b7424 */ /* 0x000fe400078e00ff */
[----:B------:R-:W-:Y:S02]  /*08b0*/  IMAD.MOV.U32 R2, RZ, RZ, R12 ;  /* 0x000000ffff027224 */ /* 0x000fe400078e000c */
[----:B------:R-:W-:Y:S01]  /*08c0*/  IMAD.MOV.U32 R3, RZ, RZ, R13 ;  /* 0x000000ffff037224 */ /* 0x000fe200078e000d */
[----:B------:R-:W-:Y:S06]  /*08d0*/  RET.REL.NODEC R10 `(_Z7restorePdi) ;  /* 0xfffffff40ac87950 */ /* 0x000fec0003c3ffff */
.L_x_179:
        /* <DEDUP_REMOVED lines=10> */
.L_x_181:


//--------------------- .text._Z4stepPdS_m        --------------------------
	.section	.text._Z4stepPdS_m,"ax",@progbits
	.align	128
        .global         _Z4stepPdS_m
        .type           _Z4stepPdS_m,@function
        .size           _Z4stepPdS_m,(.L_x_188 - _Z4stepPdS_m)
        .other          _Z4stepPdS_m,@"STO_CUDA_ENTRY STV_DEFAULT"
_Z4stepPdS_m:
.text._Z4stepPdS_m:
[----:B------:R-:W-:Y:S01]  /*0000*/  LDC R1, c[0x0][0x37c] ;  /* 0x0000df00ff017b82 */ /* 0x000fe20000000800 */
[----:B------:R-:W0:Y:S07]  /*0010*/  S2R R7, SR_TID.Y ;  /* 0x0000000000077919 */ /* 0x000e2e0000002200 */
[----:B------:R-:W1:Y:S01]  /*0020*/  LDC R11, c[0x0][0x360] ;  /* 0x0000d800ff0b7b82 */ /* 0x000e620000000800 */
[----:B------:R-:W1:Y:S07]  /*0030*/  S2R R0, SR_TID.X ;  /* 0x0000000000007919 */ /* 0x000e6e0000002100 */
[----:B------:R-:W0:Y:S08]  /*0040*/  S2UR UR5, SR_CTAID.Y ;  /* 0x00000000000579c3 */ /* 0x000e300000002600 */
[----:B------:R-:W0:Y:S08]  /*0050*/  LDC R6, c[0x0][0x364] ;  /* 0x0000d900ff067b82 */ /* 0x000e300000000800 */
[----:B------:R-:W1:Y:S08]  /*0060*/  S2UR UR4, SR_CTAID.X ;  /* 0x00000000000479c3 */ /* 0x000e700000002500 */
[----:B------:R-:W2:Y:S01]  /*0070*/  LDC.64 R4, c[0x0][0x390] ;  /* 0x0000e400ff047b82 */ /* 0x000ea20000000a00 */
[----:B0-----:R-:W-:-:S05]  /*0080*/  IMAD R6, R6, UR5, R7 ;  /* 0x0000000506067c24 */ /* 0x001fca000f8e0207 */
[----:B------:R-:W-:Y:S01]  /*0090*/  ISETP.NE.AND P2, PT, R6, RZ, PT ;  /* 0x000000ff0600720c */ /* 0x000fe20003f45270 */
[----:B-1----:R-:W-:-:S05]  /*00a0*/  IMAD R11, R11, UR4, R0 ;  /* 0x000000040b0b7c24 */ /* 0x002fca000f8e0200 */
[----:B------:R-:W-:Y:S02]  /*00b0*/  ISETP.EQ.OR P2, PT, R11, RZ, !P2 ;  /* 0x000000ff0b00720c */ /* 0x000fe40005742670 */
[----:B--2---:R-:W-:-:S04]  /*00c0*/  IADD3 R0, P0, PT, R4, -0x1, RZ ;  /* 0xffffffff04007810 */ /* 0x004fc80007f1e0ff */
[C---:B------:R-:W-:Y:S02]  /*00d0*/  ISETP.EQ.U32.AND P1, PT, R0.reuse, R11, PT ;  /* 0x0000000b0000720c */ /* 0x040fe40003f22070 */
[----:B------:R-:W-:Y:S02]  /*00e0*/  IADD3.X R2, PT, PT, R5, -0x1, RZ, P0, !PT ;  /* 0xffffffff05027810 */ /* 0x000fe400007fe4ff */
[----:B------:R-:W-:Y:S02]  /*00f0*/  ISETP.EQ.U32.AND P0, PT, R0, R6, PT ;  /* 0x000000060000720c */ /* 0x000fe40003f02070 */
[----:B------:R-:W-:-:S04]  /*0100*/  ISETP.EQ.OR.EX P1, PT, R2, RZ, P2, P1 ;  /* 0x000000ff0200720c */ /* 0x000fc80001722710 */
[----:B------:R-:W-:-:S13]  /*0110*/  ISETP.EQ.OR.EX P0, PT, R2, RZ, P1, P0 ;  /* 0x000000ff0200720c */ /* 0x000fda0000f02700 */
[----:B------:R-:W-:Y:S05]  /*0120*/  @P0 EXIT ;  /* 0x000000000000094d */ /* 0x000fea0003800000 */
[-C--:B------:R-:W-:Y:S01]  /*0130*/  IADD3 R8, P0, PT, RZ, -R4.reuse, RZ ;  /* 0x80000004ff087210 */ /* 0x080fe20007f1e0ff */
[----:B------:R-:W0:Y:S01]  /*0140*/  LDCU.128 UR8, c[0x0][0x380] ;  /* 0x00007000ff0877ac */ /* 0x000e220008000c00 */
[----:B------:R-:W-:Y:S02]  /*0150*/  IMAD.MOV.U32 R7, RZ, RZ, RZ ;  /* 0x000000ffff077224 */ /* 0x000fe400078e00ff */
[C---:B------:R-:W-:Y:S01]  /*0160*/  IMAD R13, R11.reuse, R5, RZ ;  /* 0x000000050b0d7224 */ /* 0x040fe200078e02ff */
[----:B------:R-:W1:Y:S01]  /*0170*/  LDCU.64 UR4, c[0x0][0x358] ;  /* 0x00006b00ff0477ac */ /* 0x000e620008000a00 */
[----:B------:R-:W-:Y:S02]  /*0180*/  IMAD.X R9, RZ, RZ, ~R5, P0 ;  /* 0x000000ffff097224 */ /* 0x000fe400000e0e05 */
[----:B------:R-:W-:-:S04]  /*0190*/  IMAD.WIDE.U32 R2, R11, R4, R6 ;  /* 0x000000040b027225 */ /* 0x000fc800078e0006 */
[----:B------:R-:W-:-:S04]  /*01a0*/  IMAD.WIDE.U32 R8, R11, R4, R8 ;  /* 0x000000040b087225 */ /* 0x000fc800078e0008 */
[----:B------:R-:W-:Y:S01]  /*01b0*/  IMAD.IADD R3, R3, 0x1, R13 ;  /* 0x0000000103037824 */ /* 0x000fe200078e020d */
[----:B------:R-:W-:Y:S01]  /*01c0*/  IADD3 R6, P1, PT, R6, R8, RZ ;  /* 0x0000000806067210 */ /* 0x000fe20007f3e0ff */
[----:B------:R-:W-:-:S03]  /*01d0*/  IMAD.SHL.U32 R0, R2, 0x8, RZ ;  /* 0x0000000802007824 */ /* 0x000fc600078e00ff */
[----:B------:R-:W-:Y:S01]  /*01e0*/  SHF.L.U64.HI R2, R2, 0x3, R3 ;  /* 0x0000000302027819 */ /* 0x000fe20000010203 */
[----:B------:R-:W-:Y:S01]  /*01f0*/  IMAD.X R9, R13, 0x1, R9, P1 ;  /* 0x000000010d097824 */ /* 0x000fe200008e0609 */
[----:B0-----:R-:W-:Y:S02]  /*0200*/  LEA R8, P1, R6, UR8, 0x3 ;  /* 0x0000000806087c11 */ /* 0x001fe4000f8218ff */
[----:B------:R-:W-:Y:S02]  /*0210*/  IADD3 R12, P0, PT, R0, UR8, RZ ;  /* 0x00000008000c7c10 */ /* 0x000fe4000ff1e0ff */
[----:B------:R-:W-:Y:S02]  /*0220*/  LEA.HI.X R9, R6, UR9, R9, 0x3, P1 ;  /* 0x0000000906097c11 */ /* 0x000fe400088f1c09 */
[----:B------:R-:W-:Y:S02]  /*0230*/  IADD3.X R13, PT, PT, R2, UR9, RZ, P0, !PT ;  /* 0x00000009020d7c10 */ /* 0x000fe400087fe4ff */
[----:B------:R-:W-:-:S02]  /*0240*/  LEA R14, P0, R4, R12, 0x3 ;  /* 0x0000000c040e7211 */ /* 0x000fc400078018ff */
[----:B-1----:R-:W2:Y:S04]  /*0250*/  LDG.E.64 R8, desc[UR4][R8.64] ;  /* 0x0000000408087981 */ /* 0x002ea8000c1e1b00 */
[----:B------:R-:W2:Y:S01]  /*0260*/  LDG.E.64 R6, desc[UR4][R12.64+-0x8] ;  /* 0xfffff8040c067981 */ /* 0x000ea2000c1e1b00 */
[----:B------:R-:W-:-:S03]  /*0270*/  LEA.HI.X R15, R4, R13, R5, 0x3, P0 ;  /* 0x0000000d040f7211 */ /* 0x000fc600000f1c05 */
[----:B------:R-:W3:Y:S04]  /*0280*/  LDG.E.64 R10, desc[UR4][R12.64+0x8] ;  /* 0x000008040c0a7981 */ /* 0x000ee8000c1e1b00 */
[----:B------:R-:W4:Y:S01]  /*0290*/  LDG.E.64 R4, desc[UR4][R14.64] ;  /* 0x000000040e047981 */ /* 0x000f22000c1e1b00 */
[----:B--2---:R-:W-:-:S08]  /*02a0*/  DADD R6, R6, R8 ;  /* 0x0000000006067229 */ /* 0x004fd00000000008 */
[----:B----4-:R-:W-:Y:S01]  /*02b0*/  DADD R4, R6, R4 ;  /* 0x0000000006047229 */ /* 0x010fe20000000004 */
[----:B------:R-:W-:-:S07]  /*02c0*/  IADD3 R6, P0, PT, R0, UR10, RZ ;  /* 0x0000000a00067c10 */ /* 0x000fce000ff1e0ff */
[----:B---3--:R-:W-:Y:S01]  /*02d0*/  DADD R4, R4, R10 ;  /* 0x0000000004047229 */ /* 0x008fe2000000000a */
[----:B------:R-:W-:-:S07]  /*02e0*/  IADD3.X R7, PT, PT, R2, UR11, RZ, P0, !PT ;  /* 0x0000000b02077c10 */ /* 0x000fce00087fe4ff */
[----:B------:R-:W-:-:S07]  /*02f0*/  DMUL R4, R4, 0.25 ;  /* 0x3fd0000004047828 */ /* 0x000fce0000000000 */
[----:B------:R-:W-:Y:S01]  /*0300*/  STG.E.64 desc[UR4][R6.64], R4 ;  /* 0x0000000406007986 */ /* 0x000fe2000c101b04 */
[----:B------:R-:W-:Y:S05]  /*0310*/  EXIT ;  /* 0x000000000000794d */ /* 0x000fea0003800000 */
.L_x_180:
        /* <DEDUP_REMOVED lines=14> */
.L_x_188:


//--------------------- .nv.shared._ZN3cub18CUB_300001_SM_10006detail6reduce28DeviceReduceSingleTileKernelINS2_10policy_hubIdyN4cuda3__47maximumIvEEE10Policy1000EPdSB_iS8_ddNS5_3std3__410__identityEEEvT0_T1_T2_T3_T4_T6_ --------------------------
	.section	.nv.shared._ZN3cub18CUB_300001_SM_10006detail6reduce28DeviceReduceSingleTileKernelINS2_10policy_hubIdyN4cuda3__47maximumIvEEE10Policy1000EPdSB_iS8_ddNS5_3std3__410__identityEEEvT0_T1_T2_T3_T4_T6_,"aw",@nobits
	.sectionflags	@""
	.align	8
.nv.shared._ZN3cub18CUB_300001_SM_10006detail6reduce28DeviceReduceSingleTileKernelINS2_10policy_hubIdyN4cuda3__47maximumIvEEE10Policy1000EPdSB_iS8_ddNS5_3std3__410__identityEEEvT0_T1_T2_T3_T4_T6_:
	.zero		1104


//--------------------- .nv.shared.reserved.0     --------------------------
	.section	.nv.shared.reserved.0,"aw",@nobits
	.weak		__nv_reservedSMEM_offset_0_alias
	.size		__nv_reservedSMEM_offset_0_alias, 0, 64
	.other		__nv_reservedSMEM_offset_0_alias,@"STO_CUDA_RESERVED_SHARED STV_DEFAULT"
__nv_reservedSMEM_offset_0_alias:
	.zero		0
	.zero		64


//--------------------- .nv.global                --------------------------
	.section	.nv.global,"aw",@nobits
.nv.global:
	.type		_ZN34_INTERNAL_ac3ecc12_4_k_cu_1126c9016thrust24THRUST_300001_SM_1000_NS12placeholders2_5E,@object
	.size		_ZN34_INTERNAL_ac3ecc12_4_k_cu_1126c9016thrust24THRUST_300001_SM_1000_NS12placeholders2_5E,(_ZN34_INTERNAL_ac3ecc12_4_k_cu_1126c9014cuda3std3__45__cpo6cbeginE - _ZN34_INTERNAL_ac3ecc12_4_k_cu_1126c9016thrust24THRUST_300001_SM_1000_NS12placeholders2_5E)
_ZN34_INTERNAL_ac3ecc12_4_k_cu_1126c9016thrust24THRUST_300001_SM_1000_NS12placeholders2_5E:
	.zero		1
	.type		_ZN34_INTERNAL_ac3ecc12_4_k_cu_1126c9014cuda3std3__45__cpo6cbeginE,@object
	.size		_ZN34_INTERNAL_ac3ecc12_4_k_cu_1126c9014cuda3std3__45__cpo6cbeginE,(_ZN34_INTERNAL_ac3ecc12_4_k_cu_1126c9014cuda3std6ranges3__45__cpo6cbeginE - _ZN34_INTERNAL_ac3ecc12_4_k_cu_1126c9014cuda3std3__45__cpo6cbeginE)
_ZN34_INTERNAL_ac3ecc12_4_k_cu_1126c9014cuda3std3__45__cpo6cbeginE:
	.zero		1
	.type		_ZN34_INTERNAL_ac3ecc12_4_k_cu_1126c9014cuda3std6ranges3__45__cpo6cbeginE,@object
	.size		_ZN34_INTERNAL_ac3ecc12_4_k_cu_1126c9014cuda3std6ranges3__45__cpo6cbeginE,(_ZN34_INTERNAL_ac3ecc12_4_k_cu_1126c9014cuda3std3__48in_placeE - _ZN34_INTERNAL_ac3ecc12_4_k_cu_1126c9014cuda3std6ranges3__45__cpo6cbeginE)
_ZN34_INTERNAL_ac3ecc12_4_k_cu_1126c9014cuda3std6ranges3__45__cpo6cbeginE:
	.zero		1
	.type		_ZN34_INTERNAL_ac3ecc12_4_k_cu_1126c9014cuda3std3__48in_placeE,@object
	.size		_ZN34_INTERNAL_ac3ecc12_4_k_cu_1126c9014cuda3std3__48in_placeE,(_ZN34_INTERNAL_ac3ecc12_4_k_cu_1126c9014cuda3std6ranges3__45__cpo4sizeE - _ZN34_INTERNAL_ac3ecc12_4_k_cu_1126c9014cuda3std3__48in_placeE)
_ZN34_INTERNAL_ac3ecc12_4_k_cu_1126c9014cuda3std3__48in_placeE:
	.zero		1
	.type		_ZN34_INTERNAL_ac3ecc12_4_k_cu_1126c9014cuda3std6ranges3__45__cpo4sizeE,@object
	.size		_ZN34_INTERNAL_ac3ecc12_4_k_cu_1126c9014cuda3std6ranges3__45__cpo4sizeE,(_ZN34_INTERNAL_ac3ecc12_4_k_cu_1126c9016thrust24THRUST_300001_SM_1000_NS12placeholders2_9E - _ZN34_INTERNAL_ac3ecc12_4_k_cu_1126c9014cuda3std6ranges3__45__cpo4sizeE)
_ZN34_INTERNAL_ac3ecc12_4_k_cu_1126c9014cuda3std6ranges3__45__cpo4sizeE:
	.zero		1
	.type		_ZN34_INTERNAL_ac3ecc12_4_k_cu_1126c9016thrust24THRUST_300001_SM_1000_NS12placeholders2_9E,@object
	.size		_ZN34_INTERNAL_ac3ecc12_4_k_cu_1126c9016thrust24THRUST_300001_SM_1000_NS12placeholders2_9E,(_ZN34_INTERNAL_ac3ecc12_4_k_cu_1126c9014cuda3std3__45__cpo7crbeginE - _ZN34_INTERNAL_ac3ecc12_4_k_cu_1126c9016thrust24THRUST_300001_SM_1000_NS12placeholders2_9E)
_ZN34_INTERNAL_ac3ecc12_4_k_cu_1126c9016thrust24THRUST_300001_SM_1000_NS12placeholders2_9E:
	.zero		1
	.type		_ZN34_INTERNAL_ac3ecc12_4_k_cu_1126c9014cuda3std3__45__cpo7crbeginE,@object
	.size		_ZN34_INTERNAL_ac3ecc12_4_k_cu_1126c9014cuda3std3__45__cpo7crbeginE,(_ZN34_INTERNAL_ac3ecc12_4_k_cu_1126c9014cuda3std6ranges3__45__cpo4nextE - _ZN34_INTERNAL_ac3ecc12_4_k_cu_1126c9014cuda3std3__45__cpo7crbeginE)
_ZN34_INTERNAL_ac3ecc12_4_k_cu_1126c9014cuda3std3__45__cpo7crbeginE:
	.zero		1
	.type		_ZN34_INTERNAL_ac3ecc12_4_k_cu_1126c9014cuda3std6ranges3__45__cpo4nextE,@object
	.size		_ZN34_INTERNAL_ac3ecc12_4_k_cu_1126c9014cuda3std6ranges3__45__cpo4nextE,(_ZN34_INTERNAL_ac3ecc12_4_k_cu_1126c9014cuda3std6ranges3__45__cpo4swapE - _ZN34_INTERNAL_ac3ecc12_4_k_cu_1126c9014cuda3std6ranges3__45__cpo4nextE)
_ZN34_INTERNAL_ac3ecc12_4_k_cu_1126c9014cuda3std6ranges3__45__cpo4nextE:
	.zero		1
	.type		_ZN34_INTERNAL_ac3ecc12_4_k_cu_1126c9014cuda3std6ranges3__45__cpo4swapE,@object
	.size		_ZN34_INTERNAL_ac3ecc12_4_k_cu_1126c9014cuda3std6ranges3__45__cpo4swapE,(_ZN34_INTERNAL_ac3ecc12_4_k_cu_1126c9016thrust24THRUST_300001_SM_1000_NS12placeholders2_1E - _ZN34_INTERNAL_ac3ecc12_4_k_cu_1126c9014cuda3std6ranges3__45__cpo4swapE)
_ZN34_INTERNAL_ac3ecc12_4_k_cu_1126c9014cuda3std6ranges3__45__cpo4swapE:
	.zero		1
	.type		_ZN34_INTERNAL_ac3ecc12_4_k_cu_1126c9016thrust24THRUST_300001_SM_1000_NS12placeholders2_1E,@object
	.size		_ZN34_INTERNAL_ac3ecc12_4_k_cu_1126c9016thrust24THRUST_300001_SM_1000_NS12placeholders2_1E,(_ZN34_INTERNAL_ac3ecc12_4_k_cu_1126c9016thrust24THRUST_300001_SM_1000_NS12placeholders2_3E - _ZN34_INTERNAL_ac3ecc12_4_k_cu_1126c9016thrust24THRUST_300001_SM_1000_NS12placeholders2_1E)
_ZN34_INTERNAL_ac3ecc12_4_k_cu_1126c9016thrust24THRUST_300001_SM_1000_NS12placeholders2_1E:
	.zero		1
	.type		_ZN34_INTERNAL_ac3ecc12_4_k_cu_1126c9016thrust24THRUST_300001_SM_1000_NS12placeholders2_3E,@object
	.size		_ZN34_INTERNAL_ac3ecc12_4_k_cu_1126c9016thrust24THRUST_300001_SM_1000_NS12placeholders2_3E,(_ZN34_INTERNAL_ac3ecc12_4_k_cu_1126c9014cuda3std3__45__cpo5beginE - _ZN34_INTERNAL_ac3ecc12_4_k_cu_1126c9016thrust24THRUST_300001_SM_1000_NS12placeholders2_3E)
_ZN34_INTERNAL_ac3ecc12_4_k_cu_1126c9016thrust24THRUST_300001_SM_1000_NS12placeholders2_3E:
	.zero		1
	.type		_ZN34_INTERNAL_ac3ecc12_4_k_cu_1126c9014cuda3std3__45__cpo5beginE,@object
	.size		_ZN34_INTERNAL_ac3ecc12_4_k_cu_1126c9014cuda3std3__45__cpo5beginE,(_ZN34_INTERNAL_ac3ecc12_4_k_cu_1126c9014cuda3std6ranges3__45__cpo5beginE - _ZN34_INTERNAL_ac3ecc12_4_k_cu_1126c9014cuda3std3__45__cpo5beginE)
_ZN34_INTERNAL_ac3ecc12_4_k_cu_1126c9014cuda3std3__45__cpo5beginE:
	.zero		1
	.type		_ZN34_INTERNAL_ac3ecc12_4_k_cu_1126c9014cuda3std6ranges3__45__cpo5beginE,@object
	.size		_ZN34_INTERNAL_ac3ecc12_4_k_cu_1126c9014cuda3std6ranges3__45__cpo5beginE,(_ZN34_INTERNAL_ac3ecc12_4_k_cu_1126c9014cuda3std3__436_GLOBAL__N__ac3ecc12_4_k_cu_1126c9016ignoreE - _ZN34_INTERNAL_ac3ecc12_4_k_cu_1126c9014cuda3std6ranges3__45__cpo5beginE)
_ZN34_INTERNAL_ac3ecc12_4_k_cu_1126c9014cuda3std6ranges3__45__cpo5beginE:
	.zero		1
	.type		_ZN34_INTERNAL_ac3ecc12_4_k_cu_1126c9014cuda3std3__436_GLOBAL__N__ac3ecc12_4_k_cu_1126c9016ignoreE,@object
	.size		_ZN34_INTERNAL_ac3ecc12_4_k_cu_1126c9014cuda3std3__436_GLOBAL__N__ac3ecc12_4_k_cu_1126c9016ignoreE,(_ZN34_INTERNAL_ac3ecc12_4_k_cu_1126c9014cuda3std6ranges3__45__cpo4dataE - _ZN34_INTERNAL_ac3ecc12_4_k_cu_1126c9014cuda3std3__436_GLOBAL__N__ac3ecc12_4_k_cu_1126c9016ignoreE)
_ZN34_INTERNAL_ac3ecc12_4_k_cu_1126c9014cuda3std3__436_GLOBAL__N__ac3ecc12_4_k_cu_1126c9016ignoreE:
	.zero		1
	.type		_ZN34_INTERNAL_ac3ecc12_4_k_cu_1126c9014cuda3std6ranges3__45__cpo4dataE,@object
	.size		_ZN34_INTERNAL_ac3ecc12_4_k_cu_1126c9014cuda3std6ranges3__45__cpo4dataE,(_ZN34_INTERNAL_ac3ecc12_4_k_cu_1126c9016thrust24THRUST_300001_SM_1000_NS12placeholders2_7E - _ZN34_INTERNAL_ac3ecc12_4_k_cu_1126c9014cuda3std6ranges3__45__cpo4dataE)
_ZN34_INTERNAL_ac3ecc12_4_k_cu_1126c9014cuda3std6ranges3__45__cpo4dataE:
	.zero		1
	.type		_ZN34_INTERNAL_ac3ecc12_4_k_cu_1126c9016thrust24THRUST_300001_SM_1000_NS12placeholders2_7E,@object
	.size		_ZN34_INTERNAL_ac3ecc12_4_k_cu_1126c9016thrust24THRUST_300001_SM_1000_NS12placeholders2_7E,(_ZN34_INTERNAL_ac3ecc12_4_k_cu_1126c9014cuda3std3__45__cpo6rbeginE - _ZN34_INTERNAL_ac3ecc12_4_k_cu_1126c9016thrust24THRUST_300001_SM_1000_NS12placeholders2_7E)
_ZN34_INTERNAL_ac3ecc12_4_k_cu_1126c9016thrust24THRUST_300001_SM_1000_NS12placeholders2_7E:
	.zero		1
	.type		_ZN34_INTERNAL_ac3ecc12_4_k_cu_1126c9014cuda3std3__45__cpo6rbeginE,@object
	.size		_ZN34_INTERNAL_ac3ecc12_4_k_cu_1126c9014cuda3std3__45__cpo6rbeginE,(_ZN34_INTERNAL_ac3ecc12_4_k_cu_1126c9014cuda3std6ranges3__45__cpo7advanceE - _ZN34_INTERNAL_ac3ecc12_4_k_cu_1126c9014cuda3std3__45__cpo6rbeginE)
_ZN34_INTERNAL_ac3ecc12_4_k_cu_1126c9014cuda3std3__45__cpo6rbeginE:
	.zero		1
	.type		_ZN34_INTERNAL_ac3ecc12_4_k_cu_1126c9014cuda3std6ranges3__45__cpo7advanceE,@object
	.size		_ZN34_INTERNAL_ac3ecc12_4_k_cu_1126c9014cuda3std6ranges3__45__cpo7advanceE,(_ZN34_INTERNAL_ac3ecc12_4_k_cu_1126c9014cuda3std3__47nulloptE - _ZN34_INTERNAL_ac3ecc12_4_k_cu_1126c9014cuda3std6ranges3__45__cpo7advanceE)
_ZN34_INTERNAL_ac3ecc12_4_k_cu_1126c9014cuda3std6ranges3__45__cpo7advanceE:
	.zero		1
	.type		_ZN34_INTERNAL_ac3ecc12_4_k_cu_1126c9014cuda3std3__47nulloptE,@object
	.size		_ZN34_INTERNAL_ac3ecc12_4_k_cu_1126c9014cuda3std3__47nulloptE,(_ZN34_INTERNAL_ac3ecc12_4_k_cu_1126c9014cuda3std6ranges3__45__cpo8distanceE - _ZN34_INTERNAL_ac3ecc12_4_k_cu_1126c9014cuda3std3__47nulloptE)
_ZN34_INTERNAL_ac3ecc12_4_k_cu_1126c9014cuda3std3__47nulloptE:
	.zero		1
	.type		_ZN34_INTERNAL_ac3ecc12_4_k_cu_1126c9014cuda3std6ranges3__45__cpo8distanceE,@object
	.size		_ZN34_INTERNAL_ac3ecc12_4_k_cu_1126c9014cuda3std6ranges3__45__cpo8distanceE,(_ZN34_INTERNAL_ac3ecc12_4_k_cu_1126c9016thrust24THRUST_300001_SM_1000_NS12placeholders2_6E - _ZN34_INTERNAL_ac3ecc12_4_k_cu_1126c9014cuda3std6ranges3__45__cpo8distanceE)
_ZN34_INTERNAL_ac3ecc12_4_k_cu_1126c9014cuda3std6ranges3__45__cpo8distanceE:
	.zero		1
	.type		_ZN34_INTERNAL_ac3ecc12_4_k_cu_1126c9016thrust24THRUST_300001_SM_1000_NS12placeholders2_6E,@object
	.size		_ZN34_INTERNAL_ac3ecc12_4_k_cu_1126c9016thrust24THRUST_300001_SM_1000_NS12placeholders2_6E,(_ZN34_INTERNAL_ac3ecc12_4_k_cu_1126c9014cuda3std3__45__cpo4cendE - _ZN34_INTERNAL_ac3ecc12_4_k_cu_1126c9016thrust24THRUST_300001_SM_1000_NS12placeholders2_6E)
_ZN34_INTERNAL_ac3ecc12_4_k_cu_1126c9016thrust24THRUST_300001_SM_1000_NS12placeholders2_6E:
	.zero		1
	.type		_ZN34_INTERNAL_ac3ecc12_4_k_cu_1126c9014cuda3std3__45__cpo4cendE,@object
	.size		_ZN34_INTERNAL_ac3ecc12_4_k_cu_1126c9014cuda3std3__45__cpo4cendE,(_ZN34_INTERNAL_ac3ecc12_4_k_cu_1126c9014cuda3std6ranges3__45__cpo4cendE - _ZN34_INTERNAL_ac3ecc12_4_k_cu_1126c9014cuda3std3__45__cpo4cendE)
_ZN34_INTERNAL_ac3ecc12_4_k_cu_1126c9014cuda3std3__45__cpo4cendE:
	.zero		1
	.type		_ZN34_INTERNAL_ac3ecc12_4_k_cu_1126c9014cuda3std6ranges3__45__cpo4cendE,@object
	.size		_ZN34_INTERNAL_ac3ecc12_4_k_cu_1126c9014cuda3std6ranges3__45__cpo4cendE,(_ZN34_INTERNAL_ac3ecc12_4_k_cu_1126c9014cuda3std3__420unreachable_sentinelE - _ZN34_INTERNAL_ac3ecc12_4_k_cu_1126c9014cuda3std6ranges3__45__cpo4cendE)
_ZN34_INTERNAL_ac3ecc12_4_k_cu_1126c9014cuda3std6ranges3__45__cpo4cendE:
	.zero		1
	.type		_ZN34_INTERNAL_ac3ecc12_4_k_cu_1126c9014cuda3std3__420unreachable_sentinelE,@object
	.size		_ZN34_INTERNAL_ac3ecc12_4_k_cu_1126c9014cuda3std3__420unreachable_sentinelE,(_ZN34_INTERNAL_ac3ecc12_4_k_cu_1126c9014cuda3std6ranges3__45__cpo5ssizeE - _ZN34_INTERNAL_ac3ecc12_4_k_cu_1126c9014cuda3std3__420unreachable_sentinelE)
_ZN34_INTERNAL_ac3ecc12_4_k_cu_1126c9014cuda3std3__420unreachable_sentinelE:
	.zero		1
	.type		_ZN34_INTERNAL_ac3ecc12_4_k_cu_1126c9014cuda3std6ranges3__45__cpo5ssizeE,@object
	.size		_ZN34_INTERNAL_ac3ecc12_4_k_cu_1126c9014cuda3std6ranges3__45__cpo5ssizeE,(_ZN34_INTERNAL_ac3ecc12_4_k_cu_1126c9016thrust24THRUST_300001_SM_1000_NS12placeholders3_10E - _ZN34_INTERNAL_ac3ecc12_4_k_cu_1126c9014cuda3std6ranges3__45__cpo5ssizeE)
_ZN34_INTERNAL_ac3ecc12_4_k_cu_1126c9014cuda3std6ranges3__45__cpo5ssizeE:
	.zero		1
	.type		_ZN34_INTERNAL_ac3ecc12_4_k_cu_1126c9016thrust24THRUST_300001_SM_1000_NS12placeholders3_10E,@object
	.size		_ZN34_INTERNAL_ac3ecc12_4_k_cu_1126c9016thrust24THRUST_300001_SM_1000_NS12placeholders3_10E,(_ZN34_INTERNAL_ac3ecc12_4_k_cu_1126c9014cuda3std3__45__cpo5crendE - _ZN34_INTERNAL_ac3ecc12_4_k_cu_1126c9016thrust24THRUST_300001_SM_1000_NS12placeholders3_10E)
_ZN34_INTERNAL_ac3ecc12_4_k_cu_1126c9016thrust24THRUST_300001_SM_1000_NS12placeholders3_10E:
	.zero		1
	.type		_ZN34_INTERNAL_ac3ecc12_4_k_cu_1126c9014cuda3std3__45__cpo5crendE,@object
	.size		_ZN34_INTERNAL_ac3ecc12_4_k_cu_1126c9014cuda3std3__45__cpo5crendE,(_ZN34_INTERNAL_ac3ecc12_4_k_cu_1126c9014cuda3std6ranges3__45__cpo4prevE - _ZN34_INTERNAL_ac3ecc12_4_k_cu_1126c9014cuda3std3__45__cpo5crendE)
_ZN34_INTERNAL_ac3ecc12_4_k_cu_1126c9014cuda3std3__45__cpo5crendE:
	.zero		1
	.type		_ZN34_INTERNAL_ac3ecc12_4_k_cu_1126c9014cuda3std6ranges3__45__cpo4prevE,@object
	.size		_ZN34_INTERNAL_ac3ecc12_4_k_cu_1126c9014cuda3std6ranges3__45__cpo4prevE,(_ZN34_INTERNAL_ac3ecc12_4_k_cu_1126c9014cuda3std6ranges3__45__cpo9iter_moveE - _ZN34_INTERNAL_ac3ecc12_4_k_cu_1126c9014cuda3std6ranges3__45__cpo4prevE)
_ZN34_INTERNAL_ac3ecc12_4_k_cu_1126c9014cuda3std6ranges3__45__cpo4prevE:
	.zero		1
	.type		_ZN34_INTERNAL_ac3ecc12_4_k_cu_1126c9014cuda3std6ranges3__45__cpo9iter_moveE,@object
	.size		_ZN34_INTERNAL_ac3ecc12_4_k_cu_1126c9014cuda3std6ranges3__45__cpo9iter_moveE,(_ZN34_INTERNAL_ac3ecc12_4_k_cu_1126c9016thrust24THRUST_300001_SM_1000_NS12placeholders2_2E - _ZN34_INTERNAL_ac3ecc12_4_k_cu_1126c9014cuda3std6ranges3__45__cpo9iter_moveE)
_ZN34_INTERNAL_ac3ecc12_4_k_cu_1126c9014cuda3std6ranges3__45__cpo9iter_moveE:
	.zero		1
	.type		_ZN34_INTERNAL_ac3ecc12_4_k_cu_1126c9016thrust24THRUST_300001_SM_1000_NS12placeholders2_2E,@object
	.size		_ZN34_INTERNAL_ac3ecc12_4_k_cu_1126c9016thrust24THRUST_300001_SM_1000_NS12placeholders2_2E,(_ZN34_INTERNAL_ac3ecc12_4_k_cu_1126c9016thrust24THRUST_300001_SM_1000_NS12placeholders2_4E - _ZN34_INTERNAL_ac3ecc12_4_k_cu_1126c9016thrust24THRUST_300001_SM_1000_NS12placeholders2_2E)
_ZN34_INTERNAL_ac3ecc12_4_k_cu_1126c9016thrust24THRUST_300001_SM_1000_NS12placeholders2_2E:
	.zero		1
	.type		_ZN34_INTERNAL_ac3ecc12_4_k_cu_1126c9016thrust24THRUST_300001_SM_1000_NS12placeholders2_4E,@object
	.size		_ZN34_INTERNAL_ac3ecc12_4_k_cu_1126c9016thrust24THRUST_300001_SM_1000_NS12placeholders2_4E,(_ZN34_INTERNAL_ac3ecc12_4_k_cu_1126c9014cuda3std3__45__cpo3endE - _ZN34_INTERNAL_ac3ecc12_4_k_cu_1126c9016thrust24THRUST_300001_SM_1000_NS12placeholders2_4E)
_ZN34_INTERNAL_ac3ecc12_4_k_cu_1126c9016thrust24THRUST_300001_SM_1000_NS12placeholders2_4E:
	.zero		1
	.type		_ZN34_INTERNAL_ac3ecc12_4_k_cu_1126c9014cuda3std3__45__cpo3endE,@object
	.size		_ZN34_INTERNAL_ac3ecc12_4_k_cu_1126c9014cuda3std3__45__cpo3endE,(_ZN34_INTERNAL_ac3ecc12_4_k_cu_1126c9014cuda3std6ranges3__45__cpo3endE - _ZN34_INTERNAL_ac3ecc12_4_k_cu_1126c9014cuda3std3__45__cpo3endE)
_ZN34_INTERNAL_ac3ecc12_4_k_cu_1126c9014cuda3std3__45__cpo3endE:
	.zero		1
	.type		_ZN34_INTERNAL_ac3ecc12_4_k_cu_1126c9014cuda3std6ranges3__45__cpo3endE,@object
	.size		_ZN34_INTERNAL_ac3ecc12_4_k_cu_1126c9014cuda3std6ranges3__45__cpo3endE,(_ZN34_INTERNAL_ac3ecc12_4_k_cu_1126c9014cuda3std3__419piecewise_constructE - _ZN34_INTERNAL_ac3ecc12_4_k_cu_1126c9014cuda3std6ranges3__45__cpo3endE)
_ZN34_INTERNAL_ac3ecc12_4_k_cu_1126c9014cuda3std6ranges3__45__cpo3endE:
	.zero		1
	.type		_ZN34_INTERNAL_ac3ecc12_4_k_cu_1126c9014cuda3std3__419piecewise_constructE,@object
	.size		_ZN34_INTERNAL_ac3ecc12_4_k_cu_1126c9014cuda3std3__419piecewise_constructE,(_ZN34_INTERNAL_ac3ecc12_4_k_cu_1126c9014cuda3std6ranges3__45__cpo5cdataE - _ZN34_INTERNAL_ac3ecc12_4_k_cu_1126c9014cuda3std3__419piecewise_constructE)
_ZN34_INTERNAL_ac3ecc12_4_k_cu_1126c9014cuda3std3__419piecewise_constructE:
	.zero		1
	.type		_ZN34_INTERNAL_ac3ecc12_4_k_cu_1126c9014cuda3std6ranges3__45__cpo5cdataE,@object
	.size		_ZN34_INTERNAL_ac3ecc12_4_k_cu_1126c9014cuda3std6ranges3__45__cpo5cdataE,(_ZN34_INTERNAL_ac3ecc12_4_k_cu_1126c9016thrust24THRUST_300001_SM_1000_NS12placeholders2_8E - _ZN34_INTERNAL_ac3ecc12_4_k_cu_1126c9014cuda3std6ranges3__45__cpo5cdataE)
_ZN34_INTERNAL_ac3ecc12_4_k_cu_1126c9014cuda3std6ranges3__45__cpo5cdataE:
	.zero		1
	.type		_ZN34_INTERNAL_ac3ecc12_4_k_cu_1126c9016thrust24THRUST_300001_SM_1000_NS12placeholders2_8E,@object
	.size		_ZN34_INTERNAL_ac3ecc12_4_k_cu_1126c9016thrust24THRUST_300001_SM_1000_NS12placeholders2_8E,(_ZN34_INTERNAL_ac3ecc12_4_k_cu_1126c9014cuda3std3__45__cpo4rendE - _ZN34_INTERNAL_ac3ecc12_4_k_cu_1126c9016thrust24THRUST_300001_SM_1000_NS12placeholders2_8E)
_ZN34_INTERNAL_ac3ecc12_4_k_cu_1126c9016thrust24THRUST_300001_SM_1000_NS12placeholders2_8E:
	.zero		1
	.type		_ZN34_INTERNAL_ac3ecc12_4_k_cu_1126c9014cuda3std3__45__cpo4rendE,@object
	.size		_ZN34_INTERNAL_ac3ecc12_4_k_cu_1126c9014cuda3std3__45__cpo4rendE,(_ZN34_INTERNAL_ac3ecc12_4_k_cu_1126c9014cuda3std6ranges3__45__cpo9iter_swapE - _ZN34_INTERNAL_ac3ecc12_4_k_cu_1126c9014cuda3std3__45__cpo4rendE)
_ZN34_INTERNAL_ac3ecc12_4_k_cu_1126c9014cuda3std3__45__cpo4rendE:
	.zero		1
	.type		_ZN34_INTERNAL_ac3ecc12_4_k_cu_1126c9014cuda3std6ranges3__45__cpo9iter_swapE,@object
	.size		_ZN34_INTERNAL_ac3ecc12_4_k_cu_1126c9014cuda3std6ranges3__45__cpo9iter_swapE,(_ZN34_INTERNAL_ac3ecc12_4_k_cu_1126c9014cuda3std3__48unexpectE - _ZN34_INTERNAL_ac3ecc12_4_k_cu_1126c9014cuda3std6ranges3__45__cpo9iter_swapE)
_ZN34_INTERNAL_ac3ecc12_4_k_cu_1126c9014cuda3std6ranges3__45__cpo9iter_swapE:
	.zero		1
	.type		_ZN34_INTERNAL_ac3ecc12_4_k_cu_1126c9014cuda3std3__48unexpectE,@object
	.size		_ZN34_INTERNAL_ac3ecc12_4_k_cu_1126c9014cuda3std3__48unexpectE,(_ZN34_INTERNAL_ac3ecc12_4_k_cu_1126c9016thrust24THRUST_300001_SM_1000_NS6system6detail10sequential3seqE - _ZN34_INTERNAL_ac3ecc12_4_k_cu_1126c9014cuda3std3__48unexpectE)
_ZN34_INTERNAL_ac3ecc12_4_k_cu_1126c9014cuda3std3__48unexpectE:
	.zero		1
	.type		_ZN34_INTERNAL_ac3ecc12_4_k_cu_1126c9016thrust24THRUST_300001_SM_1000_NS6system6detail10sequential3seqE,@object
	.size		_ZN34_INTERNAL_ac3ecc12_4_k_cu_1126c9016thrust24THRUST_300001_SM_1000_NS6system6detail10sequential3seqE,(.L_29 - _ZN34_INTERNAL_ac3ecc12_4_k_cu_1126c9016thrust24THRUST_300001_SM_1000_NS6system6detail10sequential3seqE)
_ZN34_INTERNAL_ac3ecc12_4_k_cu_1126c9016thrust24THRUST_300001_SM_1000_NS6system6detail10sequential3seqE:
	.zero		1
.L_29:


//--------------------- .nv.shared._ZN3cub18CUB_300001_SM_10006detail6reduce18DeviceReduceKernelINS2_10policy_hubIdyN4cuda3__47maximumIvEEE10Policy1000EPdyS8_dNS5_3std3__410__identityEEEvT0_PT3_T1_NS0_13GridEvenShareISI_EET2_T4_ --------------------------
	.section	.nv.shared._ZN3cub18CUB_300001_SM_10006detail6reduce18DeviceReduceKernelINS2_10policy_hubIdyN4cuda3__47maximumIvEEE10Policy1000EPdyS8_dNS5_3std3__410__identityEEEvT0_PT3_T1_NS0_13GridEvenShareISI_EET2_T4_,"aw",@nobits
	.sectionflags	@""
	.align	8
.nv.shared._ZN3cub18CUB_300001_SM_10006detail6reduce18DeviceReduceKernelINS2_10policy_hubIdyN4cuda3__47maximumIvEEE10Policy1000EPdyS8_dNS5_3std3__410__identityEEEvT0_PT3_T1_NS0_13GridEvenShareISI_EET2_T4_:
	.zero		1104


//--------------------- .nv.shared._ZN3cub18CUB_300001_SM_10006detail6reduce28DeviceReduceSingleTileKernelINS2_10policy_hubIdyN4cuda3__47maximumIvEEE10Policy1000EPdSB_yS8_ddNS5_3std3__410__identityEEEvT0_T1_T2_T3_T4_T6_ --------------------------
	.section	.nv.shared._ZN3cub18CUB_300001_SM_10006detail6reduce28DeviceReduceSingleTileKernelINS2_10policy_hubIdyN4cuda3__47maximumIvEEE10Policy1000EPdSB_yS8_ddNS5_3std3__410__identityEEEvT0_T1_T2_T3_T4_T6_,"aw",@nobits
	.sectionflags	@""
	.align	8
.nv.shared._ZN3cub18CUB_300001_SM_10006detail6reduce28DeviceReduceSingleTileKernelINS2_10policy_hubIdyN4cuda3__47maximumIvEEE10Policy1000EPdSB_yS8_ddNS5_3std3__410__identityEEEvT0_T1_T2_T3_T4_T6_:
	.zero		1104


//--------------------- .nv.constant0._ZN3cub18CUB_300001_SM_10006detail6reduce28DeviceReduceSingleTileKernelINS2_10policy_hubIdyN4cuda3__47maximumIvEEE10Policy1000EPdSB_iS8_ddNS5_3std3__410__identityEEEvT0_T1_T2_T3_T4_T6_ --------------------------
	.section	.nv.constant0._ZN3cub18CUB_300001_SM_10006detail6reduce28DeviceReduceSingleTileKernelINS2_10policy_hubIdyN4cuda3__47maximumIvEEE10Policy1000EPdSB_iS8_ddNS5_3std3__410__identityEEEvT0_T1_T2_T3_T4_T6_,"a",@progbits
	.sectionflags	@""
	.align	4
.nv.constant0._ZN3cub18CUB_300001_SM_10006detail6reduce28DeviceReduceSingleTileKernelINS2_10policy_hubIdyN4cuda3__47maximumIvEEE10Policy1000EPdSB_iS8_ddNS5_3std3__410__identityEEEvT0_T1_T2_T3_T4_T6_:
	.zero		929


//--------------------- .nv.constant0._ZN3cub18CUB_300001_SM_10006detail6reduce18DeviceReduceKernelINS2_10policy_hubIdyN4cuda3__47maximumIvEEE10Policy1000EPdyS8_dNS5_3std3__410__identityEEEvT0_PT3_T1_NS0_13GridEvenShareISI_EET2_T4_ --------------------------
	.section	.nv.constant0._ZN3cub18CUB_300001_SM_10006detail6reduce18DeviceReduceKernelINS2_10policy_hubIdyN4cuda3__47maximumIvEEE10Policy1000EPdyS8_dNS5_3std3__410__identityEEEvT0_PT3_T1_NS0_13GridEvenShareISI_EET2_T4_,"a",@progbits
	.sectionflags	@""
	.align	4
.nv.constant0._ZN3cub18CUB_300001_SM_10006detail6reduce18DeviceReduceKernelINS2_10policy_hubIdyN4cuda3__47maximumIvEEE10Policy1000EPdyS8_dNS5_3std3__410__identityEEEvT0_PT3_T1_NS0_13GridEvenShareISI_EET2_T4_:
	.zero		994


//--------------------- .nv.constant0._ZN3cub18CUB_300001_SM_10006detail6reduce28DeviceReduceSingleTileKernelINS2_10policy_hubIdyN4cuda3__47maximumIvEEE10Policy1000EPdSB_yS8_ddNS5_3std3__410__identityEEEvT0_T1_T2_T3_T4_T6_ --------------------------
	.section	.nv.constant0._ZN3cub18CUB_300001_SM_10006detail6reduce28DeviceReduceSingleTileKernelINS2_10policy_hubIdyN4cuda3__47maximumIvEEE10Policy1000EPdSB_yS8_ddNS5_3std3__410__identityEEEvT0_T1_T2_T3_T4_T6_,"a",@progbits
	.sectionflags	@""
	.align	4
.nv.constant0._ZN3cub18CUB_300001_SM_10006detail6reduce28DeviceReduceSingleTileKernelINS2_10policy_hubIdyN4cuda3__47maximumIvEEE10Policy1000EPdSB_yS8_ddNS5_3std3__410__identityEEEvT0_T1_T2_T3_T4_T6_:
	.zero		937


//--------------------- .nv.constant0._ZN3cub18CUB_300001_SM_10006detail11EmptyKernelIvEEvv --------------------------
	.section	.nv.constant0._ZN3cub18CUB_300001_SM_10006detail11EmptyKernelIvEEvv,"a",@progbits
	.sectionflags	@""
	.align	4
.nv.constant0._ZN3cub18CUB_300001_SM_10006detail11EmptyKernelIvEEvv:
	.zero		896


//--------------------- .nv.constant0._Z11subtractionPdS_m --------------------------
	.section	.nv.constant0._Z11subtractionPdS_m,"a",@progbits
	.sectionflags	@""
	.align	4
.nv.constant0._Z11subtractionPdS_m:
	.zero		920


//--------------------- .nv.constant0._Z7restorePdi --------------------------
	.section	.nv.constant0._Z7restorePdi,"a",@progbits
	.sectionflags	@""
	.align	4
.nv.constant0._Z7restorePdi:
	.zero		908


//--------------------- .nv.constant0._Z4stepPdS_m --------------------------
	.section	.nv.constant0._Z4stepPdS_m,"a",@progbits
	.sectionflags	@""
	.align	4
.nv.constant0._Z4stepPdS_m:
	.zero		920


//--------------------- SYMBOLS --------------------------

	.type		.nv.reservedSmem.offset0,@object
	.size		.nv.reservedSmem.offset0,0x4
	.type		.nv.reservedSmem.cap,@object
	.size		.nv.reservedSmem.cap,0x4
